def attn_fwd(
    Q,
    K,
    V,
    Out,
    Lse,
    sm_scale,
    stride_qz,
    stride_qh,
    stride_qm,
    stride_qk,
    stride_kz,
    stride_kh,
    stride_kn,
    stride_kk,
    stride_vz,
    stride_vh,
    stride_vn,
    stride_vk,
    stride_oz,
    stride_oh,
    stride_om,
    stride_ok,
    seqlen_q,
    seqlen_k,
    BLOCK_M: tl.constexpr,
    BLOCK_N: tl.constexpr,
    HEAD_DIM: tl.constexpr,
    CAUSAL: tl.constexpr,
):
    start_m = tl.program_id(0)
    off_hz = tl.program_id(1)
    q_off = off_hz * stride_qh
    k_off = off_hz * stride_kh
    v_off = off_hz * stride_vh
    offs_m = start_m * BLOCK_M + tl.arange(0, BLOCK_M)
    offs_d = tl.arange(0, HEAD_DIM)
    offs_n = tl.arange(0, BLOCK_N)
    q_ptrs = Q + q_off + offs_m[:, None] * stride_qm + offs_d[None, :] * stride_qk
    k_ptrs = K + k_off + offs_d[:, None] * stride_kk + offs_n[None, :] * stride_kn
    v_ptrs = V + v_off + offs_n[:, None] * stride_vn + offs_d[None, :] * stride_vk
    m_i = tl.full([BLOCK_M], float("-inf"), dtype=tl.float32)
    l_i = tl.zeros([BLOCK_M], dtype=tl.float32) + 1.0
    acc = tl.zeros([BLOCK_M, HEAD_DIM], dtype=tl.float32)
    q = tl.load(q_ptrs)
    acc, l_i, m_i = _attn_fwd_inner(
        acc,
        l_i,
        m_i,
        q,
        k_ptrs,
        v_ptrs,
        sm_scale,
        stride_kn,
        stride_vn,
        start_m,
        seqlen_k,
        BLOCK_M,
        BLOCK_N,
        HEAD_DIM,
        CAUSAL,
    )
    acc = acc / l_i[:, None]
    lse = m_i + tl.math.log2(l_i) / 1.4426950408889634
    o_ptrs = (
        Out
        + off_hz * stride_oh
        + offs_m[:, None] * stride_om
        + offs_d[None, :] * stride_ok
    )
    tl.store(o_ptrs, acc.to(Out.dtype.element_ty))
    tl.store(Lse + off_hz * seqlen_q + offs_m, lse)

# config = {"BLOCK_M": 64, "BLOCK_N": 128, "HEAD_DIM": 128, "arch": "sm_100", "causal": true, "dtype": "bf16", "num_stages": 2, "num_warps": 4}
# arch = sm_100


// ===== COMPILED SASS (sm_100a) =====

	.target	sm_100a

	.elftype	@"ET_EXEC"


//--------------------- .note.nv.tkinfo           --------------------------
	.section	.note.nv.tkinfo,"",@"SHT_NOTE"
	.sectionflags	@"SHF_NOTE_NV_TKINFO"
	.tkinfo
        /*0018*/ 	.word	0x00000081
        /*0030*/ 	.string	""
        /*0030*/ 	.string	"ptxas-blackwell"
        /*0030*/ 	.string	"Cuda compilation tools, release 12.9, V12.9.86"
        /*0030*/ 	.string	"Build cuda_12.9.r12.9/compiler.36037853_0"
        /*0030*/ 	.string	"-v  -suppress-debug-info  -lineinfo  -arch sm_100a "



//--------------------- .note.nv.cuver            --------------------------
	.section	.note.nv.cuver,"",@"SHT_NOTE"
	.sectionflags	@"SHF_NOTE_NV_CUVER"
        /*0018*/ 	.short	0x0001
        /*001a*/ 	.short	0x0064
        /*001c*/ 	.short	0x0001
        /*001e*/ 	.short	0x0000
        /*0020*/ 	.short	0x0001
        /*0022*/ 	.short	0x0000


//--------------------- .nv.info                  --------------------------
	.section	.nv.info,"",@"SHT_CUDA_INFO"
	.align	4


	//----- nvinfo : EIATTR_REGCOUNT
	.align		4
        /*0000*/ 	.byte	0x04, 0x2f
        /*0002*/ 	.short	(.L_5 - .L_4)
	.align		4
.L_4:
        /*0004*/ 	.word	index@(attn_fwd)
        /*0008*/ 	.word	0x000000a8


	//----- nvinfo : EIATTR_FRAME_SIZE
	.align		4
.L_5:
        /*000c*/ 	.byte	0x04, 0x11
        /*000e*/ 	.short	(.L_7 - .L_6)
	.align		4
.L_6:
        /*0010*/ 	.word	index@($__internal_2_$__cuda_sm10x_tcgen05_guardrail_trap_unallocated_columns_being_dealloced)
        /*0014*/ 	.word	0x000008c8


	//----- nvinfo : EIATTR_FRAME_SIZE
	.align		4
.L_7:
        /*0018*/ 	.byte	0x04, 0x11
        /*001a*/ 	.short	(.L_9 - .L_8)
	.align		4
.L_8:
        /*001c*/ 	.word	index@($__internal_1_$__cuda_sm10x_tcgen05_guardrail_trap_phase_invalid_during_alloc)
        /*0020*/ 	.word	0x000008c8


	//----- nvinfo : EIATTR_FRAME_SIZE
	.align		4
.L_9:
        /*0024*/ 	.byte	0x04, 0x11
        /*0026*/ 	.short	(.L_11 - .L_10)
	.align		4
.L_10:
        /*0028*/ 	.word	index@($__internal_0_$__cuda_sm10x_tcgen05_guardrail_trap_col_being_dealloced_not_returned_by_alloc)
        /*002c*/ 	.word	0x000008c8


	//----- nvinfo : EIATTR_FRAME_SIZE
	.align		4
.L_11:
        /*0030*/ 	.byte	0x04, 0x11
        /*0032*/ 	.short	(.L_13 - .L_12)
	.align		4
.L_12:
        /*0034*/ 	.word	index@(attn_fwd)
        /*0038*/ 	.word	0x000008c8


	//----- nvinfo : EIATTR_MIN_STACK_SIZE
	.align		4
.L_13:
        /*003c*/ 	.byte	0x04, 0x12
        /*003e*/ 	.short	(.L_15 - .L_14)
	.align		4
.L_14:
        /*0040*/ 	.word	index@(attn_fwd)
        /*0044*/ 	.word	0x000008c8
.L_15:


//--------------------- .nv.info.attn_fwd         --------------------------
	.section	.nv.info.attn_fwd,"",@"SHT_CUDA_INFO"
	.sectionflags	@""
	.align	4


	//----- nvinfo : EIATTR_CUDA_API_VERSION
	.align		4
        /*0000*/ 	.byte	0x04, 0x37
        /*0002*/ 	.short	(.L_17 - .L_16)
.L_16:
        /*0004*/ 	.word	0x00000081


	//----- nvinfo : EIATTR_KPARAM_INFO
	.align		4
.L_17:
        /*0008*/ 	.byte	0x04, 0x17
        /*000a*/ 	.short	(.L_19 - .L_18)
.L_18:
        /*000c*/ 	.word	0x00000000
        /*0010*/ 	.short	0x0019
        /*0012*/ 	.short	0x0080
        /*0014*/ 	.byte	0x00, 0xf4, 0x21, 0x00


	//----- nvinfo : EIATTR_KPARAM_INFO
	.align		4
.L_19:
        /*0018*/ 	.byte	0x04, 0x17
        /*001a*/ 	.short	(.L_21 - .L_20)
.L_20:
        /*001c*/ 	.word	0x00000000
        /*0020*/ 	.short	0x0018
        /*0022*/ 	.short	0x0078
        /*0024*/ 	.byte	0x00, 0xf4, 0x21, 0x00


	//----- nvinfo : EIATTR_KPARAM_INFO
	.align		4
.L_21:
        /*0028*/ 	.byte	0x04, 0x17
        /*002a*/ 	.short	(.L_23 - .L_22)
.L_22:
        /*002c*/ 	.word	0x00000000
        /*0030*/ 	.short	0x0017
        /*0032*/ 	.short	0x0070
        /*0034*/ 	.byte	0x00, 0xf0, 0x11, 0x00


	//----- nvinfo : EIATTR_KPARAM_INFO
	.align		4
.L_23:
        /*0038*/ 	.byte	0x04, 0x17
        /*003a*/ 	.short	(.L_25 - .L_24)
.L_24:
        /*003c*/ 	.word	0x00000000
        /*0040*/ 	.short	0x0016
        /*0042*/ 	.short	0x006c
        /*0044*/ 	.byte	0x00, 0xf0, 0x11, 0x00


	//----- nvinfo : EIATTR_KPARAM_INFO
	.align		4
.L_25:
        /*0048*/ 	.byte	0x04, 0x17
        /*004a*/ 	.short	(.L_27 - .L_26)
.L_26:
        /*004c*/ 	.word	0x00000000
        /*0050*/ 	.short	0x0015
        /*0052*/ 	.short	0x0068
        /*0054*/ 	.byte	0x00, 0xf0, 0x11, 0x00


	//----- nvinfo : EIATTR_KPARAM_INFO
	.align		4
.L_27:
        /*0058*/ 	.byte	0x04, 0x17
        /*005a*/ 	.short	(.L_29 - .L_28)
.L_28:
        /*005c*/ 	.word	0x00000000
        /*0060*/ 	.short	0x0014
        /*0062*/ 	.short	0x0064
        /*0064*/ 	.byte	0x00, 0xf0, 0x11, 0x00


	//----- nvinfo : EIATTR_KPARAM_INFO
	.align		4
.L_29:
        /*0068*/ 	.byte	0x04, 0x17
        /*006a*/ 	.short	(.L_31 - .L_30)
.L_30:
        /*006c*/ 	.word	0x00000000
        /*0070*/ 	.short	0x0013
        /*0072*/ 	.short	0x0060
        /*0074*/ 	.byte	0x00, 0xf0, 0x11, 0x00


	//----- nvinfo : EIATTR_KPARAM_INFO
	.align		4
.L_31:
        /*0078*/ 	.byte	0x04, 0x17
        /*007a*/ 	.short	(.L_33 - .L_32)
.L_32:
        /*007c*/ 	.word	0x00000000
        /*0080*/ 	.short	0x0012
        /*0082*/ 	.short	0x005c
        /*0084*/ 	.byte	0x00, 0xf0, 0x11, 0x00


	//----- nvinfo : EIATTR_KPARAM_INFO
	.align		4
.L_33:
        /*0088*/ 	.byte	0x04, 0x17
        /*008a*/ 	.short	(.L_35 - .L_34)
.L_34:
        /*008c*/ 	.word	0x00000000
        /*0090*/ 	.short	0x0011
        /*0092*/ 	.short	0x0058
        /*0094*/ 	.byte	0x00, 0xf0, 0x11, 0x00


	//----- nvinfo : EIATTR_KPARAM_INFO
	.align		4
.L_35:
        /*0098*/ 	.byte	0x04, 0x17
        /*009a*/ 	.short	(.L_37 - .L_36)
.L_36:
        /*009c*/ 	.word	0x00000000
        /*00a0*/ 	.short	0x0010
        /*00a2*/ 	.short	0x0054
        /*00a4*/ 	.byte	0x00, 0xf0, 0x11, 0x00


	//----- nvinfo : EIATTR_KPARAM_INFO
	.align		4
.L_37:
        /*00a8*/ 	.byte	0x04, 0x17
        /*00aa*/ 	.short	(.L_39 - .L_38)
.L_38:
        /*00ac*/ 	.word	0x00000000
        /*00b0*/ 	.short	0x000f
        /*00b2*/ 	.short	0x0050
        /*00b4*/ 	.byte	0x00, 0xf0, 0x11, 0x00


	//----- nvinfo : EIATTR_KPARAM_INFO
	.align		4
.L_39:
        /*00b8*/ 	.byte	0x04, 0x17
        /*00ba*/ 	.short	(.L_41 - .L_40)
.L_40:
        /*00bc*/ 	.word	0x00000000
        /*00c0*/ 	.short	0x000e
        /*00c2*/ 	.short	0x004c
        /*00c4*/ 	.byte	0x00, 0xf0, 0x11, 0x00


	//----- nvinfo : EIATTR_KPARAM_INFO
	.align		4
.L_41:
        /*00c8*/ 	.byte	0x04, 0x17
        /*00ca*/ 	.short	(.L_43 - .L_42)
.L_42:
        /*00cc*/ 	.word	0x00000000
        /*00d0*/ 	.short	0x000d
        /*00d2*/ 	.short	0x0048
        /*00d4*/ 	.byte	0x00, 0xf0, 0x11, 0x00


	//----- nvinfo : EIATTR_KPARAM_INFO
	.align		4
.L_43:
        /*00d8*/ 	.byte	0x04, 0x17
        /*00da*/ 	.short	(.L_45 - .L_44)
.L_44:
        /*00dc*/ 	.word	0x00000000
        /*00e0*/ 	.short	0x000c
        /*00e2*/ 	.short	0x0044
        /*00e4*/ 	.byte	0x00, 0xf0, 0x11, 0x00


	//----- nvinfo : EIATTR_KPARAM_INFO
	.align		4
.L_45:
        /*00e8*/ 	.byte	0x04, 0x17
        /*00ea*/ 	.short	(.L_47 - .L_46)
.L_46:
        /*00ec*/ 	.word	0x00000000
        /*00f0*/ 	.short	0x000b
        /*00f2*/ 	.short	0x0040
        /*00f4*/ 	.byte	0x00, 0xf0, 0x11, 0x00


	//----- nvinfo : EIATTR_KPARAM_INFO
	.align		4
.L_47:
        /*00f8*/ 	.byte	0x04, 0x17
        /*00fa*/ 	.short	(.L_49 - .L_48)
.L_48:
        /*00fc*/ 	.word	0x00000000
        /*0100*/ 	.short	0x000a
        /*0102*/ 	.short	0x003c
        /*0104*/ 	.byte	0x00, 0xf0, 0x11, 0x00


	//----- nvinfo : EIATTR_KPARAM_INFO
	.align		4
.L_49:
        /*0108*/ 	.byte	0x04, 0x17
        /*010a*/ 	.short	(.L_51 - .L_50)
.L_50:
        /*010c*/ 	.word	0x00000000
        /*0110*/ 	.short	0x0009
        /*0112*/ 	.short	0x0038
        /*0114*/ 	.byte	0x00, 0xf0, 0x11, 0x00


	//----- nvinfo : EIATTR_KPARAM_INFO
	.align		4
.L_51:
        /*0118*/ 	.byte	0x04, 0x17
        /*011a*/ 	.short	(.L_53 - .L_52)
.L_52:
        /*011c*/ 	.word	0x00000000
        /*0120*/ 	.short	0x0008
        /*0122*/ 	.short	0x0034
        /*0124*/ 	.byte	0x00, 0xf0, 0x11, 0x00


	//----- nvinfo : EIATTR_KPARAM_INFO
	.align		4
.L_53:
        /*0128*/ 	.byte	0x04, 0x17
        /*012a*/ 	.short	(.L_55 - .L_54)
.L_54:
        /*012c*/ 	.word	0x00000000
        /*0130*/ 	.short	0x0007
        /*0132*/ 	.short	0x0030
        /*0134*/ 	.byte	0x00, 0xf0, 0x11, 0x00


	//----- nvinfo : EIATTR_KPARAM_INFO
	.align		4
.L_55:
        /*0138*/ 	.byte	0x04, 0x17
        /*013a*/ 	.short	(.L_57 - .L_56)
.L_56:
        /*013c*/ 	.word	0x00000000
        /*0140*/ 	.short	0x0006
        /*0142*/ 	.short	0x002c
        /*0144*/ 	.byte	0x00, 0xf0, 0x11, 0x00


	//----- nvinfo : EIATTR_KPARAM_INFO
	.align		4
.L_57:
        /*0148*/ 	.byte	0x04, 0x17
        /*014a*/ 	.short	(.L_59 - .L_58)
.L_58:
        /*014c*/ 	.word	0x00000000
        /*0150*/ 	.short	0x0005
        /*0152*/ 	.short	0x0028
        /*0154*/ 	.byte	0x00, 0xf0, 0x11, 0x00


	//----- nvinfo : EIATTR_KPARAM_INFO
	.align		4
.L_59:
        /*0158*/ 	.byte	0x04, 0x17
        /*015a*/ 	.short	(.L_61 - .L_60)
.L_60:
        /*015c*/ 	.word	0x00000000
        /*0160*/ 	.short	0x0004
        /*0162*/ 	.short	0x0020
        /*0164*/ 	.byte	0x00, 0xf4, 0x21, 0x00


	//----- nvinfo : EIATTR_KPARAM_INFO
	.align		4
.L_61:
        /*0168*/ 	.byte	0x04, 0x17
        /*016a*/ 	.short	(.L_63 - .L_62)
.L_62:
        /*016c*/ 	.word	0x00000000
        /*0170*/ 	.short	0x0003
        /*0172*/ 	.short	0x0018
        /*0174*/ 	.byte	0x00, 0xf4, 0x21, 0x00


	//----- nvinfo : EIATTR_KPARAM_INFO
	.align		4
.L_63:
        /*0178*/ 	.byte	0x04, 0x17
        /*017a*/ 	.short	(.L_65 - .L_64)
.L_64:
        /*017c*/ 	.word	0x00000000
        /*0180*/ 	.short	0x0002
        /*0182*/ 	.short	0x0010
        /*0184*/ 	.byte	0x00, 0xf4, 0x21, 0x00


	//----- nvinfo : EIATTR_KPARAM_INFO
	.align		4
.L_65:
        /*0188*/ 	.byte	0x04, 0x17
        /*018a*/ 	.short	(.L_67 - .L_66)
.L_66:
        /*018c*/ 	.word	0x00000000
        /*0190*/ 	.short	0x0001
        /*0192*/ 	.short	0x0008
        /*0194*/ 	.byte	0x00, 0xf4, 0x21, 0x00


	//----- nvinfo : EIATTR_KPARAM_INFO
	.align		4
.L_67:
        /*0198*/ 	.byte	0x04, 0x17
        /*019a*/ 	.short	(.L_69 - .L_68)
.L_68:
        /*019c*/ 	.word	0x00000000
        /*01a0*/ 	.short	0x0000
        /*01a2*/ 	.short	0x0000
        /*01a4*/ 	.byte	0x00, 0xf4, 0x21, 0x00


	//----- nvinfo : EIATTR_AT_ENTRY_FRAGMENTS
	.align		4
.L_69:
        /*01a8*/ 	.byte	0x04, 0x4f
        /*01aa*/ 	.short	(.L_71 - .L_70)


	//   ....[0]....
.L_70:
        /*01ac*/ 	.word	0x00000004


	//----- nvinfo : EIATTR_RESERVED_SMEM_USED
	.align		4
.L_71:
        /*01b0*/ 	.byte	0x01, 0x41
	.zero		2


	//----- nvinfo : EIATTR_SPARSE_MMA_MASK
	.align		4
        /*01b4*/ 	.byte	0x03, 0x50
        /*01b6*/ 	.short	0x0000


	//----- nvinfo : EIATTR_TCGEN05_1CTA_USED
	.align		4
        /*01b8*/ 	.byte	0x01, 0x51
	.zero		2


	//----- nvinfo : EIATTR_MAXREG_COUNT
	.align		4
        /*01bc*/ 	.byte	0x03, 0x1b
        /*01be*/ 	.short	0x00ff


	//----- nvinfo : EIATTR_NUM_BARRIERS
	.align		4
        /*01c0*/ 	.byte	0x02, 0x4c
        /*01c2*/ 	.byte	0x01
	.zero		1


	//----- nvinfo : EIATTR_ANNOTATIONS
	.align		4
        /*01c4*/ 	.byte	0x04, 0x55
        /*01c6*/ 	.short	(.L_73 - .L_72)


	//   ....[0]....
.L_72:
        /*01c8*/ 	.word	0x00000001
        /*01cc*/ 	.byte	0x30, 0x22, 0x00, 0x00, 0x01, 0x00, 0x00, 0x00, 0x50, 0x24, 0x00, 0x00, 0x01, 0x00, 0x00, 0x00
        /* <DEDUP_REMOVED lines=394> */
        /*1a7c*/ 	.byte	0xc0, 0x92, 0x01, 0x00


	//----- nvinfo : EIATTR_INT_WARP_WIDE_INSTR_OFFSETS
	.align		4
.L_73:
        /*1a80*/ 	.byte	0x04, 0x31
        /*1a82*/ 	.short	(.L_75 - .L_74)


	//   ....[0]....
.L_74:
        /*1a84*/ 	.word	0x00001780


	//   ....[1]....
        /*1a88*/ 	.word	0x00001790


	//   ....[2]....
        /*1a8c*/ 	.word	0x00006290


	//   ....[3]....
        /*1a90*/ 	.word	0x00008140


	//   ....[4]....
        /*1a94*/ 	.word	0x00011a60


	//   ....[5]....
        /*1a98*/ 	.word	0x00019930


	//   ....[6]....
        /*1a9c*/ 	.word	0x00019980


	//----- nvinfo : EIATTR_COOP_GROUP_MASK_REGIDS
	.align		4
.L_75:
        /*1aa0*/ 	.byte	0x04, 0x29
        /*1aa2*/ 	.short	(.L_77 - .L_76)


	//   ....[0]....
.L_76:
        /*1aa4*/ 	.word	0xffffffff


	//   ....[1]....
        /*1aa8*/ 	.word	0xffffffff


	//   ....[2]....
        /*1aac*/ 	.word	0xffffffff


	//   ....[3]....
        /*1ab0*/ 	.word	0xffffffff


	//   ....[4]....
        /*1ab4*/ 	.word	0xffffffff


	//   ....[5]....
        /*1ab8*/ 	.word	0xffffffff


	//   ....[6]....
        /*1abc*/ 	.word	0xffffffff


	//   ....[7]....
        /*1ac0*/ 	.word	0xffffffff


	//----- nvinfo : EIATTR_COOP_GROUP_INSTR_OFFSETS
	.align		4
.L_77:
        /*1ac4*/ 	.byte	0x04, 0x28
        /*1ac6*/ 	.short	(.L_79 - .L_78)


	//   ....[0]....
.L_78:
        /*1ac8*/ 	.word	0x00000070


	//   ....[1]....
        /*1acc*/ 	.word	0x00000330


	//   ....[2]....
        /*1ad0*/ 	.word	0x0000b680


	//   ....[3]....
        /*1ad4*/ 	.word	0x0000d3b0


	//   ....[4]....
        /*1ad8*/ 	.word	0x00013610


	//   ....[5]....
        /*1adc*/ 	.word	0x00014840


	//   ....[6]....
        /*1ae0*/ 	.word	0x000197c0


	//   ....[7]....
        /*1ae4*/ 	.word	0x00019a30


	//----- nvinfo : EIATTR_VRC_CTA_INIT_COUNT
	.align		4
.L_79:
        /*1ae8*/ 	.byte	0x02, 0x4a
        /*1aea*/ 	.byte	0x80
	.zero		1


	//----- nvinfo : EIATTR_MBARRIER_INSTR_OFFSETS
	.align		4
        /*1aec*/ 	.byte	0x04, 0x39
        /*1aee*/ 	.short	(.L_81 - .L_80)


	//   ....[0]....
.L_80:
        /*1af0*/ 	.word	0x00002250
        /*1af4*/ 	.word	0x000000ff
        /*1af8*/ 	.word	0x00000000
        /*1afc*/ 	.short	0x0100
        /*1afe*/ 	.byte	0x09
	.zero		1


	//   ....[1]....
        /*1b00*/ 	.word	0x000062a0
        /*1b04*/ 	.word	0x000000ff
        /*1b08*/ 	.word	0x0001c008
        /*1b0c*/ 	.short	0x0100
        /*1b0e*/ 	.byte	0x06
	.zero		1


	//   ....[2]....
        /*1b10*/ 	.word	0x00008220
        /*1b14*/ 	.word	0x000000ff
        /*1b18*/ 	.word	0x00008000
        /*1b1c*/ 	.short	0x0100
        /*1b1e*/ 	.byte	0x06
	.zero		1


	//   ....[3]....
        /*1b20*/ 	.word	0x000086c0
        /*1b24*/ 	.word	0x000000ff
        /*1b28*/ 	.word	0x00008000
        /*1b2c*/ 	.short	0x010a
        /*1b2e*/ 	.byte	0x06
	.zero		1


	//   ....[4]....
        /*1b30*/ 	.word	0x00008770
        /*1b34*/ 	.word	0x000000ff
        /*1b38*/ 	.word	0x00008000
        /*1b3c*/ 	.short	0x0108
        /*1b3e*/ 	.byte	0x06
	.zero		1


	//   ....[5]....
        /*1b40*/ 	.word	0x00011c50
        /*1b44*/ 	.word	0x000000ff
        /*1b48*/ 	.word	0x0001c010
        /*1b4c*/ 	.short	0x0100
        /*1b4e*/ 	.byte	0x06
	.zero		1


	//   ....[6]....
        /*1b50*/ 	.word	0x00011fe0
        /*1b54*/ 	.word	0x000000ff
        /*1b58*/ 	.word	0x0001c010
        /*1b5c*/ 	.short	0x010a
        /*1b5e*/ 	.byte	0x06
	.zero		1


	//   ....[7]....
        /*1b60*/ 	.word	0x00012380
        /*1b64*/ 	.word	0x000000ff
        /*1b68*/ 	.word	0x0001c010
        /*1b6c*/ 	.short	0x0108
        /*1b6e*/ 	.byte	0x06
	.zero		1


	//   ....[8]....
        /*1b70*/ 	.word	0x00014750
        /*1b74*/ 	.word	0x000000ff
        /*1b78*/ 	.word	0x00000000
        /*1b7c*/ 	.short	0x010a
        /*1b7e*/ 	.byte	0x09
	.zero		1


	//   ....[9]....
        /*1b80*/ 	.word	0x00017110
        /*1b84*/ 	.word	0x000000ff
        /*1b88*/ 	.word	0x00000000
        /*1b8c*/ 	.short	0x010a
        /*1b8e*/ 	.byte	0x09
	.zero		1


	//   ....[10]....
        /*1b90*/ 	.word	0x000172c0
        /*1b94*/ 	.word	0x000000ff
        /*1b98*/ 	.word	0x0001c000
        /*1b9c*/ 	.short	0x0108
        /*1b9e*/ 	.byte	0x06
	.zero		1


	//   ....[11]....
        /*1ba0*/ 	.word	0x000173c0
        /*1ba4*/ 	.word	0x000000ff
        /*1ba8*/ 	.word	0x0001c008
        /*1bac*/ 	.short	0x0108
        /*1bae*/ 	.byte	0x06
	.zero		1


	//   ....[12]....
        /*1bb0*/ 	.word	0x00019a50
        /*1bb4*/ 	.word	0x000000ff
        /*1bb8*/ 	.word	0x00008000
        /*1bbc*/ 	.short	0x010a
        /*1bbe*/ 	.byte	0x06
	.zero		1


	//   ....[13]....
        /*1bc0*/ 	.word	0x00019a80
        /*1bc4*/ 	.word	0x000000ff
        /*1bc8*/ 	.word	0x0001c010
        /*1bcc*/ 	.short	0x010a
        /*1bce*/ 	.byte	0x06
	.zero		1


	//   ....[14]....
        /*1bd0*/ 	.word	0x00019ab0
        /*1bd4*/ 	.word	0x000000ff
        /*1bd8*/ 	.word	0x00000000
        /*1bdc*/ 	.short	0x010a
        /*1bde*/ 	.byte	0x09
	.zero		1


	//   ....[15]....
        /*1be0*/ 	.word	0x00019ae0
        /*1be4*/ 	.word	0x000000ff
        /*1be8*/ 	.word	0x00000000
        /*1bec*/ 	.short	0x010a
        /*1bee*/ 	.byte	0x09
	.zero		1


	//----- nvinfo : EIATTR_NUM_MBARRIERS
	.align		4
.L_81:
        /*1bf0*/ 	.byte	0x03, 0x38
        /*1bf2*/ 	.short	0xffff


	//----- nvinfo : EIATTR_EXIT_INSTR_OFFSETS
	.align		4
        /*1bf4*/ 	.byte	0x04, 0x1c
        /*1bf6*/ 	.short	(.L_83 - .L_82)


	//   ....[0]....
.L_82:
        /*1bf8*/ 	.word	0x00019a40


	//----- nvinfo : EIATTR_REQNTID
	.align		4
.L_83:
        /*1bfc*/ 	.byte	0x04, 0x10
        /*1bfe*/ 	.short	(.L_85 - .L_84)
.L_84:
        /*1c00*/ 	.word	0x00000080
        /*1c04*/ 	.word	0x00000001
        /*1c08*/ 	.word	0x00000001


	//----- nvinfo : EIATTR_CRS_STACK_SIZE
	.align		4
.L_85:
        /*1c0c*/ 	.byte	0x04, 0x1e
        /*1c0e*/ 	.short	(.L_87 - .L_86)
.L_86:
        /*1c10*/ 	.word	0x00000000


	//----- nvinfo : EIATTR_CBANK_PARAM_SIZE
	.align		4
.L_87:
        /*1c14*/ 	.byte	0x03, 0x19
        /*1c16*/ 	.short	0x0088


	//----- nvinfo : EIATTR_PARAM_CBANK
	.align		4
        /*1c18*/ 	.byte	0x04, 0x0a
        /*1c1a*/ 	.short	(.L_89 - .L_88)
	.align		4
.L_88:
        /*1c1c*/ 	.word	index@(.nv.constant0.attn_fwd)
        /*1c20*/ 	.short	0x0380
        /*1c22*/ 	.short	0x0088


	//----- nvinfo : EIATTR_SW_WAR
	.align		4
.L_89:
        /*1c24*/ 	.byte	0x04, 0x36
        /*1c26*/ 	.short	(.L_91 - .L_90)
.L_90:
        /*1c28*/ 	.word	0x00000008
.L_91:


//--------------------- .nv.compat                --------------------------
	.section	.nv.compat,"",@"SHT_CUDA_COMPAT_INFO"
	.align	4
        /*0000*/ 	.byte	0x02, 0x02, 0x02, 0x00, 0x02, 0x05, 0x05, 0x00, 0x02, 0x03, 0x00, 0x00, 0x02, 0x06, 0x01, 0x00


//--------------------- .nv.callgraph             --------------------------
	.section	.nv.callgraph,"",@"SHT_CUDA_CALLGRAPH"
	.align	4
	.sectionentsize	8
	.align		4
        /*0000*/ 	.word	0x00000000
	.align		4
        /*0004*/ 	.word	0xffffffff
	.align		4
        /*0008*/ 	.word	0x00000000
	.align		4
        /*000c*/ 	.word	0xfffffffe
	.align		4
        /*0010*/ 	.word	0x00000000
	.align		4
        /*0014*/ 	.word	0xfffffffd
	.align		4
        /*0018*/ 	.word	0x00000000
	.align		4
        /*001c*/ 	.word	0xfffffffc


//--------------------- .nv.constant4             --------------------------
	.section	.nv.constant4,"a",@progbits
	.align	8
	.align		8
.nv.constant4:
        /*0000*/ 	.dword	_$_str


//--------------------- .text.attn_fwd            --------------------------
	.section	.text.attn_fwd,"ax",@progbits
	.align	128
        .global         attn_fwd
        .type           attn_fwd,@function
        .size           attn_fwd,(.L_x_28 - attn_fwd)
        .other          attn_fwd,@"STO_CUDA_ENTRY STV_DEFAULT"
attn_fwd:
.text.attn_fwd:
[----:B------:R-:W0:Y:S01]  /*0000*/  LDC R1, c[0x0][0x37c] ;  /* 0x0000df00ff017b82 */ /* 0x000e220000000800 */
[----:B------:R-:W1:Y:S01]  /*0010*/  S2R R0, SR_TID.X ;  /* 0x0000000000007919 */ /* 0x000e620000002100 */
[----:B0-----:R-:W-:Y:S01]  /*0020*/  VIADD R1, R1, 0xfffff738 ;  /* 0xfffff73801017836 */ /* 0x001fe20000000000 */
[----:B-1----:R-:W-:-:S13]  /*0030*/  ISETP.GE.U32.AND P0, PT, R0, 0x20, PT ;  /* 0x000000200000780c */ /* 0x002fda0003f06070 */
[----:B------:R-:W-:Y:S02]  /*0040*/  VOTEU.ANY UP0, P0 ;  /* 0x0000000000ff7886 */ /* 0x000fe40000000100 */
[----:B------:R-:W-:Y:S05]  /*0050*/  BRA.U UP0, `(.L_x_0) ;  /* 0x0000000100b87547 */ /* 0x000fea000b800000 */
[----:B------:R-:W0:Y:S01]  /*0060*/  S2UR UR6, SR_CgaCtaId ;  /* 0x00000000000679c3 */ /* 0x000e220000008800 */
[----:B------:R-:W-:Y:S01]  /*0070*/  NOP ;  /* 0x0000000000007918 */ /* 0x000fe20000000000 */
[----:B------:R-:W-:Y:S02]  /*0080*/  UMOV UR4, 0x40 ;  /* 0x0000004000047882 */ /* 0x000fe40000000000 */
[----:B0-----:R-:W-:-:S09]  /*0090*/  ULEA UR4, UR6, UR4, 0x18 ;  /* 0x0000000406047291 */ /* 0x001fd2000f8ec0ff */
[----:B------:R-:W0:Y:S01]  /*00a0*/  LDS.U8 R0, [UR4] ;  /* 0x00000004ff007984 */ /* 0x000e220008000000 */
[----:B------:R-:W-:Y:S02]  /*00b0*/  UMOV UR4, 0x400 ;  /* 0x0000040000047882 */ /* 0x000fe40000000000 */
[----:B------:R-:W-:Y:S01]  /*00c0*/  ULEA UR4, UR6, UR4, 0x18 ;  /* 0x0000000406047291 */ /* 0x000fe2000f8ec0ff */
[----:B0-----:R-:W-:-:S13]  /*00d0*/  ISETP.NE.AND P0, PT, R0, RZ, PT ;  /* 0x000000ff0000720c */ /* 0x001fda0003f05270 */
[----:B------:R-:W-:Y:S05]  /*00e0*/  @P0 BRA `(.L_x_1) ;  /* 0x00000000007c0947 */ /* 0x000fea0003800000 */
[----:B------:R-:W-:-:S13]  /*00f0*/  ELECT P0, URZ, PT ;  /* 0x0000000000ff782f */ /* 0x000fda0003800000 */
[----:B------:R-:W-:Y:S05]  /*0100*/  @!P0 BRA `(.L_x_2) ;  /* 0x0000000000848947 */ /* 0x000fea0003800000 */
[----:B------:R-:W-:Y:S01]  /*0110*/  UMOV UR5, 0x8 ;  /* 0x0000000800057882 */ /* 0x000fe20000000000 */
[----:B------:R-:W-:Y:S02]  /*0120*/  IMAD.MOV.U32 R4, RZ, RZ, 0x1 ;  /* 0x00000001ff047424 */ /* 0x000fe400078e00ff */
[----:B------:R-:W-:Y:S02]  /*0130*/  IMAD.MOV.U32 R5, RZ, RZ, 0xff ;  /* 0x000000ffff057424 */ /* 0x000fe400078e00ff */
[----:B------:R-:W-:Y:S04]  /*0140*/  DEPBAR.LE SB0, 0x36 ;  /* 0x00008d800000791a */ /* 0x000fe80000000000 */
[----:B------:R-:W0:Y:S02]  /*0150*/  UTCATOMSWS.FIND_AND_SET.ALIGN UP1, UR5, UR5 ;  /* 0x00000005000575e3 */ /* 0x000e240008020800 */
[----:B0-----:R-:W-:-:S04]  /*0160*/  PLOP3.LUT P0, PT, PT, PT, UP1, 0x80, 0x8 ;  /* 0x000000000008781c */ /* 0x001fc80003f0f018 */
[----:B------:R-:W-:-:S04]  /*0170*/  SEL R0, RZ, 0xffffffff, !P0 ;  /* 0xffffffffff007807 */ /* 0x000fc80004000000 */
[----:B------:R-:W-:Y:S01]  /*0180*/  ISETP.NE.AND P0, PT, R0, RZ, PT ;  /* 0x000000ff0000720c */ /* 0x000fe20003f05270 */
[----:B------:R-:W-:-:S12]  /*0190*/  IMAD.U32 R0, RZ, RZ, UR5 ;  /* 0x00000005ff007e24 */ /* 0x000fd8000f8e00ff */
[----:B------:R-:W-:Y:S05]  /*01a0*/  @P0 BRA `(.L_x_3) ;  /* 0x0000000000240947 */ /* 0x000fea0003800000 */
.L_x_4:
[----:B------:R-:W-:Y:S05]  /*01b0*/  NANOSLEEP 0x64 ;  /* 0x000000640000795d */ /* 0x000fea0003800000 */
[----:B------:R-:W-:-:S05]  /*01c0*/  UMOV UR5, 0x8 ;  /* 0x0000000800057882 */ /* 0x000fca0000000000 */
[----:B------:R-:W-:Y:S04]  /*01d0*/  DEPBAR.LE SB0, 0x36 ;  /* 0x00008d800000791a */ /* 0x000fe80000000000 */
[----:B------:R-:W0:Y:S02]  /*01e0*/  UTCATOMSWS.FIND_AND_SET.ALIGN UP1, UR5, UR5 ;  /* 0x00000005000575e3 */ /* 0x000e240008020800 */
[----:B0-----:R-:W-:-:S04]  /*01f0*/  PLOP3.LUT P0, PT, PT, PT, UP1, 0x80, 0x8 ;  /* 0x000000000008781c */ /* 0x001fc80003f0f018 */
[----:B------:R-:W-:-:S04]  /*0200*/  SEL R0, RZ, 0xffffffff, !P0 ;  /* 0xffffffffff007807 */ /* 0x000fc80004000000 */
[----:B------:R-:W-:Y:S02]  /*0210*/  ISETP.NE.AND P0, PT, R0, RZ, PT ;  /* 0x000000ff0000720c */ /* 0x000fe40003f05270 */
[----:B------:R-:W-:-:S11]  /*0220*/  MOV R0, UR5 ;  /* 0x0000000500007c02 */ /* 0x000fd60008000f00 */
[----:B------:R-:W-:Y:S05]  /*0230*/  @!P0 BRA `(.L_x_4) ;  /* 0xfffffffc00dc8947 */ /* 0x000fea000383ffff */
.L_x_3:
[C---:B------:R-:W-:Y:S01]  /*0240*/  VIADD R3, R0.reuse, 0x10 ;  /* 0x0000001000037836 */ /* 0x040fe20000000000 */
[----:B------:R-:W-:Y:S01]  /*0250*/  UMOV UR5, 0x50 ;  /* 0x0000005000057882 */ /* 0x000fe20000000000 */
[----:B------:R-:W-:Y:S01]  /*0260*/  SHF.L.U32 R2, R5, R0, RZ ;  /* 0x0000000005027219 */ /* 0x000fe200000006ff */
[----:B------:R-:W-:Y:S01]  /*0270*/  ULEA UR5, UR6, UR5, 0x18 ;  /* 0x0000000506057291 */ /* 0x000fe2000f8ec0ff */
[----:B------:R-:W-:Y:S01]  /*0280*/  IMAD.SHL.U32 R0, R0, 0x20, RZ ;  /* 0x0000002000007824 */ /* 0x000fe200078e00ff */
[----:B------:R-:W-:-:S04]  /*0290*/  SHF.L.U32 R3, R4, R3, RZ ;  /* 0x0000000304037219 */ /* 0x000fc800000006ff */
[----:B------:R-:W-:-:S05]  /*02a0*/  LOP3.LUT R2, R3, R2, RZ, 0xfc, !PT ;  /* 0x0000000203027212 */ /* 0x000fca00078efcff */
[----:B------:R0:W-:Y:S04]  /*02b0*/  ATOMS.OR RZ, [UR5], R2 ;  /* 0x00000002ffff798c */ /* 0x0001e8000b000005 */
[----:B------:R0:W-:Y:S01]  /*02c0*/  STS [UR4], R0 ;  /* 0x00000000ff007988 */ /* 0x0001e20008000804 */
[----:B------:R-:W-:Y:S05]  /*02d0*/  BRA `(.L_x_2) ;  /* 0x0000000000107947 */ /* 0x000fea0003800000 */
.L_x_1:
[----:B------:R-:W-:Y:S01]  /*02e0*/  IMAD.MOV.U32 R0, RZ, RZ, -0x1 ;  /* 0xffffffffff007424 */ /* 0x000fe200078e00ff */
[----:B------:R-:W-:-:S04]  /*02f0*/  MOV R2, 0x320 ;  /* 0x0000032000027802 */ /* 0x000fc80000000f00 */
[----:B------:R0:W-:Y:S03]  /*0300*/  STS [UR4], R0 ;  /* 0x00000000ff007988 */ /* 0x0001e60008000804 */
[----:B0-----:R-:W-:Y:S05]  /*0310*/  CALL.REL.NOINC `($__internal_1_$__cuda_sm10x_tcgen05_guardrail_trap_phase_invalid_during_alloc) ;  /* 0x0000019800087944 */ /* 0x001fea0003c00000 */
.L_x_2:
[----:B------:R-:W-:Y:S05]  /*0320*/  WARPSYNC.ALL ;  /* 0x0000000000007948 */ /* 0x000fea0003800000 */
[----:B------:R-:W-:Y:S01]  /*0330*/  NOP ;  /* 0x0000000000007918 */ /* 0x000fe20000000000 */
.L_x_0:
[----:B------:R-:W1:Y:S01]  /*0340*/  S2UR UR12, SR_CTAID.X ;  /* 0x00000000000c79c3 */ /* 0x000e620000002500 */
[----:B------:R-:W2:Y:S01]  /*0350*/  S2R R134, SR_TID.X ;  /* 0x0000000000867919 */ /* 0x000ea20000002100 */
[----:B------:R-:W3:Y:S01]  /*0360*/  LDCU.64 UR4, c[0x0][0x3b0] ;  /* 0x00007600ff0477ac */ /* 0x000ee20008000a00 */
[----:B------:R-:W4:Y:S05]  /*0370*/  LDCU.64 UR18, c[0x0][0x358] ;  /* 0x00006b00ff1277ac */ /* 0x000f2a0008000a00 */
[----:B------:R-:W3:Y:S08]  /*0380*/  S2UR UR7, SR_CTAID.Y ;  /* 0x00000000000779c3 */ /* 0x000ef00000002600 */
[----:B------:R-:W0:Y:S01]  /*0390*/  LDC R6, c[0x0][0x3b8] ;  /* 0x0000ee00ff067b82 */ /* 0x000e220000000800 */
[----:B-1----:R-:W-:-:S07]  /*03a0*/  USHF.L.U32 UR12, UR12, 0x6, URZ ;  /* 0x000000060c0c7899 */ /* 0x002fce00080006ff */
[----:B------:R-:W1:Y:S01]  /*03b0*/  LDC.64 R8, c[0x0][0x380] ;  /* 0x0000e000ff087b82 */ /* 0x000e620000000a00 */
[----:B0-----:R-:W-:Y:S01]  /*03c0*/  IMAD.U32 R0, RZ, RZ, UR12 ;  /* 0x0000000cff007e24 */ /* 0x001fe2000f8e00ff */
[----:B---3--:R-:W-:-:S06]  /*03d0*/  UIMAD UR4, UR7, UR4, URZ ;  /* 0x00000004070472a4 */ /* 0x008fcc000f8e02ff */
[----:B------:R-:W0:Y:S01]  /*03e0*/  S2UR UR8, SR_CgaCtaId ;  /* 0x00000000000879c3 */ /* 0x000e220000008800 */
[--C-:B--2---:R-:W-:Y:S02]  /*03f0*/  SHF.R.U32.HI R3, RZ, 0x6, R134.reuse ;  /* 0x00000006ff037819 */ /* 0x104fe40000011686 */
[----:B------:R-:W-:Y:S01]  /*0400*/  LOP3.LUT R2, R0, 0x3f, R134, 0xf8, !PT ;  /* 0x0000003f00027812 */ /* 0x000fe200078ef886 */
[----:B------:R-:W-:Y:S01]  /*0410*/  USHF.L.U32 UR6, UR4, 0x1, URZ ;  /* 0x0000000104067899 */ /* 0x000fe200080006ff */
[----:B------:R-:W-:-:S03]  /*0420*/  SGXT.U32 R3, R3, 0x1 ;  /* 0x000000010303781a */ /* 0x000fc60000000000 */
[----:B------:R-:W-:Y:S01]  /*0430*/  IMAD R0, R2, UR5, RZ ;  /* 0x0000000502007c24 */ /* 0x000fe2000f8e02ff */
[----:B------:R-:W-:Y:S01]  /*0440*/  UIMAD.WIDE UR4, UR4, 0x2, URZ ;  /* 0x00000002040478a5 */ /* 0x000fe2000f8e02ff */
[----:B------:R-:W-:Y:S01]  /*0450*/  IMAD R5, R3, R6, RZ ;  /* 0x0000000603057224 */ /* 0x000fe200078e02ff */
[----:B------:R-:W2:Y:S02]  /*0460*/  LDC.64 R80, c[0x0][0x388] ;  /* 0x0000e200ff507b82 */ /* 0x000ea40000000a00 */
[----:B------:R-:W-:Y:S01]  /*0470*/  SHF.L.U32 R3, R0, 0x1, RZ ;  /* 0x0000000100037819 */ /* 0x000fe200000006ff */
[----:B------:R-:W-:Y:S02]  /*0480*/  IMAD R7, R6, 0x2, R5 ;  /* 0x0000000206077824 */ /* 0x000fe400078e0205 */
[----:B------:R-:W-:-:S03]  /*0490*/  IMAD.HI R0, R0, 0x2, RZ ;  /* 0x0000000200007827 */ /* 0x000fc600078e02ff */
[----:B------:R-:W-:Y:S01]  /*04a0*/  BAR.SYNC.DEFER_BLOCKING 0x0 ;  /* 0x0000000000007b1d */ /* 0x000fe20000010000 */
[----:B-1----:R-:W-:Y:S01]  /*04b0*/  IADD3 R2, P0, P1, R3, UR6, R8 ;  /* 0x0000000603027c10 */ /* 0x002fe2000f91e008 */
[----:B------:R-:W-:-:S03]  /*04c0*/  IMAD R13, R6, 0x2, R7 ;  /* 0x00000002060d7824 */ /* 0x000fc600078e0207 */
[----:B------:R-:W-:Y:S01]  /*04d0*/  IADD3.X R3, PT, PT, R0, UR5, R9, P0, P1 ;  /* 0x0000000500037c10 */ /* 0x000fe200087e2409 */
[----:B------:R-:W-:Y:S01]  /*04e0*/  UMOV UR6, 0x400 ;  /* 0x0000040000067882 */ /* 0x000fe20000000000 */
[C---:B------:R-:W-:Y:S01]  /*04f0*/  IMAD R15, R6.reuse, 0x2, R13 ;  /* 0x00000002060f7824 */ /* 0x040fe200078e020d */
[----:B0-----:R-:W-:Y:S01]  /*0500*/  ULEA UR6, UR8, UR6, 0x18 ;  /* 0x0000000608067291 */ /* 0x001fe2000f8ec0ff */
[CC--:B------:R-:W-:Y:S01]  /*0510*/  LEA R8, P0, R5.reuse, R2.reuse, 0x1 ;  /* 0x0000000205087211 */ /* 0x0c0fe200078008ff */
[----:B------:R-:W0:Y:S01]  /*0520*/  LDCU UR4, c[0x0][0x3c8] ;  /* 0x00007900ff0477ac */ /* 0x000e220008000800 */
[----:B------:R-:W-:Y:S02]  /*0530*/  IMAD R19, R6, 0x2, R15 ;  /* 0x0000000206137824 */ /* 0x000fe400078e020f */
[----:B------:R-:W-:Y:S02]  /*0540*/  LEA.HI.X.SX32 R9, R5, R3, 0x1, P0 ;  /* 0x0000000305097211 */ /* 0x000fe400000f0eff */
[----:B------:R-:W-:-:S02]  /*0550*/  LEA R10, P0, R7, R2, 0x1 ;  /* 0x00000002070a7211 */ /* 0x000fc400078008ff */
[----:B------:R-:W-:-:S04]  /*0560*/  LEA R16, P1, R19, R2, 0x1 ;  /* 0x0000000213107211 */ /* 0x000fc800078208ff */
[----:B------:R-:W-:Y:S01]  /*0570*/  LEA.HI.X.SX32 R17, R19, R3, 0x1, P1 ;  /* 0x0000000313117211 */ /* 0x000fe200008f0eff */
[----:B------:R-:W1:Y:S01]  /*0580*/  LDS R56, [UR6] ;  /* 0x00000006ff387984 */ /* 0x000e620008000800 */
[----:B------:R-:W-:Y:S01]  /*0590*/  BAR.SYNC.DEFER_BLOCKING 0x0 ;  /* 0x0000000000007b1d */ /* 0x000fe20000010000 */
[----:B------:R-:W-:Y:S02]  /*05a0*/  LEA R19, R6, R19, 0x1 ;  /* 0x0000001306137211 */ /* 0x000fe400078e08ff */
[----:B------:R-:W-:-:S03]  /*05b0*/  LEA R12, P1, R13, R2, 0x1 ;  /* 0x000000020d0c7211 */ /* 0x000fc600078208ff */
[----:B------:R-:W-:Y:S01]  /*05c0*/  IMAD R21, R6, 0x2, R19 ;  /* 0x0000000206157824 */ /* 0x000fe200078e0213 */
[----:B------:R-:W-:-:S03]  /*05d0*/  LEA.HI.X.SX32 R11, R7, R3, 0x1, P0 ;  /* 0x00000003070b7211 */ /* 0x000fc600000f0eff */
[C---:B------:R-:W-:Y:S01]  /*05e0*/  IMAD R23, R6.reuse, 0x2, R21 ;  /* 0x0000000206177824 */ /* 0x040fe200078e0215 */
[-C--:B------:R-:W-:Y:S02]  /*05f0*/  LEA R14, P0, R15, R2.reuse, 0x1 ;  /* 0x000000020f0e7211 */ /* 0x080fe400078008ff */
[-C--:B------:R-:W-:Y:S01]  /*0600*/  LEA.HI.X.SX32 R13, R13, R3.reuse, 0x1, P1 ;  /* 0x000000030d0d7211 */ /* 0x080fe200008f0eff */
[C---:B------:R-:W-:Y:S01]  /*0610*/  IMAD R25, R6.reuse, 0x2, R23 ;  /* 0x0000000206197824 */ /* 0x040fe200078e0217 */
[-C--:B------:R-:W-:Y:S02]  /*0620*/  LEA.HI.X.SX32 R15, R15, R3.reuse, 0x1, P0 ;  /* 0x000000030f0f7211 */ /* 0x080fe400000f0eff */
[C---:B------:R-:W-:Y:S01]  /*0630*/  LEA R18, P0, R19.reuse, R2, 0x1 ;  /* 0x0000000213127211 */ /* 0x040fe200078008ff */
[----:B----4-:R3:W5:Y:S03]  /*0640*/  LDG.E.U16 R7, desc[UR18][R12.64] ;  /* 0x000000120c077981 */ /* 0x010766000c1e1500 */
[----:B------:R-:W-:Y:S01]  /*0650*/  LEA.HI.X.SX32 R19, R19, R3, 0x1, P0 ;  /* 0x0000000313137211 */ /* 0x000fe200000f0eff */
[----:B------:R-:W5:Y:S04]  /*0660*/  LDG.E.U16 R0, desc[UR18][R8.64] ;  /* 0x0000001208007981 */ /* 0x000f68000c1e1500 */
[----:B------:R4:W5:Y:S01]  /*0670*/  LDG.E.U16 R4, desc[UR18][R16.64] ;  /* 0x0000001210047981 */ /* 0x000962000c1e1500 */
[----:B---3--:R-:W-:-:S03]  /*0680*/  IMAD R13, R6, 0x2, R25 ;  /* 0x00000002060d7824 */ /* 0x008fc600078e0219 */
[----:B------:R-:W5:Y:S04]  /*0690*/  LDG.E.U16 R5, desc[UR18][R10.64] ;  /* 0x000000120a057981 */ /* 0x000f68000c1e1500 */
[----:B------:R3:W5:Y:S01]  /*06a0*/  LDG.E.U16 R8, desc[UR18][R14.64] ;  /* 0x000000120e087981 */ /* 0x000762000c1e1500 */
[-C--:B----4-:R-:W-:Y:S02]  /*06b0*/  LEA R16, P0, R21, R2.reuse, 0x1 ;  /* 0x0000000215107211 */ /* 0x090fe400078008ff */
[----:B------:R-:W-:Y:S01]  /*06c0*/  LEA R20, P1, R23, R2, 0x1 ;  /* 0x0000000217147211 */ /* 0x000fe200078208ff */
[----:B------:R-:W5:Y:S01]  /*06d0*/  LDG.E.U16 R9, desc[UR18][R18.64] ;  /* 0x0000001212097981 */ /* 0x000f62000c1e1500 */
[----:B------:R-:W-:Y:S02]  /*06e0*/  LEA.HI.X.SX32 R17, R21, R3, 0x1, P0 ;  /* 0x0000000315117211 */ /* 0x000fe400000f0eff */
[----:B---3--:R-:W-:-:S03]  /*06f0*/  LEA R15, R6, R13, 0x1 ;  /* 0x0000000d060f7211 */ /* 0x008fc600078e08ff */
[----:B------:R3:W5:Y:S01]  /*0700*/  LDG.E.U16 R10, desc[UR18][R16.64] ;  /* 0x00000012100a7981 */ /* 0x000762000c1e1500 */
[-C--:B------:R-:W-:Y:S01]  /*0710*/  LEA R22, P0, R25, R2.reuse, 0x1 ;  /* 0x0000000219167211 */ /* 0x080fe200078008ff */
[C---:B------:R-:W-:Y:S01]  /*0720*/  IMAD R27, R6.reuse, 0x2, R15 ;  /* 0x00000002061b7824 */ /* 0x040fe200078e020f */
[-C--:B------:R-:W-:Y:S02]  /*0730*/  LEA.HI.X.SX32 R21, R23, R3.reuse, 0x1, P1 ;  /* 0x0000000317157211 */ /* 0x080fe400008f0eff */
[-C--:B------:R-:W-:Y:S01]  /*0740*/  LEA.HI.X.SX32 R23, R25, R3.reuse, 0x1, P0 ;  /* 0x0000000319177211 */ /* 0x080fe200000f0eff */
[C---:B------:R-:W-:Y:S01]  /*0750*/  IMAD R29, R6.reuse, 0x2, R27 ;  /* 0x00000002061d7824 */ /* 0x040fe200078e021b */
[CC--:B------:R-:W-:Y:S01]  /*0760*/  LEA R24, P0, R13.reuse, R2.reuse, 0x1 ;  /* 0x000000020d187211 */ /* 0x0c0fe200078008ff */
[----:B------:R-:W5:Y:S02]  /*0770*/  LDG.E.U16 R11, desc[UR18][R20.64] ;  /* 0x00000012140b7981 */ /* 0x000f64000c1e1500 */
[----:B---3--:R-:W-:Y:S01]  /*0780*/  IMAD R17, R6, 0x2, R29 ;  /* 0x0000000206117824 */ /* 0x008fe200078e021d */
[----:B------:R-:W-:Y:S01]  /*0790*/  LEA.HI.X.SX32 R25, R13, R3, 0x1, P0 ;  /* 0x000000030d197211 */ /* 0x000fe200000f0eff */
[----:B------:R3:W5:Y:S01]  /*07a0*/  LDG.E.U16 R12, desc[UR18][R22.64] ;  /* 0x00000012160c7981 */ /* 0x000762000c1e1500 */
[----:B------:R-:W-:-:S02]  /*07b0*/  LEA R18, P0, R15, R2, 0x1 ;  /* 0x000000020f127211 */ /* 0x000fc400078008ff */
[-C--:B------:R-:W-:Y:S01]  /*07c0*/  LEA R26, P1, R27, R2.reuse, 0x1 ;  /* 0x000000021b1a7211 */ /* 0x080fe200078208ff */
[----:B------:R4:W5:Y:S01]  /*07d0*/  LDG.E.U16 R13, desc[UR18][R24.64] ;  /* 0x00000012180d7981 */ /* 0x000962000c1e1500 */
[----:B------:R-:W-:Y:S02]  /*07e0*/  LEA.HI.X.SX32 R19, R15, R3, 0x1, P0 ;  /* 0x000000030f137211 */ /* 0x000fe400000f0eff */
[----:B------:R-:W-:Y:S01]  /*07f0*/  LEA R28, P0, R29, R2, 0x1 ;  /* 0x000000021d1c7211 */ /* 0x000fe200078008ff */
[----:B---3--:R-:W-:-:S03]  /*0800*/  IMAD R23, R6, 0x2, R17 ;  /* 0x0000000206177824 */ /* 0x008fc600078e0211 */
[----:B------:R-:W-:Y:S01]  /*0810*/  LEA.HI.X.SX32 R29, R29, R3, 0x1, P0 ;  /* 0x000000031d1d7211 */ /* 0x000fe200000f0eff */
[----:B------:R-:W5:Y:S01]  /*0820*/  LDG.E.U16 R14, desc[UR18][R18.64] ;  /* 0x00000012120e7981 */ /* 0x000f62000c1e1500 */
[-C--:B------:R-:W-:Y:S02]  /*0830*/  LEA R20, P0, R17, R2.reuse, 0x1 ;  /* 0x0000000211147211 */ /* 0x080fe400078008ff */
[C---:B------:R-:W-:Y:S01]  /*0840*/  LEA R31, R6.reuse, R23, 0x1 ;  /* 0x00000017061f7211 */ /* 0x040fe200078e08ff */
[----:B------:R-:W5:Y:S01]  /*0850*/  LDG.E.U16 R16, desc[UR18][R28.64] ;  /* 0x000000121c107981 */ /* 0x000f62000c1e1500 */
[-C--:B------:R-:W-:Y:S02]  /*0860*/  LEA.HI.X.SX32 R27, R27, R3.reuse, 0x1, P1 ;  /* 0x000000031b1b7211 */ /* 0x080fe400008f0eff */
[----:B------:R-:W-:Y:S01]  /*0870*/  LEA.HI.X.SX32 R21, R17, R3, 0x1, P0 ;  /* 0x0000000311157211 */ /* 0x000fe200000f0eff */
[----:B------:R-:W-:Y:S01]  /*0880*/  IMAD R33, R6, 0x2, R31 ;  /* 0x0000000206217824 */ /* 0x000fe200078e021f */
[-C--:B------:R-:W-:Y:S01]  /*0890*/  LEA R22, P0, R23, R2.reuse, 0x1 ;  /* 0x0000000217167211 */ /* 0x080fe200078008ff */
[----:B------:R3:W5:Y:S01]  /*08a0*/  LDG.E.U16 R15, desc[UR18][R26.64] ;  /* 0x000000121a0f7981 */ /* 0x000762000c1e1500 */
[----:B----4-:R-:W-:-:S02]  /*08b0*/  LEA R24, P1, R31, R2, 0x1 ;  /* 0x000000021f187211 */ /* 0x010fc400078208ff */
[-C--:B------:R-:W-:Y:S01]  /*08c0*/  LEA.HI.X.SX32 R23, R23, R3.reuse, 0x1, P0 ;  /* 0x0000000317177211 */ /* 0x080fe200000f0eff */
[----:B------:R-:W5:Y:S01]  /*08d0*/  LDG.E.U16 R17, desc[UR18][R20.64] ;  /* 0x0000001214117981 */ /* 0x000f62000c1e1500 */
[-C--:B------:R-:W-:Y:S01]  /*08e0*/  LEA R30, P0, R33, R2.reuse, 0x1 ;  /* 0x00000002211e7211 */ /* 0x080fe200078008ff */
[C---:B---3--:R-:W-:Y:S01]  /*08f0*/  IMAD R27, R6.reuse, 0x2, R33 ;  /* 0x00000002061b7824 */ /* 0x048fe200078e0221 */
[-C--:B------:R-:W-:Y:S01]  /*0900*/  LEA.HI.X.SX32 R25, R31, R3.reuse, 0x1, P1 ;  /* 0x000000031f197211 */ /* 0x080fe200008f0eff */
[----:B------:R-:W5:Y:S02]  /*0910*/  LDG.E.U16 R18, desc[UR18][R22.64] ;  /* 0x0000001216127981 */ /* 0x000f64000c1e1500 */
[C---:B------:R-:W-:Y:S01]  /*0920*/  IMAD R29, R6.reuse, 0x2, R27 ;  /* 0x00000002061d7824 */ /* 0x040fe200078e021b */
[----:B------:R-:W-:Y:S01]  /*0930*/  LEA.HI.X.SX32 R31, R33, R3, 0x1, P0 ;  /* 0x00000003211f7211 */ /* 0x000fe200000f0eff */
[----:B------:R3:W5:Y:S02]  /*0940*/  LDG.E.U16 R19, desc[UR18][R24.64] ;  /* 0x0000001218137981 */ /* 0x000764000c1e1500 */
[C---:B------:R-:W-:Y:S01]  /*0950*/  IMAD R33, R6.reuse, 0x2, R29 ;  /* 0x0000000206217824 */ /* 0x040fe200078e021d */
[----:B------:R-:W-:Y:S01]  /*0960*/  LEA R26, P0, R27, R2, 0x1 ;  /* 0x000000021b1a7211 */ /* 0x000fe200078008ff */
[----:B------:R-:W5:Y:S03]  /*0970*/  LDG.E.U16 R20, desc[UR18][R30.64] ;  /* 0x000000121e147981 */ /* 0x000f66000c1e1500 */
[----:B------:R-:W-:-:S05]  /*0980*/  LEA R35, R6, R33, 0x1 ;  /* 0x0000002106237211 */ /* 0x000fca00078e08ff */
[----:B---3--:R-:W-:Y:S01]  /*0990*/  IMAD R25, R6, 0x2, R35 ;  /* 0x0000000206197824 */ /* 0x008fe200078e0223 */
[----:B------:R-:W-:-:S03]  /*09a0*/  LEA.HI.X.SX32 R27, R27, R3, 0x1, P0 ;  /* 0x000000031b1b7211 */ /* 0x000fc600000f0eff */
[C---:B------:R-:W-:Y:S01]  /*09b0*/  IMAD R37, R6.reuse, 0x2, R25 ;  /* 0x0000000206257824 */ /* 0x040fe200078e0219 */
[CC--:B------:R-:W-:Y:S01]  /*09c0*/  LEA R28, P0, R29.reuse, R2.reuse, 0x1 ;  /* 0x000000021d1c7211 */ /* 0x0c0fe200078008ff */
[----:B------:R3:W5:Y:S02]  /*09d0*/  LDG.E.U16 R21, desc[UR18][R26.64] ;  /* 0x000000121a157981 */ /* 0x000764000c1e1500 */
[----:B------:R-:W-:Y:S01]  /*09e0*/  IMAD R39, R6, 0x2, R37 ;  /* 0x0000000206277824 */ /* 0x000fe200078e0225 */
[----:B------:R-:W-:Y:S02]  /*09f0*/  LEA.HI.X.SX32 R29, R29, R3, 0x1, P0 ;  /* 0x000000031d1d7211 */ /* 0x000fe400000f0eff */
[----:B------:R-:W-:-:S03]  /*0a00*/  LEA R34, P0, R35, R2, 0x1 ;  /* 0x0000000223227211 */ /* 0x000fc600078008ff */
[----:B------:R4:W5:Y:S01]  /*0a10*/  LDG.E.U16 R22, desc[UR18][R28.64] ;  /* 0x000000121c167981 */ /* 0x000962000c1e1500 */
[C---:B---3--:R-:W-:Y:S01]  /*0a20*/  IMAD R27, R6.reuse, 0x2, R39 ;  /* 0x00000002061b7824 */ /* 0x048fe200078e0227 */
[----:B------:R-:W-:Y:S02]  /*0a30*/  LEA.HI.X.SX32 R35, R35, R3, 0x1, P0 ;  /* 0x0000000323237211 */ /* 0x000fe400000f0eff */
[-C--:B------:R-:W-:Y:S02]  /*0a40*/  LEA R30, P0, R25, R2.reuse, 0x1 ;  /* 0x00000002191e7211 */ /* 0x080fe400078008ff */
[----:B------:R-:W-:Y:S01]  /*0a50*/  LEA R32, P1, R33, R2, 0x1 ;  /* 0x0000000221207211 */ /* 0x000fe200078208ff */
[----:B------:R3:W5:Y:S01]  /*0a60*/  LDG.E.U16 R24, desc[UR18][R34.64] ;  /* 0x0000001222187981 */ /* 0x000762000c1e1500 */
[----:B----4-:R-:W-:Y:S02]  /*0a70*/  LEA R29, R6, R27, 0x1 ;  /* 0x0000001b061d7211 */ /* 0x010fe400078e08ff */
[----:B------:R-:W-:-:S02]  /*0a80*/  LEA.HI.X.SX32 R31, R25, R3, 0x1, P0 ;  /* 0x00000003191f7211 */ /* 0x000fc400000f0eff */
[-C--:B------:R-:W-:Y:S02]  /*0a90*/  LEA.HI.X.SX32 R33, R33, R3.reuse, 0x1, P1 ;  /* 0x0000000321217211 */ /* 0x080fe400008f0eff */
[-C--:B------:R-:W-:Y:S01]  /*0aa0*/  LEA R36, P0, R37, R2.reuse, 0x1 ;  /* 0x0000000225247211 */ /* 0x080fe200078008ff */
[----:B------:R4:W5:Y:S01]  /*0ab0*/  LDG.E.U16 R25, desc[UR18][R30.64] ;  /* 0x000000121e197981 */ /* 0x000962000c1e1500 */
[C---:B---3--:R-:W-:Y:S01]  /*0ac0*/  IMAD R35, R6.reuse, 0x2, R29 ;  /* 0x0000000206237824 */ /* 0x048fe200078e021d */
[-C--:B------:R-:W-:Y:S02]  /*0ad0*/  LEA R38, P1, R39, R2.reuse, 0x1 ;  /* 0x0000000227267211 */ /* 0x080fe400078208ff */
[-C--:B------:R-:W-:Y:S01]  /*0ae0*/  LEA.HI.X.SX32 R37, R37, R3.reuse, 0x1, P0 ;  /* 0x0000000325257211 */ /* 0x080fe200000f0eff */
[C---:B------:R-:W-:Y:S01]  /*0af0*/  IMAD R43, R6.reuse, 0x2, R35 ;  /* 0x00000002062b7824 */ /* 0x040fe200078e0223 */
[----:B------:R-:W-:Y:S01]  /*0b00*/  LEA.HI.X.SX32 R39, R39, R3, 0x1, P1 ;  /* 0x0000000327277211 */ /* 0x000fe200008f0eff */
[----:B------:R3:W5:Y:S01]  /*0b10*/  LDG.E.U16 R23, desc[UR18][R32.64] ;  /* 0x0000001220177981 */ /* 0x000762000c1e1500 */
[----:B------:R-:W-:Y:S01]  /*0b20*/  LEA R40, P0, R27, R2, 0x1 ;  /* 0x000000021b287211 */ /* 0x000fe200078008ff */
[----:B----4-:R-:W-:-:S02]  /*0b30*/  IMAD R31, R6, 0x2, R43 ;  /* 0x00000002061f7824 */ /* 0x010fc400078e022b */
[----:B------:R-:W5:Y:S01]  /*0b40*/  LDG.E.U16 R26, desc[UR18][R36.64] ;  /* 0x00000012241a7981 */ /* 0x000f62000c1e1500 */
[----:B------:R-:W-:-:S03]  /*0b50*/  LEA.HI.X.SX32 R41, R27, R3, 0x1, P0 ;  /* 0x000000031b297211 */ /* 0x000fc600000f0eff */
[----:B------:R4:W5:Y:S01]  /*0b60*/  LDG.E.U16 R27, desc[UR18][R38.64] ;  /* 0x00000012261b7981 */ /* 0x000962000c1e1500 */
[----:B---3--:R-:W-:-:S03]  /*0b70*/  LEA R32, P0, R29, R2, 0x1 ;  /* 0x000000021d207211 */ /* 0x008fc600078008ff */
[----:B------:R3:W5:Y:S01]  /*0b80*/  LDG.E.U16 R28, desc[UR18][R40.64] ;  /* 0x00000012281c7981 */ /* 0x000762000c1e1500 */
[C---:B----4-:R-:W-:Y:S01]  /*0b90*/  IMAD R39, R6.reuse, 0x2, R31 ;  /* 0x0000000206277824 */ /* 0x050fe200078e021f */
[----:B------:R-:W-:Y:S02]  /*0ba0*/  LEA.HI.X.SX32 R33, R29, R3, 0x1, P0 ;  /* 0x000000031d217211 */ /* 0x000fe400000f0eff */
[-C--:B------:R-:W-:Y:S02]  /*0bb0*/  LEA R34, P0, R35, R2.reuse, 0x1 ;  /* 0x0000000223227211 */ /* 0x080fe400078008ff */
[C---:B---3--:R-:W-:Y:S01]  /*0bc0*/  LEA R41, R6.reuse, R39, 0x1 ;  /* 0x0000002706297211 */ /* 0x048fe200078e08ff */
[----:B------:R-:W5:Y:S01]  /*0bd0*/  LDG.E.U16 R29, desc[UR18][R32.64] ;  /* 0x00000012201d7981 */ /* 0x000f62000c1e1500 */
[-C--:B------:R-:W-:Y:S02]  /*0be0*/  LEA R42, P1, R43, R2.reuse, 0x1 ;  /* 0x000000022b2a7211 */ /* 0x080fe400078208ff */
[----:B------:R-:W-:Y:S01]  /*0bf0*/  LEA.HI.X.SX32 R35, R35, R3, 0x1, P0 ;  /* 0x0000000323237211 */ /* 0x000fe200000f0eff */
[----:B------:R-:W-:Y:S01]  /*0c00*/  IMAD R45, R6, 0x2, R41 ;  /* 0x00000002062d7824 */ /* 0x000fe200078e0229 */
[----:B------:R-:W-:-:S02]  /*0c10*/  LEA R36, P0, R31, R2, 0x1 ;  /* 0x000000021f247211 */ /* 0x000fc400078008ff */
[-C--:B------:R-:W-:Y:S01]  /*0c20*/  LEA.HI.X.SX32 R43, R43, R3.reuse, 0x1, P1 ;  /* 0x000000032b2b7211 */ /* 0x080fe200008f0eff */
[----:B------:R-:W-:Y:S01]  /*0c30*/  IMAD R47, R6, 0x2, R45 ;  /* 0x00000002062f7824 */ /* 0x000fe200078e022d */
[----:B------:R-:W-:Y:S01]  /*0c40*/  LEA.HI.X.SX32 R37, R31, R3, 0x1, P0 ;  /* 0x000000031f257211 */ /* 0x000fe200000f0eff */
[----:B------:R-:W5:Y:S01]  /*0c50*/  LDG.E.U16 R30, desc[UR18][R34.64] ;  /* 0x00000012221e7981 */ /* 0x000f62000c1e1500 */
[----:B------:R-:W-:-:S03]  /*0c60*/  LEA R38, P0, R39, R2, 0x1 ;  /* 0x0000000227267211 */ /* 0x000fc600078008ff */
[----:B------:R3:W5:Y:S01]  /*0c70*/  LDG.E.U16 R31, desc[UR18][R42.64] ;  /* 0x000000122a1f7981 */ /* 0x000762000c1e1500 */
[-C--:B------:R-:W-:Y:S02]  /*0c80*/  LEA.HI.X.SX32 R39, R39, R3.reuse, 0x1, P0 ;  /* 0x0000000327277211 */ /* 0x080fe400000f0eff */
[CC--:B------:R-:W-:Y:S01]  /*0c90*/  LEA R40, P0, R41.reuse, R2.reuse, 0x1 ;  /* 0x0000000229287211 */ /* 0x0c0fe200078008ff */
[----:B------:R4:W5:Y:S01]  /*0ca0*/  LDG.E.U16 R32, desc[UR18][R36.64] ;  /* 0x0000001224207981 */ /* 0x000962000c1e1500 */
[C---:B---3--:R-:W-:Y:S02]  /*0cb0*/  IMAD R43, R6.reuse, 0x2, R47 ;  /* 0x00000002062b7824 */ /* 0x048fe400078e022f */
[----:B------:R-:W-:Y:S01]  /*0cc0*/  LEA.HI.X.SX32 R41, R41, R3, 0x1, P0 ;  /* 0x0000000329297211 */ /* 0x000fe200000f0eff */
[----:B------:R3:W5:Y:S01]  /*0cd0*/  LDG.E.U16 R33, desc[UR18][R38.64] ;  /* 0x0000001226217981 */ /* 0x000762000c1e1500 */
[----:B----4-:R-:W-:Y:S01]  /*0ce0*/  IMAD R37, R6, 0x2, R43 ;  /* 0x0000000206257824 */ /* 0x010fe200078e022b */
[----:B------:R-:W-:-:S02]  /*0cf0*/  LEA R46, P0, R47, R2, 0x1 ;  /* 0x000000022f2e7211 */ /* 0x000fc400078008ff */
[----:B------:R4:W5:Y:S02]  /*0d00*/  LDG.E.U16 R34, desc[UR18][R40.64] ;  /* 0x0000001228227981 */ /* 0x000964000c1e1500 */
[C---:B------:R-:W-:Y:S02]  /*0d10*/  LEA R51, R6.reuse, R37, 0x1 ;  /* 0x0000002506337211 */ /* 0x040fe400078e08ff */
[-C--:B------:R-:W-:Y:S02]  /*0d20*/  LEA.HI.X.SX32 R47, R47, R3.reuse, 0x1, P0 ;  /* 0x000000032f2f7211 */ /* 0x080fe400000f0eff */
[-C--:B------:R-:W-:Y:S01]  /*0d30*/  LEA R42, P0, R43, R2.reuse, 0x1 ;  /* 0x000000022b2a7211 */ /* 0x080fe200078008ff */
[C---:B---3--:R-:W-:Y:S01]  /*0d40*/  IMAD R39, R6.reuse, 0x2, R51 ;  /* 0x0000000206277824 */ /* 0x048fe200078e0233 */
[-C--:B------:R-:W-:Y:S01]  /*0d50*/  LEA R44, P1, R45, R2.reuse, 0x1 ;  /* 0x000000022d2c7211 */ /* 0x080fe200078208ff */
[----:B------:R3:W5:Y:S01]  /*0d60*/  LDG.E.U16 R36, desc[UR18][R46.64] ;  /* 0x000000122e247981 */ /* 0x000762000c1e1500 */
[----:B------:R-:W-:Y:S01]  /*0d70*/  LEA.HI.X.SX32 R43, R43, R3, 0x1, P0 ;  /* 0x000000032b2b7211 */ /* 0x000fe200000f0eff */
[----:B----4-:R-:W-:Y:S01]  /*0d80*/  IMAD R41, R6, 0x2, R39 ;  /* 0x0000000206297824 */ /* 0x010fe200078e0227 */
[----:B------:R-:W-:-:S02]  /*0d90*/  LEA R48, P0, R37, R2, 0x1 ;  /* 0x0000000225307211 */ /* 0x000fc400078008ff */
[-C--:B------:R-:W-:Y:S02]  /*0da0*/  LEA.HI.X.SX32 R45, R45, R3.reuse, 0x1, P1 ;  /* 0x000000032d2d7211 */ /* 0x080fe400008f0eff */
[-C--:B------:R-:W-:Y:S02]  /*0db0*/  LEA.HI.X.SX32 R49, R37, R3.reuse, 0x1, P0 ;  /* 0x0000000325317211 */ /* 0x080fe400000f0eff */
[-C--:B------:R-:W-:Y:S01]  /*0dc0*/  LEA R52, P0, R39, R2.reuse, 0x1 ;  /* 0x0000000227347211 */ /* 0x080fe200078008ff */
[C---:B---3--:R-:W-:Y:S01]  /*0dd0*/  IMAD R47, R6.reuse, 0x2, R41 ;  /* 0x00000002062f7824 */ /* 0x048fe200078e0229 */
[-C--:B------:R-:W-:Y:S01]  /*0de0*/  LEA R50, P1, R51, R2.reuse, 0x1 ;  /* 0x0000000233327211 */ /* 0x080fe200078208ff */
[----:B------:R3:W5:Y:S01]  /*0df0*/  LDG.E.U16 R35, desc[UR18][R44.64] ;  /* 0x000000122c237981 */ /* 0x000762000c1e1500 */
[-C--:B------:R-:W-:Y:S01]  /*0e00*/  LEA.HI.X.SX32 R53, R39, R3.reuse, 0x1, P0 ;  /* 0x0000000327357211 */ /* 0x080fe200000f0eff */
[C---:B------:R-:W-:Y:S01]  /*0e10*/  IMAD R55, R6.reuse, 0x2, R47 ;  /* 0x0000000206377824 */ /* 0x040fe200078e022f */
[----:B------:R-:W-:Y:S01]  /*0e20*/  LEA.HI.X.SX32 R51, R51, R3, 0x1, P1 ;  /* 0x0000000333337211 */ /* 0x000fe200008f0eff */
[----:B------:R4:W5:Y:S03]  /*0e30*/  LDG.E.U16 R37, desc[UR18][R42.64] ;  /* 0x000000122a257981 */ /* 0x000966000c1e1500 */
[----:B------:R-:W-:Y:S01]  /*0e40*/  LEA R57, R6, R55, 0x1 ;  /* 0x0000003706397211 */ /* 0x000fe200078e08ff */
[----:B------:R0:W5:Y:S01]  /*0e50*/  LDG.E.U16 R39, desc[UR18][R50.64] ;  /* 0x0000001232277981 */ /* 0x000162000c1e1500 */
[----:B---3--:R-:W-:-:S03]  /*0e60*/  LEA R44, P0, R41, R2, 0x1 ;  /* 0x00000002292c7211 */ /* 0x008fc600078008ff */
[----:B------:R3:W5:Y:S01]  /*0e70*/  LDG.E.U16 R38, desc[UR18][R48.64] ;  /* 0x0000001230267981 */ /* 0x000762000c1e1500 */
[-C--:B------:R-:W-:Y:S02]  /*0e80*/  LEA.HI.X.SX32 R45, R41, R3.reuse, 0x1, P0 ;  /* 0x00000003292d7211 */ /* 0x080fe400000f0eff */
[CC--:B----4-:R-:W-:Y:S01]  /*0e90*/  LEA R42, P0, R47.reuse, R2.reuse, 0x1 ;  /* 0x000000022f2a7211 */ /* 0x0d0fe200078008ff */
[----:B------:R4:W5:Y:S01]  /*0ea0*/  LDG.E.U16 R40, desc[UR18][R52.64] ;  /* 0x0000001234287981 */ /* 0x000962000c1e1500 */
[C---:B0-----:R-:W-:Y:S02]  /*0eb0*/  IMAD R51, R6.reuse, 0x2, R57 ;  /* 0x0000000206337824 */ /* 0x041fe400078e0239 */
[-C--:B------:R-:W-:Y:S01]  /*0ec0*/  LEA.HI.X.SX32 R43, R47, R3.reuse, 0x1, P0 ;  /* 0x000000032f2b7211 */ /* 0x080fe200000f0eff */
[----:B------:R0:W5:Y:S01]  /*0ed0*/  LDG.E.U16 R41, desc[UR18][R44.64] ;  /* 0x000000122c297981 */ /* 0x000162000c1e1500 */
[-C--:B---3--:R-:W-:Y:S02]  /*0ee0*/  LEA R48, P0, R57, R2.reuse, 0x1 ;  /* 0x0000000239307211 */ /* 0x088fe400078008ff */
[----:B------:R-:W-:Y:S01]  /*0ef0*/  LEA R46, P1, R55, R2, 0x1 ;  /* 0x00000002372e7211 */ /* 0x000fe200078208ff */
[----:B------:R3:W5:Y:S01]  /*0f00*/  LDG.E.U16 R42, desc[UR18][R42.64] ;  /* 0x000000122a2a7981 */ /* 0x000762000c1e1500 */
[----:B----4-:R-:W-:Y:S01]  /*0f10*/  IMAD R53, R6, 0x2, R51 ;  /* 0x0000000206357824 */ /* 0x010fe200078e0233 */
[----:B------:R-:W-:-:S02]  /*0f20*/  LEA.HI.X.SX32 R49, R57, R3, 0x1, P0 ;  /* 0x0000000339317211 */ /* 0x000fc400000f0eff */
[-C--:B------:R-:W-:Y:S01]  /*0f30*/  LEA.HI.X.SX32 R47, R55, R3.reuse, 0x1, P1 ;  /* 0x00000003372f7211 */ /* 0x080fe200008f0eff */
[C---:B------:R-:W-:Y:S01]  /*0f40*/  IMAD R55, R6.reuse, 0x2, R53 ;  /* 0x0000000206377824 */ /* 0x040fe200078e0235 */
[CC--:B------:R-:W-:Y:S01]  /*0f50*/  LEA R50, P0, R51.reuse, R2.reuse, 0x1 ;  /* 0x0000000233327211 */ /* 0x0c0fe200078008ff */
[----:B------:R4:W5:Y:S02]  /*0f60*/  LDG.E.U16 R59, desc[UR18][R48.64] ;  /* 0x00000012303b7981 */ /* 0x000964000c1e1500 */
[----:B------:R-:W-:Y:S01]  /*0f70*/  IMAD R57, R6, 0x2, R55 ;  /* 0x0000000206397824 */ /* 0x000fe200078e0237 */
[-C--:B------:R-:W-:Y:S01]  /*0f80*/  LEA.HI.X.SX32 R51, R51, R3.reuse, 0x1, P0 ;  /* 0x0000000333337211 */ /* 0x080fe200000f0eff */
[----:B------:R1:W5:Y:S01]  /*0f90*/  LDG.E.U16 R58, desc[UR18][R46.64] ;  /* 0x000000122e3a7981 */ /* 0x000362000c1e1500 */
[-C--:B0-----:R-:W-:Y:S02]  /*0fa0*/  LEA R44, P0, R53, R2.reuse, 0x1 ;  /* 0x00000002352c7211 */ /* 0x081fe400078008ff */
[----:B------:R-:W-:Y:S01]  /*0fb0*/  LEA R52, P1, R55, R2, 0x1 ;  /* 0x0000000237347211 */ /* 0x000fe200078208ff */
[----:B------:R0:W5:Y:S01]  /*0fc0*/  LDG.E.U16 R60, desc[UR18][R50.64] ;  /* 0x00000012323c7981 */ /* 0x000162000c1e1500 */
[----:B------:R-:W-:-:S02]  /*0fd0*/  LEA.HI.X.SX32 R45, R53, R3, 0x1, P0 ;  /* 0x00000003352d7211 */ /* 0x000fc400000f0eff */
[-C--:B------:R-:W-:Y:S02]  /*0fe0*/  LEA R54, P0, R57, R2.reuse, 0x1 ;  /* 0x0000000239367211 */ /* 0x080fe400078008ff */
[C---:B---3--:R-:W-:Y:S01]  /*0ff0*/  LEA R43, R6.reuse, R57, 0x1 ;  /* 0x00000039062b7211 */ /* 0x048fe200078e08ff */
[----:B------:R3:W5:Y:S01]  /*1000*/  LDG.E.U16 R61, desc[UR18][R44.64] ;  /* 0x000000122c3d7981 */ /* 0x000762000c1e1500 */
[-C--:B------:R-:W-:Y:S02]  /*1010*/  LEA.HI.X.SX32 R53, R55, R3.reuse, 0x1, P1 ;  /* 0x0000000337357211 */ /* 0x080fe400008f0eff */
[-C--:B------:R-:W-:Y:S01]  /*1020*/  LEA.HI.X.SX32 R55, R57, R3.reuse, 0x1, P0 ;  /* 0x0000000339377211 */ /* 0x080fe200000f0eff */
[C---:B----4-:R-:W-:Y:S01]  /*1030*/  IMAD R49, R6.reuse, 0x2, R43 ;  /* 0x0000000206317824 */ /* 0x050fe200078e022b */
[CC--:B-1----:R-:W-:Y:S01]  /*1040*/  LEA R46, P0, R43.reuse, R2.reuse, 0x1 ;  /* 0x000000022b2e7211 */ /* 0x0c2fe200078008ff */
[----:B------:R1:W5:Y:S03]  /*1050*/  LDG.E.U16 R62, desc[UR18][R52.64] ;  /* 0x00000012343e7981 */ /* 0x000366000c1e1500 */
[-C--:B------:R-:W-:Y:S01]  /*1060*/  LEA.HI.X.SX32 R47, R43, R3.reuse, 0x1, P0 ;  /* 0x000000032b2f7211 */ /* 0x080fe200000f0eff */
[C---:B------:R-:W-:Y:S01]  /*1070*/  IMAD R43, R6.reuse, 0x2, R49 ;  /* 0x00000002062b7824 */ /* 0x040fe200078e0231 */
[-C--:B------:R-:W-:Y:S01]  /*1080*/  LEA R48, P0, R49, R2.reuse, 0x1 ;  /* 0x0000000231307211 */ /* 0x080fe200078008ff */
[----:B------:R4:W5:Y:S02]  /*1090*/  LDG.E.U16 R63, desc[UR18][R54.64] ;  /* 0x00000012363f7981 */ /* 0x000964000c1e1500 */
[----:B------:R-:W-:Y:S01]  /*10a0*/  IMAD R57, R6, 0x2, R43 ;  /* 0x0000000206397824 */ /* 0x000fe200078e022b */
[----:B0-----:R-:W-:Y:S01]  /*10b0*/  LEA R50, P1, R43, R2, 0x1 ;  /* 0x000000022b327211 */ /* 0x001fe200078208ff */
[----:B------:R0:W5:Y:S01]  /*10c0*/  LDG.E.U16 R64, desc[UR18][R46.64] ;  /* 0x000000122e407981 */ /* 0x000162000c1e1500 */
[----:B------:R-:W-:-:S02]  /*10d0*/  LEA.HI.X.SX32 R49, R49, R3, 0x1, P0 ;  /* 0x0000000331317211 */ /* 0x000fc400000f0eff */
[-C--:B------:R-:W-:Y:S01]  /*10e0*/  LEA.HI.X.SX32 R51, R43, R3.reuse, 0x1, P1 ;  /* 0x000000032b337211 */ /* 0x080fe200008f0eff */
[C---:B------:R-:W-:Y:S01]  /*10f0*/  IMAD R43, R6.reuse, 0x2, R57 ;  /* 0x00000002062b7824 */ /* 0x040fe200078e0239 */
[CC--:B---3--:R-:W-:Y:S01]  /*1100*/  LEA R44, P0, R57.reuse, R2.reuse, 0x1 ;  /* 0x00000002392c7211 */ /* 0x0c8fe200078008ff */
[----:B------:R3:W5:Y:S03]  /*1110*/  LDG.E.U16 R65, desc[UR18][R48.64] ;  /* 0x0000001230417981 */ /* 0x000766000c1e1500 */
[----:B------:R-:W-:Y:S01]  /*1120*/  LEA.HI.X.SX32 R45, R57, R3, 0x1, P0 ;  /* 0x00000003392d7211 */ /* 0x000fe200000f0eff */
[----:B------:R2:W5:Y:S01]  /*1130*/  LDG.E.U16 R66, desc[UR18][R50.64] ;  /* 0x0000001232427981 */ /* 0x000562000c1e1500 */
[C---:B-1----:R-:W-:Y:S02]  /*1140*/  LEA R52, P0, R43.reuse, R2, 0x1 ;  /* 0x000000022b347211 */ /* 0x042fe400078008ff */
[----:B----4-:R-:W-:Y:S01]  /*1150*/  LEA R55, R6, R43, 0x1 ;  /* 0x0000002b06377211 */ /* 0x010fe200078e08ff */
[----:B------:R1:W5:Y:S01]  /*1160*/  LDG.E.U16 R67, desc[UR18][R44.64] ;  /* 0x000000122c437981 */ /* 0x000362000c1e1500 */
[----:B------:R-:W-:-:S03]  /*1170*/  LEA.HI.X.SX32 R53, R43, R3, 0x1, P0 ;  /* 0x000000032b357211 */ /* 0x000fc600000f0eff */
[C---:B------:R-:W-:Y:S01]  /*1180*/  IMAD R43, R6.reuse, 0x2, R55 ;  /* 0x00000002062b7824 */ /* 0x040fe200078e0237 */
[-C--:B0-----:R-:W-:Y:S01]  /*1190*/  LEA R46, P0, R55, R2.reuse, 0x1 ;  /* 0x00000002372e7211 */ /* 0x081fe200078008ff */
[----:B------:R0:W5:Y:S02]  /*11a0*/  LDG.E.U16 R71, desc[UR18][R52.64] ;  /* 0x0000001234477981 */ /* 0x000164000c1e1500 */
[C---:B------:R-:W-:Y:S01]  /*11b0*/  IMAD R57, R6.reuse, 0x2, R43 ;  /* 0x0000000206397824 */ /* 0x040fe200078e022b */
[-C--:B------:R-:W-:Y:S02]  /*11c0*/  LEA R54, P1, R43, R2.reuse, 0x1 ;  /* 0x000000022b367211 */ /* 0x080fe400078208ff */
[-C--:B------:R-:W-:Y:S02]  /*11d0*/  LEA.HI.X.SX32 R47, R55, R3.reuse, 0x1, P0 ;  /* 0x00000003372f7211 */ /* 0x080fe400000f0eff */
[-C--:B------:R-:W-:Y:S01]  /*11e0*/  LEA.HI.X.SX32 R55, R43, R3.reuse, 0x1, P1 ;  /* 0x000000032b377211 */ /* 0x080fe200008f0eff */
[C---:B------:R-:W-:Y:S01]  /*11f0*/  IMAD R43, R6.reuse, 0x2, R57 ;  /* 0x00000002062b7824 */ /* 0x040fe200078e0239 */
[CC--:B---3--:R-:W-:Y:S01]  /*1200*/  LEA R48, P0, R57.reuse, R2.reuse, 0x1 ;  /* 0x0000000239307211 */ /* 0x0c8fe200078008ff */
[----:B------:R3:W5:Y:S02]  /*1210*/  LDG.E.U16 R72, desc[UR18][R46.64] ;  /* 0x000000122e487981 */ /* 0x000764000c1e1500 */
[----:B--2---:R-:W-:Y:S01]  /*1220*/  IMAD R51, R6, 0x2, R43 ;  /* 0x0000000206337824 */ /* 0x004fe200078e022b */
[----:B------:R-:W-:Y:S01]  /*1230*/  LEA.HI.X.SX32 R49, R57, R3, 0x1, P0 ;  /* 0x0000000339317211 */ /* 0x000fe200000f0eff */
[----:B------:R2:W5:Y:S01]  /*1240*/  LDG.E.U16 R73, desc[UR18][R54.64] ;  /* 0x0000001236497981 */ /* 0x000562000c1e1500 */
[----:B-1----:R-:W-:-:S03]  /*1250*/  LEA R44, P0, R43, R2, 0x1 ;  /* 0x000000022b2c7211 */ /* 0x002fc600078008ff */
[----:B------:R1:W5:Y:S01]  /*1260*/  LDG.E.U16 R74, desc[UR18][R48.64] ;  /* 0x00000012304a7981 */ /* 0x000362000c1e1500 */
[----:B------:R-:W-:Y:S02]  /*1270*/  LEA.HI.X.SX32 R45, R43, R3, 0x1, P0 ;  /* 0x000000032b2d7211 */ /* 0x000fe400000f0eff */
[C---:B------:R-:W-:Y:S02]  /*1280*/  LEA R43, R6.reuse, R51, 0x1 ;  /* 0x00000033062b7211 */ /* 0x040fe400078e08ff */
[-C--:B------:R-:W-:Y:S01]  /*1290*/  LEA R50, P0, R51, R2.reuse, 0x1 ;  /* 0x0000000233327211 */ /* 0x080fe200078008ff */
[----:B------:R4:W5:Y:S01]  /*12a0*/  LDG.E.U16 R75, desc[UR18][R44.64] ;  /* 0x000000122c4b7981 */ /* 0x000962000c1e1500 */
[-C--:B0-----:R-:W-:Y:S01]  /*12b0*/  LEA R52, P1, R43, R2.reuse, 0x1 ;  /* 0x000000022b347211 */ /* 0x081fe200078208ff */
[C---:B------:R-:W-:Y:S01]  /*12c0*/  IMAD R57, R6.reuse, 0x2, R43 ;  /* 0x0000000206397824 */ /* 0x040fe200078e022b */
[-C--:B------:R-:W-:Y:S02]  /*12d0*/  LEA.HI.X.SX32 R51, R51, R3.reuse, 0x1, P0 ;  /* 0x0000000333337211 */ /* 0x080fe400000f0eff */
[-C--:B------:R-:W-:Y:S01]  /*12e0*/  LEA.HI.X.SX32 R53, R43, R3.reuse, 0x1, P1 ;  /* 0x000000032b357211 */ /* 0x080fe200008f0eff */
[C---:B------:R-:W-:Y:S01]  /*12f0*/  IMAD R43, R6.reuse, 0x2, R57 ;  /* 0x00000002062b7824 */ /* 0x040fe200078e0239 */
[CC--:B---3--:R-:W-:Y:S01]  /*1300*/  LEA R46, P0, R57.reuse, R2.reuse, 0x1 ;  /* 0x00000002392e7211 */ /* 0x0c8fe200078008ff */
[----:B------:R0:W5:Y:S03]  /*1310*/  LDG.E.U16 R76, desc[UR18][R50.64] ;  /* 0x00000012324c7981 */ /* 0x000166000c1e1500 */
[-C--:B------:R-:W-:Y:S01]  /*1320*/  LEA.HI.X.SX32 R47, R57, R3.reuse, 0x1, P0 ;  /* 0x00000003392f7211 */ /* 0x080fe200000f0eff */
[C---:B--2---:R-:W-:Y:S01]  /*1330*/  IMAD R55, R6.reuse, 0x2, R43 ;  /* 0x0000000206377824 */ /* 0x044fe200078e022b */
[CC--:B-1----:R-:W-:Y:S01]  /*1340*/  LEA R48, P0, R43.reuse, R2.reuse, 0x1 ;  /* 0x000000022b307211 */ /* 0x0c2fe200078008ff */
[----:B------:R1:W5:Y:S03]  /*1350*/  LDG.E.U16 R77, desc[UR18][R52.64] ;  /* 0x00000012344d7981 */ /* 0x000366000c1e1500 */
[----:B------:R-:W-:Y:S01]  /*1360*/  LEA.HI.X.SX32 R49, R43, R3, 0x1, P0 ;  /* 0x000000032b317211 */ /* 0x000fe200000f0eff */
[C---:B------:R-:W-:Y:S01]  /*1370*/  IMAD R43, R6.reuse, 0x2, R55 ;  /* 0x00000002062b7824 */ /* 0x040fe200078e0237 */
[-C--:B----4-:R-:W-:Y:S01]  /*1380*/  LEA R44, P0, R55, R2.reuse, 0x1 ;  /* 0x00000002372c7211 */ /* 0x090fe200078008ff */
[----:B------:R2:W5:Y:S03]  /*1390*/  LDG.E.U16 R78, desc[UR18][R46.64] ;  /* 0x000000122e4e7981 */ /* 0x000566000c1e1500 */
[----:B------:R-:W-:Y:S01]  /*13a0*/  LEA R54, P1, R43, R2, 0x1 ;  /* 0x000000022b367211 */ /* 0x000fe200078208ff */
[----:B------:R3:W5:Y:S01]  /*13b0*/  LDG.E.U16 R79, desc[UR18][R48.64] ;  /* 0x00000012304f7981 */ /* 0x000762000c1e1500 */
[----:B------:R-:W-:-:S02]  /*13c0*/  LEA R57, R6, R43, 0x1 ;  /* 0x0000002b06397211 */ /* 0x000fc400078e08ff */
[-C--:B------:R-:W-:Y:S02]  /*13d0*/  LEA.HI.X.SX32 R45, R55, R3.reuse, 0x1, P0 ;  /* 0x00000003372d7211 */ /* 0x080fe400000f0eff */
[-C--:B------:R-:W-:Y:S01]  /*13e0*/  LEA.HI.X.SX32 R55, R43, R3.reuse, 0x1, P1 ;  /* 0x000000032b377211 */ /* 0x080fe200008f0eff */
[C---:B------:R-:W-:Y:S01]  /*13f0*/  IMAD R43, R6.reuse, 0x2, R57 ;  /* 0x00000002062b7824 */ /* 0x040fe200078e0239 */
[CC--:B0-----:R-:W-:Y:S01]  /*1400*/  LEA R50, P0, R57.reuse, R2.reuse, 0x1 ;  /* 0x0000000239327211 */ /* 0x0c1fe200078008ff */
[----:B------:R0:W5:Y:S02]  /*1410*/  LDG.E.U16 R44, desc[UR18][R44.64] ;  /* 0x000000122c2c7981 */ /* 0x000164000c1e1500 */
[C---:B-1----:R-:W-:Y:S01]  /*1420*/  IMAD R53, R6.reuse, 0x2, R43 ;  /* 0x0000000206357824 */ /* 0x042fe200078e022b */
[-C--:B------:R-:W-:Y:S01]  /*1430*/  LEA.HI.X.SX32 R51, R57, R3.reuse, 0x1, P0 ;  /* 0x0000000339337211 */ /* 0x080fe200000f0eff */
[----:B------:R0:W5:Y:S01]  /*1440*/  LDG.E.U16 R54, desc[UR18][R54.64] ;  /* 0x0000001236367981 */ /* 0x000162000c1e1500 */
[-C--:B--2---:R-:W-:Y:S01]  /*1450*/  LEA R46, P0, R43, R2.reuse, 0x1 ;  /* 0x000000022b2e7211 */ /* 0x084fe200078008ff */
[----:B------:R-:W-:Y:S01]  /*1460*/  IMAD R6, R6, 0x2, R53 ;  /* 0x0000000206067824 */ /* 0x000fe200078e0235 */
[----:B------:R-:W-:Y:S01]  /*1470*/  LEA R52, P1, R53, R2, 0x1 ;  /* 0x0000000235347211 */ /* 0x000fe200078208ff */
[----:B------:R0:W5:Y:S01]  /*1480*/  LDG.E.U16 R50, desc[UR18][R50.64] ;  /* 0x0000001232327981 */ /* 0x000162000c1e1500 */
[----:B------:R-:W-:-:S02]  /*1490*/  LEA.HI.X.SX32 R47, R43, R3, 0x1, P0 ;  /* 0x000000032b2f7211 */ /* 0x000fc400000f0eff */
[C---:B---3--:R-:W-:Y:S02]  /*14a0*/  LEA R48, P0, R6.reuse, R2, 0x1 ;  /* 0x0000000206307211 */ /* 0x048fe400078008ff */
[-C--:B------:R-:W-:Y:S01]  /*14b0*/  LEA.HI.X.SX32 R53, R53, R3.reuse, 0x1, P1 ;  /* 0x0000000335357211 */ /* 0x080fe200008f0eff */
[----:B------:R0:W5:Y:S01]  /*14c0*/  LDG.E.U16 R46, desc[UR18][R46.64] ;  /* 0x000000122e2e7981 */ /* 0x000162000c1e1500 */
[----:B------:R-:W-:Y:S02]  /*14d0*/  LEA.HI.X.SX32 R49, R6, R3, 0x1, P0 ;  /* 0x0000000306317211 */ /* 0x000fe400000f0eff */
[----:B------:R-:W1:Y:S01]  /*14e0*/  LDC.64 R2, c[0x0][0x3c0] ;  /* 0x0000f000ff027b82 */ /* 0x000e620000000a00 */
[----:B------:R0:W5:Y:S04]  /*14f0*/  LDG.E.U16 R52, desc[UR18][R52.64] ;  /* 0x0000001234347981 */ /* 0x000168000c1e1500 */
[----:B------:R0:W5:Y:S01]  /*1500*/  LDG.E.U16 R48, desc[UR18][R48.64] ;  /* 0x0000001230307981 */ /* 0x000162000c1e1500 */
[----:B------:R-:W-:-:S02]  /*1510*/  LOP3.LUT R68, R134, 0x7f, RZ, 0xc0, !PT ;  /* 0x0000007f86447812 */ /* 0x000fc400078ec0ff */
[----:B------:R-:W-:-:S03]  /*1520*/  SHF.R.U32.HI R43, RZ, 0x5, R134 ;  /* 0x00000005ff2b7819 */ /* 0x000fc60000011686 */
[----:B------:R-:W-:Y:S01]  /*1530*/  IMAD R6, R68, UR4, RZ ;  /* 0x0000000444067c24 */ /* 0x000fe2000f8e02ff */
[----:B------:R-:W-:Y:S02]  /*1540*/  LOP3.LUT R70, R134, 0x3f, RZ, 0xc0, !PT ;  /* 0x0000003f86467812 */ /* 0x000fe400078ec0ff */
[----:B------:R-:W-:Y:S01]  /*1550*/  R2UR UR62, R43 ;  /* 0x000000002b3e72ca */ /* 0x000fe200000e0000 */
[----:B------:R-:W-:Y:S01]  /*1560*/  IMAD.SHL.U32 R68, R6, 0x2, RZ ;  /* 0x0000000206447824 */ /* 0x000fe200078e00ff */
[----:B------:R-:W-:Y:S01]  /*1570*/  SHF.R.S32.HI R43, RZ, 0x6, R134 ;  /* 0x00000006ff2b7819 */ /* 0x000fe20000011486 */
[----:B-1----:R-:W-:Y:S01]  /*1580*/  IMAD R2, R2, UR7, RZ ;  /* 0x0000000702027c24 */ /* 0x002fe2000f8e02ff */
[----:B------:R-:W-:Y:S01]  /*1590*/  R2UR UR7, R56 ;  /* 0x00000000380772ca */ /* 0x000fe200000e0000 */
[----:B------:R-:W-:-:S03]  /*15a0*/  IMAD.HI R6, R6, 0x2, RZ ;  /* 0x0000000206067827 */ /* 0x000fc600078e02ff */
[C---:B------:R-:W-:Y:S01]  /*15b0*/  SHF.L.U32 R69, R2.reuse, 0x1, RZ ;  /* 0x0000000102457819 */ /* 0x040fe200000006ff */
[----:B------:R-:W-:Y:S01]  /*15c0*/  IMAD.HI R2, R2, 0x2, RZ ;  /* 0x0000000202027827 */ /* 0x000fe200078e02ff */
[----:B------:R-:W-:Y:S02]  /*15d0*/  SGXT R43, R43, 0x1 ;  /* 0x000000012b2b781a */ /* 0x000fe40000000200 */
[----:B------:R-:W-:Y:S01]  /*15e0*/  IADD3 R68, P0, P1, R68, R80, R69 ;  /* 0x0000005044447210 */ /* 0x000fe2000791e045 */
[----:B------:R-:W-:-:S03]  /*15f0*/  IMAD.SHL.U32 R70, R70, 0x2, RZ ;  /* 0x0000000246467824 */ /* 0x000fc600078e00ff */
[----:B------:R-:W-:Y:S02]  /*1600*/  IADD3.X R69, PT, PT, R6, R81, R2, P0, P1 ;  /* 0x0000005106457210 */ /* 0x000fe400007e2402 */
[----:B------:R-:W-:Y:S01]  /*1610*/  LOP3.LUT R43, R70, 0x90, R43, 0x78, !PT ;  /* 0x00000090462b7812 */ /* 0x000fe200078e782b */
[----:B0-----:R-:W-:Y:S06]  /*1620*/  BRA.U UP0, `(.L_x_5) ;  /* 0x0000000100187547 */ /* 0x001fec000b800000 */
[----:B------:R-:W-:Y:S01]  /*1630*/  ELECT P0, URZ, PT ;  /* 0x0000000000ff782f */ /* 0x000fe20003800000 */
[----:B------:R-:W-:Y:S01]  /*1640*/  IMAD.MOV.U32 R2, RZ, RZ, 0x1 ;  /* 0x00000001ff027424 */ /* 0x000fe200078e00ff */
[----:B------:R-:W-:Y:S01]  /*1650*/  UMOV UR4, 0x40 ;  /* 0x0000004000047882 */ /* 0x000fe20000000000 */
[----:B------:R-:W-:Y:S01]  /*1660*/  UVIRTCOUNT.DEALLOC.SMPOOL 0x80 ;  /* 0x000000800000784c */ /* 0x000fe20000000000 */
[----:B------:R-:W-:-:S09]  /*1670*/  ULEA UR4, UR8, UR4, 0x18 ;  /* 0x0000000408047291 */ /* 0x000fd2000f8ec0ff */
[----:B------:R0:W-:Y:S03]  /*1680*/  @P0 STS.U8 [UR4], R2 ;  /* 0x00000002ff000988 */ /* 0x0001e60008000004 */
.L_x_5:
[----:B------:R-:W-:Y:S01]  /*1690*/  USHF.L.U32 UR4, UR62, 0x15, URZ ;  /* 0x000000153e047899 */ /* 0x000fe200080006ff */
[----:B-----5:R1:W-:Y:S01]  /*16a0*/  STS.U16 [R43+UR6+0x18000], R0 ;  /* 0x018000002b007988 */ /* 0x0203e20008000406 */
[----:B------:R-:W-:Y:S01]  /*16b0*/  LOP3.LUT P0, RZ, R134, 0x7f, RZ, 0xc0, !PT ;  /* 0x0000007f86ff7812 */ /* 0x000fe2000780c0ff */
[----:B------:R-:W-:Y:S01]  /*16c0*/  UMOV UR10, 0x1 ;  /* 0x00000001000a7882 */ /* 0x000fe20000000000 */
[----:B------:R-:W-:Y:S01]  /*16d0*/  ULOP3.LUT UR4, UR4, 0x600000, URZ, 0xc0, !UPT ;  /* 0x0060000004047892 */ /* 0x000fe2000f8ec0ff */
[----:B------:R2:W-:Y:S01]  /*16e0*/  STS.U16 [R43+UR6+0x18400], R4 ;  /* 0x018400042b007988 */ /* 0x0005e20008000406 */
[----:B------:R-:W-:Y:S01]  /*16f0*/  UIADD3 UR9, UPT, UPT, UR6, 0x1c000, URZ ;  /* 0x0001c00006097890 */ /* 0x000fe2000fffe0ff */
[----:B------:R-:W-:Y:S01]  /*1700*/  IMAD R142, R3, 0x22, RZ ;  /* 0x00000022038e7824 */ /* 0x000fe200078e02ff */
[----:B------:R-:W-:Y:S01]  /*1710*/  UIADD3 UR8, UPT, UPT, UR7, UR4, URZ ;  /* 0x0000000407087290 */ /* 0x000fe2000fffe0ff */
[----:B------:R-:W-:Y:S01]  /*1720*/  STS.U16 [R43+UR6+0x18800], R12 ;  /* 0x0188000c2b007988 */ /* 0x000fe20008000406 */
[----:B------:R-:W-:Y:S01]  /*1730*/  UIADD3 UR11, UPT, UPT, UR12, 0x40, URZ ;  /* 0x000000400c0b7890 */ /* 0x000fe2000fffe0ff */
[----:B-1----:R-:W-:Y:S01]  /*1740*/  LOP3.LUT R0, R43, 0x20, RZ, 0x3c, !PT ;  /* 0x000000202b007812 */ /* 0x002fe200078e3cff */
[----:B0-----:R-:W0:Y:S01]  /*1750*/  LDC R2, c[0x0][0x3c4] ;  /* 0x0000f100ff027b82 */ /* 0x001e220000000800 */
[----:B------:R-:W-:Y:S01]  /*1760*/  STS.U16 [R43+UR6+0x18c00], R16 ;  /* 0x018c00102b007988 */ /* 0x000fe20008000406 */
[----:B------:R-:W-:Y:S01]  /*1770*/  PRMT R88, RZ, 0x7610, R88 ;  /* 0x00007610ff587816 */ /* 0x000fe20000000058 */
[----:B------:R-:W-:Y:S01]  /*1780*/  VOTEU.ALL UP1, P0 ;  /* 0x0000000000ff7886 */ /* 0x000fe20000020000 */
[----:B------:R-:W-:Y:S01]  /*1790*/  VOTEU.ALL UP2, P0 ;  /* 0x0000000000ff7886 */ /* 0x000fe20000040000 */
[----:B------:R-:W-:Y:S01]  /*17a0*/  STS.U16 [R43+UR6+0x19000], R20 ;  /* 0x019000142b007988 */ /* 0x000fe20008000406 */
[----:B------:R-:W-:Y:S01]  /*17b0*/  ISETP.LT.AND P1, PT, RZ, UR11, PT ;  /* 0x0000000bff007c0c */ /* 0x000fe2000bf21270 */
[----:B------:R-:W-:Y:S01]  /*17c0*/  IMAD R147, R3, 0x24, RZ ;  /* 0x0000002403937824 */ /* 0x000fe200078e02ff */
[----:B------:R-:W-:-:S04]  /*17d0*/  @!UP1 UIADD3 UR4, UPT, UPT, -UR10, 0x100000, URZ ;  /* 0x001000000a049890 */ /* 0x000fc8000fffe1ff */
[----:B------:R-:W-:Y:S02]  /*17e0*/  @!UP1 USHF.L.U32 UR5, UR4, 0xb, URZ ;  /* 0x0000000b04059899 */ /* 0x000fe400080006ff */
[----:B------:R-:W-:Y:S01]  /*17f0*/  @!UP1 USHF.L.U32 UR4, UR4, 0x1, URZ ;  /* 0x0000000104049899 */ /* 0x000fe200080006ff */
[----:B------:R-:W-:Y:S01]  /*1800*/  STS.U16 [R43+UR6+0x19400], R24 ;  /* 0x019400182b007988 */ /* 0x000fe20008000406 */
[----:B--2---:R-:W-:Y:S01]  /*1810*/  IADD3 R4, P2, PT, R142, R68, RZ ;  /* 0x000000448e047210 */ /* 0x004fe20007f5e0ff */
[----:B------:R-:W-:Y:S02]  /*1820*/  IMAD R145, R3, 0x28, RZ ;  /* 0x0000002803917824 */ /* 0x000fe400078e02ff */
[----:B------:R-:W-:Y:S04]  /*1830*/  STS.U16 [R43+UR6+0x19800], R28 ;  /* 0x0198001c2b007988 */ /* 0x000fe80008000406 */
        /* <DEDUP_REMOVED lines=8> */
[----:B------:R-:W-:Y:S01]  /*18c0*/  STS.U16 [R43+UR6+0x1bc00], R50 ;  /* 0x01bc00322b007988 */ /* 0x000fe20008000406 */
[----:B------:R-:W-:-:S02]  /*18d0*/  PRMT R87, RZ, 0x7610, R87 ;  /* 0x00007610ff577816 */ /* 0x000fc40000000057 */
[----:B------:R-:W-:Y:S01]  /*18e0*/  PRMT R85, RZ, 0x7610, R85 ;  /* 0x00007610ff557816 */ /* 0x000fe20000000055 */
[----:B------:R1:W-:Y:S01]  /*18f0*/  STS.U16 [R0+UR6+0x18100], R5 ;  /* 0x0181000500007988 */ /* 0x0003e20008000406 */
[----:B------:R-:W-:Y:S02]  /*1900*/  PRMT R132, RZ, 0x7610, R132 ;  /* 0x00007610ff847816 */ /* 0x000fe40000000084 */
[----:B------:R-:W-:Y:S01]  /*1910*/  PRMT R115, RZ, 0x7610, R115 ;  /* 0x00007610ff737816 */ /* 0x000fe20000000073 */
[----:B------:R2:W-:Y:S01]  /*1920*/  STS.U16 [R0+UR6+0x18500], R9 ;  /* 0x0185000900007988 */ /* 0x0005e20008000406 */
[----:B------:R-:W-:Y:S02]  /*1930*/  PRMT R86, RZ, 0x7610, R86 ;  /* 0x00007610ff567816 */ /* 0x000fe40000000056 */
[----:B------:R-:W-:Y:S01]  /*1940*/  PRMT R133, RZ, 0x7610, R133 ;  /* 0x00007610ff857816 */ /* 0x000fe20000000085 */
[----:B------:R-:W-:Y:S01]  /*1950*/  STS.U16 [R0+UR6+0x18900], R13 ;  /* 0x0189000d00007988 */ /* 0x000fe20008000406 */
[----:B------:R-:W-:-:S02]  /*1960*/  PRMT R96, RZ, 0x7610, R96 ;  /* 0x00007610ff607816 */ /* 0x000fc40000000060 */
[----:B------:R-:W-:Y:S01]  /*1970*/  PRMT R94, RZ, 0x7610, R94 ;  /* 0x00007610ff5e7816 */ /* 0x000fe2000000005e */
[----:B------:R-:W-:Y:S01]  /*1980*/  STS.U16 [R0+UR6+0x18d00], R17 ;  /* 0x018d001100007988 */ /* 0x000fe20008000406 */
[----:B-1----:R-:W-:Y:S01]  /*1990*/  LOP3.LUT R5, R43, 0x40, RZ, 0x3c, !PT ;  /* 0x000000402b057812 */ /* 0x002fe200078e3cff */
[----:B--2---:R-:W-:Y:S01]  /*19a0*/  IMAD R9, R3, 0x14, RZ ;  /* 0x0000001403097824 */ /* 0x004fe200078e02ff */
[----:B------:R-:W-:Y:S01]  /*19b0*/  PRMT R93, RZ, 0x7610, R93 ;  /* 0x00007610ff5d7816 */ /* 0x000fe2000000005d */
[----:B------:R-:W-:Y:S01]  /*19c0*/  STS.U16 [R0+UR6+0x19100], R21 ;  /* 0x0191001500007988 */ /* 0x000fe20008000406 */
[----:B------:R-:W-:Y:S02]  /*19d0*/  PRMT R92, RZ, 0x7610, R92 ;  /* 0x00007610ff5c7816 */ /* 0x000fe4000000005c */
[----:B------:R-:W-:Y:S01]  /*19e0*/  PRMT R91, RZ, 0x7610, R91 ;  /* 0x00007610ff5b7816 */ /* 0x000fe2000000005b */
[----:B------:R-:W-:Y:S01]  /*19f0*/  STS.U16 [R0+UR6+0x19500], R25 ;  /* 0x0195001900007988 */ /* 0x000fe20008000406 */
[----:B------:R-:W-:-:S02]  /*1a00*/  PRMT R90, RZ, 0x7610, R90 ;  /* 0x00007610ff5a7816 */ /* 0x000fc4000000005a */
[----:B------:R-:W-:Y:S01]  /*1a10*/  PRMT R101, RZ, 0x7610, R101 ;  /* 0x00007610ff657816 */ /* 0x000fe20000000065 */
[----:B------:R-:W-:Y:S01]  /*1a20*/  STS.U16 [R0+UR6+0x19900], R29 ;  /* 0x0199001d00007988 */ /* 0x000fe20008000406 */
[----:B------:R-:W-:Y:S02]  /*1a30*/  PRMT R98, RZ, 0x7610, R98 ;  /* 0x00007610ff627816 */ /* 0x000fe40000000062 */
[----:B------:R-:W-:Y:S01]  /*1a40*/  PRMT R116, RZ, 0x7610, R116 ;  /* 0x00007610ff747816 */ /* 0x000fe20000000074 */
[----:B------:R-:W-:Y:S01]  /*1a50*/  STS.U16 [R0+UR6+0x19d00], R33 ;  /* 0x019d002100007988 */ /* 0x000fe20008000406 */
[----:B------:R-:W-:Y:S01]  /*1a60*/  PRMT R100, RZ, 0x7610, R100 ;  /* 0x00007610ff647816 */ /* 0x000fe20000000064 */
[C---:B------:R-:W-:Y:S01]  /*1a70*/  IMAD.SHL.U32 R155, R3.reuse, 0x8, RZ ;  /* 0x00000008039b7824 */ /* 0x040fe200078e00ff */
[----:B------:R-:W-:Y:S01]  /*1a80*/  PRMT R55, RZ, 0x7610, R55 ;  /* 0x00007610ff377816 */ /* 0x000fe20000000037 */
[----:B------:R-:W-:Y:S01]  /*1a90*/  STS.U16 [R0+UR6+0x1a100], R37 ;  /* 0x01a1002500007988 */ /* 0x000fe20008000406 */
[----:B------:R-:W-:Y:S01]  /*1aa0*/  PRMT R49, RZ, 0x7610, R49 ;  /* 0x00007610ff317816 */ /* 0x000fe20000000031 */
[----:B------:R-:W-:Y:S01]  /*1ab0*/  IMAD R143, R3, 0x30, RZ ;  /* 0x00000030038f7824 */ /* 0x000fe200078e02ff */
[----:B------:R-:W-:Y:S01]  /*1ac0*/  PRMT R99, RZ, 0x7610, R99 ;  /* 0x00007610ff637816 */ /* 0x000fe20000000063 */
[----:B------:R-:W-:Y:S01]  /*1ad0*/  STS.U16 [R0+UR6+0x1a500], R41 ;  /* 0x01a5002900007988 */ /* 0x000fe20008000406 */
[----:B------:R-:W-:-:S02]  /*1ae0*/  PRMT R81, RZ, 0x7610, R81 ;  /* 0x00007610ff517816 */ /* 0x000fc40000000051 */
[C---:B------:R-:W-:Y:S01]  /*1af0*/  SHF.L.U32 R153, R3.reuse, 0x4, RZ ;  /* 0x0000000403997819 */ /* 0x040fe200000006ff */
[----:B------:R-:W-:Y:S01]  /*1b00*/  STS.U16 [R0+UR6+0x1a900], R60 ;  /* 0x01a9003c00007988 */ /* 0x000fe20008000406 */
[----:B------:R-:W-:Y:S01]  /*1b10*/  PRMT R80, RZ, 0x7610, R80 ;  /* 0x00007610ff507816 */ /* 0x000fe20000000050 */
[C---:B------:R-:W-:Y:S01]  /*1b20*/  IMAD R151, R3.reuse, 0x18, RZ ;  /* 0x0000001803977824 */ /* 0x040fe200078e02ff */
[----:B------:R-:W-:Y:S01]  /*1b30*/  PRMT R53, RZ, 0x7610, R53 ;  /* 0x00007610ff357816 */ /* 0x000fe20000000035 */
[----:B------:R-:W-:Y:S01]  /*1b40*/  STS.U16 [R0+UR6+0x1ad00], R64 ;  /* 0x01ad004000007988 */ /* 0x000fe20008000406 */
[----:B------:R-:W-:Y:S01]  /*1b50*/  PRMT R47, RZ, 0x7610, R47 ;  /* 0x00007610ff2f7816 */ /* 0x000fe2000000002f */
[C---:B------:R-:W-:Y:S01]  /*1b60*/  IMAD.SHL.U32 R149, R3.reuse, 0x20, RZ ;  /* 0x0000002003957824 */ /* 0x040fe200078e00ff */
[----:B------:R-:W-:Y:S01]  /*1b70*/  PRMT R97, RZ, 0x7610, R97 ;  /* 0x00007610ff617816 */ /* 0x000fe20000000061 */
        /* <DEDUP_REMOVED lines=10> */
[C---:B------:R-:W-:Y:S01]  /*1c20*/  IMAD.SHL.U32 R140, R3.reuse, 0x2, RZ ;  /* 0x00000002038c7824 */ /* 0x040fe200078e00ff */
[----:B------:R-:W-:Y:S01]  /*1c30*/  PRMT R114, RZ, 0x7610, R114 ;  /* 0x00007610ff727816 */ /* 0x000fe20000000072 */
[----:B------:R1:W-:Y:S01]  /*1c40*/  STS.U16 [R0+UR6+0x1bd00], R46 ;  /* 0x01bd002e00007988 */ /* 0x0003e20008000406 */
[----:B------:R-:W-:Y:S01]  /*1c50*/  PRMT R113, RZ, 0x7610, R113 ;  /* 0x00007610ff717816 */ /* 0x000fe20000000071 */
[C---:B------:R-:W-:Y:S01]  /*1c60*/  IMAD R148, R3.reuse, 0x32, RZ ;  /* 0x0000003203947824 */ /* 0x040fe200078e02ff */
[----:B------:R-:W-:Y:S01]  /*1c70*/  PRMT R112, RZ, 0x7610, R112 ;  /* 0x00007610ff707816 */ /* 0x000fe20000000070 */
[----:B------:R2:W-:Y:S01]  /*1c80*/  STS.U16 [R5+UR6+0x18200], R7 ;  /* 0x0182000705007988 */ /* 0x0005e20008000406 */
[----:B------:R-:W-:Y:S01]  /*1c90*/  PRMT R111, RZ, 0x7610, R111 ;  /* 0x00007610ff6f7816 */ /* 0x000fe2000000006f */
[C---:B------:R-:W-:Y:S01]  /*1ca0*/  IMAD R150, R3.reuse, 0x42, RZ ;  /* 0x0000004203967824 */ /* 0x040fe200078e02ff */
[----:B------:R-:W-:Y:S01]  /*1cb0*/  PRMT R110, RZ, 0x7610, R110 ;  /* 0x00007610ff6e7816 */ /* 0x000fe2000000006e */
[----:B------:R3:W-:Y:S01]  /*1cc0*/  STS.U16 [R5+UR6+0x18600], R10 ;  /* 0x0186000a05007988 */ /* 0x0007e20008000406 */
[----:B------:R-:W-:Y:S01]  /*1cd0*/  PRMT R109, RZ, 0x7610, R109 ;  /* 0x00007610ff6d7816 */ /* 0x000fe2000000006d */
[----:B------:R-:W-:Y:S01]  /*1ce0*/  IMAD R135, R3, 0x31, RZ ;  /* 0x0000003103877824 */ /* 0x000fe200078e02ff */
[----:B-1----:R-:W-:Y:S01]  /*1cf0*/  LOP3.LUT R0, R43, 0x60, RZ, 0x3c, !PT ;  /* 0x000000602b007812 */ /* 0x002fe200078e3cff */
[----:B------:R-:W-:Y:S01]  /*1d00*/  STS.U16 [R5+UR6+0x18a00], R14 ;  /* 0x018a000e05007988 */ /* 0x000fe20008000406 */
[----:B------:R-:W-:Y:S01]  /*1d10*/  PRMT R108, RZ, 0x7610, R108 ;  /* 0x00007610ff6c7816 */ /* 0x000fe2000000006c */
[C---:B--2---:R-:W-:Y:S01]  /*1d20*/  IMAD R7, R3.reuse, 0x12, RZ ;  /* 0x0000001203077824 */ /* 0x044fe200078e02ff */
[----:B------:R-:W-:Y:S01]  /*1d30*/  PRMT R107, RZ, 0x7610, R107 ;  /* 0x00007610ff6b7816 */ /* 0x000fe2000000006b */
[----:B------:R-:W-:Y:S01]  /*1d40*/  STS.U16 [R5+UR6+0x18e00], R18 ;  /* 0x018e001205007988 */ /* 0x000fe20008000406 */
[----:B------:R-:W-:Y:S01]  /*1d50*/  PRMT R106, RZ, 0x7610, R106 ;  /* 0x00007610ff6a7816 */ /* 0x000fe2000000006a */
[----:B------:R-:W-:Y:S01]  /*1d60*/  IMAD R137, R3, 0x41, RZ ;  /* 0x0000004103897824 */ /* 0x000fe200078e02ff */
[----:B---3--:R-:W-:Y:S01]  /*1d70*/  IADD3 R10, P3, PT, R145, R68, RZ ;  /* 0x00000044910a7210 */ /* 0x008fe20007f7e0ff */
[----:B------:R-:W-:Y:S01]  /*1d80*/  STS.U16 [R5+UR6+0x19200], R22 ;  /* 0x0192001605007988 */ /* 0x000fe20008000406 */
[----:B------:R-:W-:Y:S01]  /*1d90*/  PRMT R105, RZ, 0x7610, R105 ;  /* 0x00007610ff697816 */ /* 0x000fe20000000069 */
[C---:B------:R-:W-:Y:S01]  /*1da0*/  IMAD R136, R3.reuse, 0x39, RZ ;  /* 0x0000003903887824 */ /* 0x040fe200078e02ff */
[----:B------:R-:W-:Y:S01]  /*1db0*/  PRMT R104, RZ, 0x7610, R104 ;  /* 0x00007610ff687816 */ /* 0x000fe20000000068 */
        /* <DEDUP_REMOVED lines=34> */
[----:B------:R-:W-:-:S02]  /*1fe0*/  IMAD R159, R3, 0x2d, RZ ;  /* 0x0000002d039f7824 */ /* 0x000fc400078e02ff */
[C---:B------:R-:W-:Y:S01]  /*1ff0*/  IMAD R160, R3.reuse, 0x35, RZ ;  /* 0x0000003503a07824 */ /* 0x040fe200078e02ff */
[----:B------:R-:W-:Y:S01]  /*2000*/  STS.U16 [R5+UR6+0x1ba00], R44 ;  /* 0x01ba002c05007988 */ /* 0x000fe20008000406 */
[C---:B------:R-:W-:Y:S02]  /*2010*/  IMAD R161, R3.reuse, 0x3d, RZ ;  /* 0x0000003d03a17824 */ /* 0x040fe400078e02ff */
[C---:B------:R-:W-:Y:S01]  /*2020*/  IMAD R162, R3.reuse, 0x1b, RZ ;  /* 0x0000001b03a27824 */ /* 0x040fe200078e02ff */
[----:B------:R1:W-:Y:S01]  /*2030*/  STS.U16 [R5+UR6+0x1be00], R52 ;  /* 0x01be003405007988 */ /* 0x0003e20008000406 */
[C---:B------:R-:W-:Y:S02]  /*2040*/  IMAD R163, R3.reuse, 0x23, RZ ;  /* 0x0000002303a37824 */ /* 0x040fe400078e02ff */
[C---:B------:R-:W-:Y:S01]  /*2050*/  IMAD R164, R3.reuse, 0x2b, RZ ;  /* 0x0000002b03a47824 */ /* 0x040fe200078e02ff */
[----:B------:R-:W-:Y:S01]  /*2060*/  STS.U16 [R0+UR6+0x18300], R8 ;  /* 0x0183000800007988 */ /* 0x000fe20008000406 */
[C---:B------:R-:W-:Y:S01]  /*2070*/  IMAD R165, R3.reuse, 0x33, RZ ;  /* 0x0000003303a57824 */ /* 0x040fe200078e02ff */
[----:B------:R-:W-:Y:S01]  /*2080*/  PRMT R95, RZ, 0x7610, R95 ;  /* 0x00007610ff5f7816 */ /* 0x000fe2000000005f */
[----:B------:R-:W2:Y:S01]  /*2090*/  LDCU UR15, c[0x0][0x3a8] ;  /* 0x00007500ff0f77ac */ /* 0x000ea20008000800 */
[----:B------:R-:W-:Y:S01]  /*20a0*/  STS.U16 [R0+UR6+0x18700], R11 ;  /* 0x0187000b00007988 */ /* 0x000fe20008000406 */
[----:B-1----:R-:W-:-:S03]  /*20b0*/  IMAD R5, R3, 0x11, RZ ;  /* 0x0000001103057824 */ /* 0x002fc600078e02ff */
[----:B------:R-:W-:Y:S02]  /*20c0*/  STS.U16 [R0+UR6+0x18b00], R15 ;  /* 0x018b000f00007988 */ /* 0x000fe40008000406 */
[----:B------:R-:W-:Y:S02]  /*20d0*/  LEA.HI.X.SX32 R5, R5, R69, 0x1, P2 ;  /* 0x0000004505057211 */ /* 0x000fe400010f0eff */
[----:B------:R-:W-:Y:S01]  /*20e0*/  STS.U16 [R0+UR6+0x18f00], R19 ;  /* 0x018f001300007988 */ /* 0x000fe20008000406 */
[----:B------:R-:W-:-:S03]  /*20f0*/  IADD3 R6, P2, PT, R147, R68, RZ ;  /* 0x0000004493067210 */ /* 0x000fc60007f5e0ff */
        /* <DEDUP_REMOVED lines=11> */
[----:B------:R1:W-:Y:S01]  /*21b0*/  STS.U16 [R0+UR6+0x1bf00], R48 ;  /* 0x01bf003000007988 */ /* 0x0003e20008000406 */
[----:B------:R-:W-:Y:S01]  /*21c0*/  STTM.16dp32bit_t0_t15.x64 tmem[UR8], RZ ;  /* 0x000000ff000079ed */ /* 0x000fe20008b00008 */
[----:B------:R-:W-:Y:S01]  /*21d0*/  STTM.16dp32bit_t16_t31.x64 tmem[UR8+0x40], RZ ;  /* 0x000040ff000079ed */ /* 0x000fe20008b20008 */
[----:B------:R-:W3:Y:S02]  /*21e0*/  FENCE.VIEW.ASYNC.T ;  /* 0x00000000000073c6 */ /* 0x000ee40000000200 */
[----:B---3--:R-:W-:Y:S01]  /*21f0*/  BAR.SYNC.DEFER_BLOCKING 0x0 ;  /* 0x0000000000007b1d */ /* 0x008fe20000010000 */
[----:B-1----:R-:W-:Y:S01]  /*2200*/  IMAD.U32 R0, RZ, RZ, UR11 ;  /* 0x0000000bff007e24 */ /* 0x002fe2000f8e00ff */
[----:B------:R-:W-:Y:S01]  /*2210*/  LEA.HI.X.SX32 R7, R7, R69, 0x1, P2 ;  /* 0x0000004507077211 */ /* 0x000fe200010f0eff */
[----:B0-----:R-:W-:-:S03]  /*2220*/  IMAD R15, R2, 0x1c, RZ ;  /* 0x0000001c020f7824 */ /* 0x001fc600078e02ff */
[----:B------:R0:W-:Y:S04]  /*2230*/  STL [R1+0x654], R0 ;  /* 0x0006540001007387 */ /* 0x0001e80000100800 */
[----:B------:R-:W1:Y:S02]  /*2240*/  FENCE.VIEW.ASYNC.S ;  /* 0x00000000000073c6 */ /* 0x000e640000000000 */
[----:B-1----:R1:W3:Y:S02]  /*2250*/  @!UP2 SYNCS.EXCH.64 URZ, [UR9], UR4 ;  /* 0x0000000409ffa5b2 */ /* 0x0022e40008000100 */
[----:B---3--:R-:W-:Y:S06]  /*2260*/  BAR.SYNC.DEFER_BLOCKING 0x0 ;  /* 0x0000000000007b1d */ /* 0x008fec0000010000 */
[----:B------:R3:W4:Y:S01]  /*2270*/  @P1 LDG.E.U16 R88, desc[UR18][R4.64] ;  /* 0x0000001204581981 */ /* 0x000722000c1e1500 */
[----:B0-----:R-:W-:Y:S01]  /*2280*/  IMAD R0, R3, 0x1e, RZ ;  /* 0x0000001e03007824 */ /* 0x001fe200078e02ff */
[----:B------:R-:W-:Y:S01]  /*2290*/  LEA.HI.X.SX32 R11, R9, R69, 0x1, P3 ;  /* 0x00000045090b7211 */ /* 0x000fe200018f0eff */
[----:B------:R-:W-:Y:S01]  /*22a0*/  IMAD R8, R3, 0x26, RZ ;  /* 0x0000002603087824 */ /* 0x000fe200078e02ff */
[----:B------:R0:W2:Y:S01]  /*22b0*/  @P1 LDG.E.U16 R87, desc[UR18][R6.64] ;  /* 0x0000001206571981 */ /* 0x0000a2000c1e1500 */
[----:B------:R-:W-:-:S02]  /*22c0*/  IMAD R13, R2, 0xe, RZ ;  /* 0x0000000e020d7824 */ /* 0x000fc400078e02ff */
[----:B------:R-:W-:Y:S01]  /*22d0*/  IMAD R17, R2, 0xa, RZ ;  /* 0x0000000a02117824 */ /* 0x000fe200078e02ff */
[----:B------:R1:W2:Y:S01]  /*22e0*/  @P1 LDG.E.U16 R85, desc[UR18][R10.64] ;  /* 0x000000120a551981 */ /* 0x0002a2000c1e1500 */
[----:B---3--:R-:W-:Y:S01]  /*22f0*/  IMAD R5, R3, 0xf, RZ ;  /* 0x0000000f03057824 */ /* 0x008fe200078e02ff */
[-C--:B------:R-:W-:Y:S01]  /*2300*/  IADD3 R4, P2, PT, R0, R68.reuse, RZ ;  /* 0x0000004400047210 */ /* 0x080fe20007f5e0ff */
[C---:B------:R-:W-:Y:S01]  /*2310*/  IMAD R19, R2.reuse, 0xb, RZ ;  /* 0x0000000b02137824 */ /* 0x040fe200078e02ff */
[----:B------:R-:W3:Y:S01]  /*2320*/  @P1 LDG.E.U16 R101, desc[UR18][R68.64] ;  /* 0x0000001244651981 */ /* 0x000ee2000c1e1500 */
[-C--:B0-----:R-:W-:Y:S01]  /*2330*/  IADD3 R6, P4, PT, R15, R68.reuse, RZ ;  /* 0x000000440f067210 */ /* 0x081fe20007f9e0ff */
[----:B------:R-:W-:Y:S01]  /*2340*/  IMAD R9, R3, 0x13, RZ ;  /* 0x0000001303097824 */ /* 0x000fe200078e02ff */
[-C--:B------:R-:W-:Y:S02]  /*2350*/  LEA.HI.X.SX32 R5, R5, R69.reuse, 0x1, P2 ;  /* 0x0000004505057211 */ /* 0x080fe400010f0eff */
[C---:B------:R-:W-:Y:S01]  /*2360*/  LEA.HI.X.SX32 R7, R13.reuse, R69, 0x1, P4 ;  /* 0x000000450d077211 */ /* 0x040fe200020f0eff */
[C---:B-1----:R-:W-:Y:S01]  /*2370*/  IMAD R11, R2.reuse, 0x7, RZ ;  /* 0x00000007020b7824 */ /* 0x042fe200078e02ff */
[----:B------:R-:W-:Y:S01]  /*2380*/  IADD3 R10, P2, PT, R13, R68, RZ ;  /* 0x000000440d0a7210 */ /* 0x000fe20007f5e0ff */
[----:B------:R0:W2:Y:S01]  /*2390*/  @P1 LDG.E.U16 R132, desc[UR18][R4.64] ;  /* 0x0000001204841981 */ /* 0x0000a2000c1e1500 */
[----:B------:R-:W-:-:S02]  /*23a0*/  IMAD R15, R2, 0x12, RZ ;  /* 0x00000012020f7824 */ /* 0x000fc400078e02ff */
[----:B------:R-:W-:Y:S01]  /*23b0*/  LEA.HI.X.SX32 R11, R11, R69, 0x1, P2 ;  /* 0x000000450b0b7211 */ /* 0x000fe200010f0eff */
[----:B------:R1:W2:Y:S01]  /*23c0*/  @P1 LDG.E.U16 R115, desc[UR18][R6.64] ;  /* 0x0000001206731981 */ /* 0x0002a2000c1e1500 */
[----:B------:R-:W-:-:S03]  /*23d0*/  IMAD R13, R2, 0x9, RZ ;  /* 0x00000009020d7824 */ /* 0x000fc600078e02ff */
[----:B------:R-:W2:Y:S01]  /*23e0*/  @P1 LDG.E.U16 R133, desc[UR18][R10.64] ;  /* 0x000000120a851981 */ /* 0x000ea2000c1e1500 */
[----:B0-----:R-:W-:Y:S01]  /*23f0*/  IMAD R5, R2, 0x5, RZ ;  /* 0x0000000502057824 */ /* 0x001fe200078e02ff */
[----:B-1----:R-:W-:-:S04]  /*2400*/  IADD3 R6, P2, PT, R17, R68, RZ ;  /* 0x0000004411067210 */ /* 0x002fc80007f5e0ff */
[----:B------:R-:W-:Y:S01]  /*2410*/  LEA.HI.X.SX32 R7, R5, R69, 0x1, P2 ;  /* 0x0000004505077211 */ /* 0x000fe200010f0eff */
[----:B------:R-:W-:-:S04]  /*2420*/  IMAD R5, R2, 0x16, RZ ;  /* 0x0000001602057824 */ /* 0x000fc800078e02ff */
[----:B------:R0:W2:Y:S02]  /*2430*/  @P1 LDG.E.U16 R96, desc[UR18][R6.64] ;  /* 0x0000001206601981 */ /* 0x0000a4000c1e1500 */
[----:B0-----:R-:W-:Y:S02]  /*2440*/  IMAD R7, R2, 0x18, RZ ;  /* 0x0000001802077824 */ /* 0x001fe400078e02ff */
[----:B----4-:R-:W-:Y:S04]  /*2450*/  STL [R1+0x8c0], R88 ;  /* 0x0008c05801007387 */ /* 0x010fe80000100800 */
[----:B------:R0:W-:Y:S02]  /*2460*/  STL [R1+0x14], R8 ;  /* 0x0000140801007387 */ /* 0x0001e40000100800 */
[----:B0-----:R-:W-:-:S04]  /*2470*/  IADD3 R8, P3, PT, R8, R68, RZ ;  /* 0x0000004408087210 */ /* 0x001fc80007f7e0ff */
[----:B------:R-:W-:Y:S02]  /*2480*/  LEA.HI.X.SX32 R9, R9, R69, 0x1, P3 ;  /* 0x0000004509097211 */ /* 0x000fe400018f0eff */
[----:B------:R-:W-:-:S03]  /*2490*/  IADD3 R12, P3, PT, R15, R68, RZ ;  /* 0x000000440f0c7210 */ /* 0x000fc60007f7e0ff */
[----:B------:R0:W2:Y:S01]  /*24a0*/  @P1 LDG.E.U16 R86, desc[UR18][R8.64] ;  /* 0x0000001208561981 */ /* 0x0000a2000c1e1500 */
[-C--:B------:R-:W-:Y:S02]  /*24b0*/  LEA.HI.X.SX32 R13, R13, R69.reuse, 0x1, P3 ;  /* 0x000000450d0d7211 */ /* 0x080fe400018f0eff */
[-C--:B------:R-:W-:Y:S01]  /*24c0*/  IADD3 R10, P3, PT, R5, R68.reuse, RZ ;  /* 0x00000044050a7210 */ /* 0x080fe20007f7e0ff */
[C---:B0-----:R-:W-:Y:S02]  /*24d0*/  IMAD R9, R2.reuse, 0x14, RZ ;  /* 0x0000001402097824 */ /* 0x041fe400078e02ff */
[----:B------:R0:W4:Y:S03]  /*24e0*/  @P1 LDG.E.U16 R94, desc[UR18][R12.64] ;  /* 0x000000120c5e1981 */ /* 0x000126000c1e1500 */
[----:B------:R-:W-:Y:S01]  /*24f0*/  IADD3 R8, P2, PT, R9, R68, RZ ;  /* 0x0000004409087210 */ /* 0x000fe20007f5e0ff */
[----:B------:R-:W-:Y:S01]  /*2500*/  IMAD R15, R2, 0x6, RZ ;  /* 0x00000006020f7824 */ /* 0x000fe200078e02ff */
[----:B------:R-:W-:-:S02]  /*2510*/  LEA.HI.X.SX32 R11, R19, R69, 0x1, P3 ;  /* 0x00000045130b7211 */ /* 0x000fc400018f0eff */
[-C--:B------:R-:W-:Y:S01]  /*2520*/  LEA.HI.X.SX32 R9, R17, R69.reuse, 0x1, P2 ;  /* 0x0000004511097211 */ /* 0x080fe200010f0eff */
[C---:B------:R-:W-:Y:S01]  /*2530*/  IMAD R19, R2.reuse, 0x1a, RZ ;  /* 0x0000001a02137824 */ /* 0x040fe200078e02ff */
[-C--:B------:R-:W-:Y:S01]  /*2540*/  IADD3 R4, P2, PT, R15, R68.reuse, RZ ;  /* 0x000000440f047210 */ /* 0x080fe20007f5e0ff */
[C---:B------:R-:W-:Y:S01]  /*2550*/  IMAD R5, R2.reuse, 0x3, RZ ;  /* 0x0000000302057824 */ /* 0x040fe200078e02ff */
[----:B------:R-:W3:Y:S01]  /*2560*/  @P1 LDG.E.U16 R92, desc[UR18][R10.64] ;  /* 0x000000120a5c1981 */ /* 0x000ee2000c1e1500 */
[C---:B0-----:R-:W-:Y:S01]  /*2570*/  IMAD R13, R2.reuse, 0xc, RZ ;  /* 0x0000000c020d7824 */ /* 0x041fe200078e02ff */
[-C--:B------:R-:W-:Y:S01]  /*2580*/  IADD3 R12, P4, PT, R19, R68.reuse, RZ ;  /* 0x00000044130c7210 */ /* 0x080fe20007f9e0ff */
[----:B------:R-:W-:Y:S01]  /*2590*/  IMAD R17, R2, 0xd, RZ ;  /* 0x0000000d02117824 */ /* 0x000fe200078e02ff */
[----:B------:R0:W3:Y:S01]  /*25a0*/  @P1 LDG.E.U16 R93, desc[UR18][R8.64] ;  /* 0x00000012085d1981 */ /* 0x0000e2000c1e1500 */
[----:B------:R-:W-:Y:S02]  /*25b0*/  LEA.HI.X.SX32 R5, R5, R69, 0x1, P2 ;  /* 0x0000004505057211 */ /* 0x000fe400010f0eff */
[----:B------:R-:W-:-:S03]  /*25c0*/  IADD3 R6, P2, PT, R13, R68, RZ ;  /* 0x000000440d067210 */ /* 0x000fc60007f5e0ff */
[----:B------:R-:W3:Y:S01]  /*25d0*/  @P1 LDG.E.U16 R98, desc[UR18][R4.64] ;  /* 0x0000001204621981 */ /* 0x000ee2000c1e1500 */
[----:B0-----:R-:W-:-:S04]  /*25e0*/  IADD3 R8, P3, PT, R7, R68, RZ ;  /* 0x0000004407087210 */ /* 0x001fc80007f7e0ff */
[-C--:B------:R-:W-:Y:S02]  /*25f0*/  LEA.HI.X.SX32 R9, R13, R69.reuse, 0x1, P3 ;  /* 0x000000450d097211 */ /* 0x080fe400018f0eff */
[----:B------:R-:W-:-:S03]  /*2600*/  LEA.HI.X.SX32 R13, R17, R69, 0x1, P4 ;  /* 0x00000045110d7211 */ /* 0x000fc600020f0eff */
[----:B------:R-:W3:Y:S04]  /*2610*/  @P1 LDG.E.U16 R91, desc[UR18][R8.64] ;  /* 0x00000012085b1981 */ /* 0x000ee8000c1e1500 */
[----:B------:R0:W3:Y:S01]  /*2620*/  @P1 LDG.E.U16 R90, desc[UR18][R12.64] ;  /* 0x000000120c5a1981 */ /* 0x0000e2000c1e1500 */
[----:B------:R-:W-:-:S05]  /*2630*/  LEA.HI.X.SX32 R7, R15, R69, 0x1, P2 ;  /* 0x000000450f077211 */ /* 0x000fca00010f0eff */
[----:B------:R1:W3:Y:S04]  /*2640*/  @P1 LDG.E.U16 R116, desc[UR18][R6.64] ;  /* 0x0000001206741981 */ /* 0x0002e8000c1e1500 */
[----:B------:R-:W-:Y:S01]  /*2650*/  STL [R1+0xc], R0 ;  /* 0x00000c0001007387 */ /* 0x000fe20000100800 */
[----:B------:R-:W-:Y:S01]  /*2660*/  IMAD R88, R3, 0x2c, RZ ;  /* 0x0000002c03587824 */ /* 0x000fe200078e02ff */
[----:B------:R-:W-:Y:S02]  /*2670*/  PRMT R77, RZ, 0x7610, R77 ;  /* 0x00007610ff4d7816 */ /* 0x000fe4000000004d */
[----:B------:R-:W-:Y:S02]  /*2680*/  PRMT R76, RZ, 0x7610, R76 ;  /* 0x00007610ff4c7816 */ /* 0x000fe4000000004c */
[----:B------:R-:W-:-:S02]  /*2690*/  PRMT R67, RZ, 0x7610, R67 ;  /* 0x00007610ff437816 */ /* 0x000fc40000000043 */
[----:B------:R-:W-:Y:S02]  /*26a0*/  PRMT R66, RZ, 0x7610, R66 ;  /* 0x00007610ff427816 */ /* 0x000fe40000000042 */
[----:B------:R-:W-:Y:S02]  /*26b0*/  PRMT R61, RZ, 0x7610, R61 ;  /* 0x00007610ff3d7816 */ /* 0x000fe4000000003d */
[----:B------:R-:W-:Y:S02]  /*26c0*/  PRMT R60, RZ, 0x7610, R60 ;  /* 0x00007610ff3c7816 */ /* 0x000fe4000000003c */
        /* <DEDUP_REMOVED lines=12> */
[----:B0-----:R-:W-:Y:S02]  /*2790*/  PRMT R13, RZ, 0x7610, R13 ;  /* 0x00007610ff0d7816 */ /* 0x001fe4000000000d */
        /* <DEDUP_REMOVED lines=41> */
[----:B-1----:R-:W-:Y:S02]  /*2a30*/  PRMT R6, RZ, 0x7610, R6 ;  /* 0x00007610ff067816 */ /* 0x002fe40000000006 */
[----:B------:R-:W-:Y:S02]  /*2a40*/  PRMT R7, RZ, 0x7610, R7 ;  /* 0x00007610ff077816 */ /* 0x000fe40000000007 */
[----:B------:R-:W-:-:S02]  /*2a50*/  PRMT R9, RZ, 0x7610, R9 ;  /* 0x00007610ff097816 */ /* 0x000fc40000000009 */
[----:B------:R-:W-:Y:S01]  /*2a60*/  PRMT R8, RZ, 0x7610, R8 ;  /* 0x00007610ff087816 */ /* 0x000fe20000000008 */
[----:B--2---:R0:W-:Y:S04]  /*2a70*/  STL.64 [R1+0x658], R86 ;  /* 0x0006585601007387 */ /* 0x0041e80000100a00 */
[----:B------:R1:W-:Y:S01]  /*2a80*/  STL.64 [R1+0x660], R132 ;  /* 0x0006608401007387 */ /* 0x0003e20000100a00 */
[----:B0-----:R-:W-:-:S03]  /*2a90*/  IMAD R86, R3, 0x44, RZ ;  /* 0x0000004403567824 */ /* 0x001fc600078e02ff */
[----:B----4-:R-:W-:Y:S01]  /*2aa0*/  STL [R1+0x8c4], R94 ;  /* 0x0008c45e01007387 */ /* 0x010fe20000100800 */
[----:B-1----:R-:W0:Y:S03]  /*2ab0*/  LDC R132, c[0x0][0x3c4] ;  /* 0x0000f100ff847b82 */ /* 0x002e260000000800 */
[----:B---3--:R1:W-:Y:S05]  /*2ac0*/  STL.64 [R1+0x668], R92 ;  /* 0x0006685c01007387 */ /* 0x0083ea0000100a00 */
[----:B-1----:R-:W1:Y:S01]  /*2ad0*/  LDC R92, c[0x0][0x3c4] ;  /* 0x0000f100ff5c7b82 */ /* 0x002e620000000800 */
[----:B------:R-:W-:Y:S04]  /*2ae0*/  STL.64 [R1+0x670], R90 ;  /* 0x0006705a01007387 */ /* 0x000fe80000100a00 */
[----:B------:R2:W-:Y:S02]  /*2af0*/  STL [R1+0x20], R86 ;  /* 0x0000205601007387 */ /* 0x0005e40000100800 */
[----:B--2---:R-:W-:-:S05]  /*2b00*/  IMAD R86, R3, 0x36, RZ ;  /* 0x0000003603567824 */ /* 0x004fca00078e02ff */
[----:B------:R2:W-:Y:S01]  /*2b10*/  STL [R1+0x18], R86 ;  /* 0x0000185601007387 */ /* 0x0005e20000100800 */
[C---:B------:R-:W-:Y:S02]  /*2b20*/  IMAD R90, R3.reuse, 0x43, RZ ;  /* 0x00000043035a7824 */ /* 0x040fe400078e02ff */
[----:B--2---:R-:W-:-:S05]  /*2b30*/  IMAD R86, R3, 0x3b, RZ ;  /* 0x0000003b03567824 */ /* 0x004fca00078e02ff */
[----:B------:R2:W-:Y:S04]  /*2b40*/  STL [R1], R86 ;  /* 0x0000005601007387 */ /* 0x0005e80000100800 */
[----:B------:R3:W-:Y:S01]  /*2b50*/  STL [R1+0x4], R90 ;  /* 0x0000045a01007387 */ /* 0x0007e20000100800 */
[----:B--2---:R-:W-:-:S03]  /*2b60*/  IMAD R86, R3, 0x16, RZ ;  /* 0x0000001603567824 */ /* 0x004fc600078e02ff */
[----:B------:R2:W-:Y:S01]  /*2b70*/  STL [R1+0x8], R88 ;  /* 0x0000085801007387 */ /* 0x0005e20000100800 */
[----:B---3--:R-:W-:-:S03]  /*2b80*/  IMAD R90, R3, 0x3c, RZ ;  /* 0x0000003c035a7824 */ /* 0x008fc600078e02ff */
[----:B------:R3:W-:Y:S01]  /*2b90*/  STL [R1+0x1c], R86 ;  /* 0x00001c5601007387 */ /* 0x0007e20000100800 */
[----:B--2---:R-:W-:-:S03]  /*2ba0*/  IMAD.SHL.U32 R88, R3, 0x4, RZ ;  /* 0x0000000403587824 */ /* 0x004fc600078e00ff */
[----:B------:R2:W-:Y:S01]  /*2bb0*/  STL [R1+0x10], R90 ;  /* 0x0000105a01007387 */ /* 0x0005e20000100800 */
[----:B---3--:R-:W-:-:S03]  /*2bc0*/  IMAD R86, R3, 0x45, RZ ;  /* 0x0000004503567824 */ /* 0x008fc600078e02ff */
[----:B------:R3:W-:Y:S04]  /*2bd0*/  STL [R1+0x24], R88 ;  /* 0x0000245801007387 */ /* 0x0007e80000100800 */
[----:B------:R4:W-:Y:S01]  /*2be0*/  STL [R1+0x28], R86 ;  /* 0x0000285601007387 */ /* 0x0009e20000100800 */
[C---:B--2---:R-:W-:Y:S02]  /*2bf0*/  IMAD R90, R3.reuse, 0x2e, RZ ;  /* 0x0000002e035a7824 */ /* 0x044fe400078e02ff */
[----:B---3--:R-:W-:-:S03]  /*2c00*/  IMAD R88, R3, 0x17, RZ ;  /* 0x0000001703587824 */ /* 0x008fc600078e02ff */
[----:B------:R2:W-:Y:S01]  /*2c10*/  STL [R1+0x2c], R90 ;  /* 0x00002c5a01007387 */ /* 0x0005e20000100800 */
[----:B----4-:R-:W-:-:S03]  /*2c20*/  IMAD R86, R3, 0x3e, RZ ;  /* 0x0000003e03567824 */ /* 0x010fc600078e02ff */
[----:B------:R-:W-:Y:S04]  /*2c30*/  STL [R1+0x34], R88 ;  /* 0x0000345801007387 */ /* 0x000fe80000100800 */
[----:B------:R3:W-:Y:S01]  /*2c40*/  STL [R1+0x30], R86 ;  /* 0x0000305601007387 */ /* 0x0007e20000100800 */
[----:B--2---:R-:W2:Y:S03]  /*2c50*/  LDC R90, c[0x0][0x3c4] ;  /* 0x0000f100ff5a7b82 */ /* 0x004ea60000000800 */
[----:B------:R4:W-:Y:S04]  /*2c60*/  STL.64 [R1+0x860], R100 ;  /* 0x0008606401007387 */ /* 0x0009e80000100a00 */
[----:B------:R-:W-:Y:S01]  /*2c70*/  STL.64 [R1+0x8a8], R76 ;  /* 0x0008a84c01007387 */ /* 0x000fe20000100a00 */
[----:B---3--:R-:W3:Y:S03]  /*2c80*/  LDC R86, c[0x0][0x3c4] ;  /* 0x0000f100ff567b82 */ /* 0x008ee60000000800 */
[----:B------:R0:W-:Y:S04]  /*2c90*/  STL.64 [R1+0x8a0], R66 ;  /* 0x0008a04201007387 */ /* 0x0001e80000100a00 */
[----:B------:R-:W-:Y:S01]  /*2ca0*/  STL.64 [R1+0x898], R60 ;  /* 0x0008983c01007387 */ /* 0x000fe20000100a00 */
[----:B----4-:R-:W4:Y:S03]  /*2cb0*/  LDC R101, c[0x0][0x3c4] ;  /* 0x0000f100ff657b82 */ /* 0x010f260000000800 */
[----:B------:R-:W-:Y:S04]  /*2cc0*/  STL.64 [R1+0x890], R54 ;  /* 0x0008903601007387 */ /* 0x000fe80000100a00 */
[----:B------:R-:W-:Y:S01]  /*2cd0*/  STL.64 [R1+0x888], R48 ;  /* 0x0008883001007387 */ /* 0x000fe20000100a00 */
[----:B------:R-:W1:Y:S03]  /*2ce0*/  LDC R100, c[0x0][0x3c4] ;  /* 0x0000f100ff647b82 */ /* 0x000e660000000800 */
[----:B------:R-:W-:Y:S04]  /*2cf0*/  STL.64 [R1+0x880], R42 ;  /* 0x0008802a01007387 */ /* 0x000fe80000100a00 */
[----:B------:R-:W-:Y:S01]  /*2d00*/  STL.64 [R1+0x878], R36 ;  /* 0x0008782401007387 */ /* 0x000fe20000100a00 */
[----:B0-----:R-:W0:Y:S03]  /*2d10*/  LDC R66, c[0x0][0x3c4] ;  /* 0x0000f100ff427b82 */ /* 0x001e260000000800 */
[----:B------:R2:W-:Y:S04]  /*2d20*/  STL.64 [R1+0x870], R30 ;  /* 0x0008701e01007387 */ /* 0x0005e80000100a00 */
[----:B------:R3:W-:Y:S01]  /*2d30*/  STL.64 [R1+0x868], R24 ;  /* 0x0008681801007387 */ /* 0x0007e20000100a00 */
[----:B------:R-:W0:Y:S03]  /*2d40*/  LDC R76, c[0x0][0x3c4] ;  /* 0x0000f100ff4c7b82 */ /* 0x000e260000000800 */
[----:B------:R-:W-:Y:S04]  /*2d50*/  STL.64 [R1+0x8b0], R18 ;  /* 0x0008b01201007387 */ /* 0x000fe80000100a00 */
[----:B------:R4:W-:Y:S01]  /*2d60*/  STL.64 [R1+0x8b8], R12 ;  /* 0x0008b80c01007387 */ /* 0x0009e20000100a00 */
[----:B--2---:R-:W2:Y:S03]  /*2d70*/  LDC R30, c[0x0][0x3c4] ;  /* 0x0000f100ff1e7b82 */ /* 0x004ea60000000800 */
[----:B------:R0:W-:Y:S04]  /*2d80*/  STL.64 [R1+0x840], R98 ;  /* 0x0008406201007387 */ /* 0x0001e80000100a00 */
[----:B------:R2:W-:Y:S01]  /*2d90*/  STL.64 [R1+0x838], R80 ;  /* 0x0008385001007387 */ /* 0x0005e20000100a00 */
[----:B---3--:R-:W3:Y:S03]  /*2da0*/  LDC R25, c[0x0][0x3c4] ;  /* 0x0000f100ff197b82 */ /* 0x008ee60000000800 */
[----:B------:R-:W-:Y:S04]  /*2db0*/  STL.64 [R1+0x830], R74 ;  /* 0x0008304a01007387 */ /* 0x000fe80000100a00 */
[----:B------:R-:W-:Y:S01]  /*2dc0*/  STL.64 [R1+0x828], R64 ;  /* 0x0008284001007387 */ /* 0x000fe20000100a00 */
[----:B----4-:R-:W4:Y:S03]  /*2dd0*/  LDC R12, c[0x0][0x3c4] ;  /* 0x0000f100ff0c7b82 */ /* 0x010f260000000800 */
[----:B------:R-:W-:Y:S04]  /*2de0*/  STL.64 [R1+0x820], R58 ;  /* 0x0008203a01007387 */ /* 0x000fe80000100a00 */
[----:B------:R-:W-:Y:S01]  /*2df0*/  STL.64 [R1+0x818], R52 ;  /* 0x0008183401007387 */ /* 0x000fe20000100a00 */
[----:B------:R-:W1:Y:S03]  /*2e00*/  LDC R13, c[0x0][0x3c4] ;  /* 0x0000f100ff0d7b82 */ /* 0x000e660000000800 */
[----:B------:R-:W-:Y:S04]  /*2e10*/  STL.64 [R1+0x810], R46 ;  /* 0x0008102e01007387 */ /* 0x000fe80000100a00 */
[----:B------:R-:W-:Y:S01]  /*2e20*/  STL.64 [R1+0x808], R40 ;  /* 0x0008082801007387 */ /* 0x000fe20000100a00 */
[----:B------:R-:W1:Y:S03]  /*2e30*/  LDC R24, c[0x0][0x3c4] ;  /* 0x0000f100ff187b82 */ /* 0x000e660000000800 */
[----:B------:R-:W-:Y:S04]  /*2e40*/  STL.64 [R1+0x800], R34 ;  /* 0x0008002201007387 */ /* 0x000fe80000100a00 */
[----:B------:R-:W-:Y:S01]  /*2e50*/  STL.64 [R1+0x7f8], R28 ;  /* 0x0007f81c01007387 */ /* 0x000fe20000100a00 */
[----:B0-----:R-:W0:Y:S03]  /*2e60*/  LDC R99, c[0x0][0x3c4] ;  /* 0x0000f100ff637b82 */ /* 0x001e260000000800 */
[----:B------:R-:W-:Y:S04]  /*2e70*/  STL.64 [R1+0x7f0], R22 ;  /* 0x0007f01601007387 */ /* 0x000fe80000100a00 */
[----:B------:R-:W-:Y:S01]  /*2e80*/  STL.64 [R1+0x848], R16 ;  /* 0x0008481001007387 */ /* 0x000fe20000100a00 */
[----:B------:R-:W0:Y:S03]  /*2e90*/  LDC R98, c[0x0][0x3c4] ;  /* 0x0000f100ff627b82 */ /* 0x000e260000000800 */
[----:B------:R-:W-:Y:S04]  /*2ea0*/  STL.64 [R1+0x850], R10 ;  /* 0x0008500a01007387 */ /* 0x000fe80000100a00 */
[----:B------:R-:W-:Y:S01]  /*2eb0*/  STL.64 [R1+0x858], R4 ;  /* 0x0008580401007387 */ /* 0x000fe20000100a00 */
[----:B------:R-:W0:Y:S03]  /*2ec0*/  LDC R18, c[0x0][0x3c4] ;  /* 0x0000f100ff127b82 */ /* 0x000e260000000800 */
[----:B------:R-:W-:Y:S04]  /*2ed0*/  STL.64 [R1+0x798], R96 ;  /* 0x0007986001007387 */ /* 0x000fe80000100a00 */
[----:B------:R1:W-:Y:S01]  /*2ee0*/  STL.64 [R1+0x728], R84 ;  /* 0x0007285401007387 */ /* 0x0003e20000100a00 */
[----:B------:R-:W0:Y:S03]  /*2ef0*/  LDC R19, c[0x0][0x3c4] ;  /* 0x0000f100ff137b82 */ /* 0x000e260000000800 */
[----:B------:R-:W-:Y:S01]  /*2f00*/  STL.64 [R1+0x790], R78 ;  /* 0x0007904e01007387 */ /* 0x000fe20000100a00 */
[----:B--2---:R-:W-:-:S04]  /*2f10*/  IMAD R81, R30, 0x48, RZ ;  /* 0x000000481e517824 */ /* 0x004fc800078e02ff */
[----:B------:R-:W2:Y:S08]  /*2f20*/  LDC R77, c[0x0][0x3c4] ;  /* 0x0000f100ff4d7b82 */ /* 0x000eb00000000800 */
[----:B-1----:R-:W1:Y:S01]  /*2f30*/  LDC R84, c[0x0][0x3c4] ;  /* 0x0000f100ff547b82 */ /* 0x002e620000000800 */
[----:B------:R-:W-:Y:S04]  /*2f40*/  STL.64 [R1+0x788], R72 ;  /* 0x0007884801007387 */ /* 0x000fe80000100a00 */
[----:B------:R-:W-:Y:S03]  /*2f50*/  STL.64 [R1+0x780], R62 ;  /* 0x0007803e01007387 */ /* 0x000fe60000100a00 */
[----:B------:R-:W0:Y:S01]  /*2f60*/  LDC R67, c[0x0][0x3c4] ;  /* 0x0000f100ff437b82 */ /* 0x000e220000000800 */
[----:B------:R-:W-:Y:S04]  /*2f70*/  STL.64 [R1+0x778], R56 ;  /* 0x0007783801007387 */ /* 0x000fe80000100a00 */
[----:B------:R-:W-:Y:S03]  /*2f80*/  STL.64 [R1+0x770], R50 ;  /* 0x0007703201007387 */ /* 0x000fe60000100a00 */
[----:B------:R-:W1:Y:S01]  /*2f90*/  LDC R60, c[0x0][0x3c4] ;  /* 0x0000f100ff3c7b82 */ /* 0x000e620000000800 */
[----:B------:R-:W-:Y:S04]  /*2fa0*/  STL.64 [R1+0x768], R44 ;  /* 0x0007682c01007387 */ /* 0x000fe80000100a00 */
[----:B------:R-:W-:Y:S03]  /*2fb0*/  STL.64 [R1+0x760], R38 ;  /* 0x0007602601007387 */ /* 0x000fe60000100a00 */
[----:B------:R-:W2:Y:S01]  /*2fc0*/  LDC R54, c[0x0][0x3c4] ;  /* 0x0000f100ff367b82 */ /* 0x000ea20000000800 */
[----:B------:R-:W-:Y:S04]  /*2fd0*/  STL.64 [R1+0x758], R32 ;  /* 0x0007582001007387 */ /* 0x000fe80000100a00 */
[----:B------:R-:W-:Y:S03]  /*2fe0*/  STL.64 [R1+0x750], R26 ;  /* 0x0007501a01007387 */ /* 0x000fe60000100a00 */
[----:B------:R-:W2:Y:S01]  /*2ff0*/  LDC R48, c[0x0][0x3c4] ;  /* 0x0000f100ff307b82 */ /* 0x000ea20000000800 */
[----:B------:R3:W-:Y:S04]  /*3000*/  STL.64 [R1+0x748], R20 ;  /* 0x0007481401007387 */ /* 0x0007e80000100a00 */
[----:B------:R4:W-:Y:S03]  /*3010*/  STL.64 [R1+0x740], R14 ;  /* 0x0007400e01007387 */ /* 0x0009e60000100a00 */
[----:B------:R-:W2:Y:S01]  /*3020*/  LDC R30, c[0x0][0x3c4] ;  /* 0x0000f100ff1e7b82 */ /* 0x000ea20000000800 */
[----:B------:R-:W-:Y:S04]  /*3030*/  STL.64 [R1+0x730], R6 ;  /* 0x0007300601007387 */ /* 0x000fe80000100a00 */
[----:B------:R0:W-:Y:S01]  /*3040*/  STL.64 [R1+0x738], R8 ;  /* 0x0007380801007387 */ /* 0x0001e20000100a00 */
[----:B------:R-:W-:-:S02]  /*3050*/  IMAD R74, R24, 0x60, RZ ;  /* 0x00000060184a7824 */ /* 0x000fc400078e02ff */
[----:B---3--:R-:W-:Y:S01]  /*3060*/  IMAD R21, R25, 0x70, RZ ;  /* 0x0000007019157824 */ /* 0x008fe200078e02ff */
[----:B------:R-:W-:Y:S01]  /*3070*/  STL.64 [R1+0x6b8], R114 ;  /* 0x0006b87201007387 */ /* 0x000fe20000100a00 */
[----:B----4-:R-:W-:Y:S01]  /*3080*/  IMAD R15, R101, 0xb8, RZ ;  /* 0x000000b8650f7824 */ /* 0x010fe200078e02ff */
[----:B------:R-:W3:Y:S02]  /*3090*/  LDC R25, c[0x0][0x3c4] ;  /* 0x0000f100ff197b82 */ /* 0x000ee40000000800 */
[----:B------:R-:W-:Y:S04]  /*30a0*/  STL.64 [R1+0x6b0], R112 ;  /* 0x0006b07001007387 */ /* 0x000fe80000100a00 */
[----:B------:R1:W-:Y:S02]  /*30b0*/  STL.64 [R1+0x6a0], R110 ;  /* 0x0006a06e01007387 */ /* 0x0003e40000100a00 */
[----:B------:R-:W4:Y:S01]  /*30c0*/  LDC R101, c[0x0][0x3c4] ;  /* 0x0000f100ff657b82 */ /* 0x000f220000000800 */
[----:B0-----:R-:W-:-:S02]  /*30d0*/  IMAD R9, R100, 0xc8, RZ ;  /* 0x000000c864097824 */ /* 0x001fc400078e02ff */
[----:B------:R-:W-:-:S05]  /*30e0*/  IMAD R59, R99, 0x50, RZ ;  /* 0x00000050633b7824 */ /* 0x000fca00078e02ff */
[----:B------:R-:W0:Y:S01]  /*30f0*/  LDC R61, c[0x0][0x3c4] ;  /* 0x0000f100ff3d7b82 */ /* 0x000e220000000800 */
[----:B-1----:R-:W-:-:S07]  /*3100*/  IMAD R111, R84, 0xb6, RZ ;  /* 0x000000b6546f7824 */ /* 0x002fce00078e02ff */
[----:B------:R-:W1:Y:S01]  /*3110*/  LDC R84, c[0x0][0x3c4] ;  /* 0x0000f100ff547b82 */ /* 0x000e620000000800 */
[----:B------:R1:W-:Y:S04]  /*3120*/  STL.64 [R1+0x690], R108 ;  /* 0x0006906c01007387 */ /* 0x0003e80000100a00 */
[----:B------:R-:W-:Y:S03]  /*3130*/  STL.64 [R1+0x680], R106 ;  /* 0x0006806a01007387 */ /* 0x000fe60000100a00 */
[----:B------:R-:W0:Y:S01]  /*3140*/  LDC R100, c[0x0][0x3c4] ;  /* 0x0000f100ff647b82 */ /* 0x000e220000000800 */
[----:B------:R-:W-:Y:S04]  /*3150*/  STL.64 [R1+0x678], R104 ;  /* 0x0006786801007387 */ /* 0x000fe80000100a00 */
[----:B------:R0:W-:Y:S03]  /*3160*/  STL.64 [R1+0x688], R102 ;  /* 0x0006886601007387 */ /* 0x0001e60000100a00 */
[----:B------:R-:W2:Y:S01]  /*3170*/  LDC R55, c[0x0][0x3c4] ;  /* 0x0000f100ff377b82 */ /* 0x000ea20000000800 */
[----:B-1----:R-:W-:-:S07]  /*3180*/  IMAD R108, R84, 0x73, RZ ;  /* 0x00000073546c7824 */ /* 0x002fce00078e02ff */
[----:B------:R-:W1:Y:S01]  /*3190*/  LDC R49, c[0x0][0x3c4] ;  /* 0x0000f100ff317b82 */ /* 0x000e620000000800 */
[----:B0-----:R-:W-:-:S07]  /*31a0*/  IMAD R102, R86, 0x7c, RZ ;  /* 0x0000007c56667824 */ /* 0x001fce00078e02ff */
[----:B------:R-:W0:Y:S01]  /*31b0*/  LDC R84, c[0x0][0x3c4] ;  /* 0x0000f100ff547b82 */ /* 0x000e220000000800 */
[----:B------:R-:W-:Y:S01]  /*31c0*/  IMAD R86, R12, 0xdc, RZ ;  /* 0x000000dc0c567824 */ /* 0x000fe200078e02ff */
[----:B----4-:R-:W-:-:S06]  /*31d0*/  LEA R12, P2, R101, R68, 0x4 ;  /* 0x00000044650c7211 */ /* 0x010fcc00078420ff */
[----:B------:R-:W4:Y:S01]  /*31e0*/  LDC R101, c[0x0][0x3c4] ;  /* 0x0000f100ff657b82 */ /* 0x000f220000000800 */
[----:B------:R0:W-:Y:S04]  /*31f0*/  STL.64 [R1+0x698], R116 ;  /* 0x0006987401007387 */ /* 0x0001e80000100a00 */
[----:B------:R-:W-:Y:S03]  /*3200*/  STL.64 [R1+0x6a8], R130 ;  /* 0x0006a88201007387 */ /* 0x000fe60000100a00 */
[----:B------:R-:W1:Y:S01]  /*3210*/  LDC R42, c[0x0][0x3c4] ;  /* 0x0000f100ff2a7b82 */ /* 0x000e620000000800 */
[----:B------:R-:W-:Y:S04]  /*3220*/  STL.64 [R1+0x6c0], R128 ;  /* 0x0006c08001007387 */ /* 0x000fe80000100a00 */
[----:B------:R-:W-:Y:S01]  /*3230*/  STL.64 [R1+0x6c8], R126 ;  /* 0x0006c87e01007387 */ /* 0x000fe20000100a00 */
[----:B0-----:R-:W-:-:S02]  /*3240*/  IMAD R14, R84, 0x4c, RZ ;  /* 0x0000004c540e7824 */ /* 0x001fc400078e02ff */
[----:B------:R-:W0:Y:S01]  /*3250*/  LDC R36, c[0x0][0x3c4] ;  /* 0x0000f100ff247b82 */ /* 0x000e220000000800 */
[----:B------:R-:W-:Y:S01]  /*3260*/  STL.64 [R1+0x6d0], R124 ;  /* 0x0006d07c01007387 */ /* 0x000fe20000100a00 */
[----:B------:R-:W-:-:S03]  /*3270*/  IMAD R116, R132, 0x5c, RZ ;  /* 0x0000005c84747824 */ /* 0x000fc600078e02ff */
[----:B------:R-:W-:Y:S03]  /*3280*/  STL.64 [R1+0x6d8], R122 ;  /* 0x0006d87a01007387 */ /* 0x000fe60000100a00 */
[----:B------:R-:W0:Y:S01]  /*3290*/  LDC R84, c[0x0][0x3c4] ;  /* 0x0000f100ff547b82 */ /* 0x000e220000000800 */
[----:B------:R-:W-:Y:S01]  /*32a0*/  STL.64 [R1+0x6e0], R120 ;  /* 0x0006e07801007387 */ /* 0x000fe20000100a00 */
[----:B------:R-:W-:Y:S01]  /*32b0*/  IMAD R132, R13, 0xcc, RZ ;  /* 0x000000cc0d847824 */ /* 0x000fe200078e02ff */
[----:B------:R-:W-:Y:S02]  /*32c0*/  LEA.HI.X.SX32 R13, R155, R69, 0x1, P2 ;  /* 0x000000459b0d7211 */ /* 0x000fe400010f0eff */
[----:B------:R1:W-:Y:S03]  /*32d0*/  STL.64 [R1+0x6e8], R118 ;  /* 0x0006e87601007387 */ /* 0x0003e60000100a00 */
[----:B------:R-:W0:Y:S01]  /*32e0*/  LDC R24, c[0x0][0x3c4] ;  /* 0x0000f100ff187b82 */ /* 0x000e220000000800 */
[----:B------:R-:W-:Y:S01]  /*32f0*/  IMAD R33, R98, 0x58, RZ ;  /* 0x0000005862217824 */ /* 0x000fe200078e02ff */
[----:B------:R-:W-:-:S06]  /*3300*/  PRMT R89, RZ, 0x7610, R89 ;  /* 0x00007610ff597816 */ /* 0x000fcc0000000059 */
[----:B------:R-:W0:Y:S01]  /*3310*/  LDC R80, c[0x0][0x3c4] ;  /* 0x0000f100ff507b82 */ /* 0x000e220000000800 */
[----:B-1----:R-:W-:Y:S01]  /*3320*/  IMAD R118, R66, 0x9a, RZ ;  /* 0x0000009a42767824 */ /* 0x002fe200078e02ff */
[----:B----4-:R-:W-:-:S06]  /*3330*/  LEA R66, P2, R101, R68, 0x6 ;  /* 0x0000004465427211 */ /* 0x010fcc00078430ff */
[----:B------:R-:W1:Y:S01]  /*3340*/  LDC R99, c[0x0][0x3c4] ;  /* 0x0000f100ff637b82 */ /* 0x000e620000000800 */
[----:B------:R-:W-:Y:S01]  /*3350*/  IMAD R7, R92, 0xd8, RZ ;  /* 0x000000d85c077824 */ /* 0x000fe200078e02ff */
[----:B------:R-:W-:-:S06]  /*3360*/  PRMT R83, RZ, 0x7610, R83 ;  /* 0x00007610ff537816 */ /* 0x000fcc0000000053 */
[----:B------:R-:W4:Y:S08]  /*3370*/  LDC R43, c[0x0][0x3c4] ;  /* 0x0000f100ff2b7b82 */ /* 0x000f300000000800 */
[----:B------:R-:W1:Y:S01]  /*3380*/  LDC R31, c[0x0][0x3c4] ;  /* 0x0000f100ff1f7b82 */ /* 0x000e620000000800 */
[----:B------:R-:W-:Y:S01]  /*3390*/  IMAD R6, R90, 0xe8, RZ ;  /* 0x000000e85a067824 */ /* 0x000fe200078e02ff */
[----:B------:R-:W4:Y:S06]  /*33a0*/  @P1 LDG.E.U16 R95, desc[UR18][R12.64] ;  /* 0x000000120c5f1981 */ /* 0x000f2c000c1e1500 */
[----:B------:R-:W1:Y:S01]  /*33b0*/  LDC R101, c[0x0][0x3c4] ;  /* 0x0000f100ff657b82 */ /* 0x000e620000000800 */
[----:B------:R-:W-:Y:S01]  /*33c0*/  IMAD R92, R18, 0xbc, RZ ;  /* 0x000000bc125c7824 */ /* 0x000fe200078e02ff */
[----:B------:R-:W-:-:S06]  /*33d0*/  LEA R18, P6, R100, R68, 0x5 ;  /* 0x0000004464127211 */ /* 0x000fcc00078c28ff */
[----:B------:R-:W4:Y:S08]  /*33e0*/  LDC R37, c[0x0][0x3c4] ;  /* 0x0000f100ff257b82 */ /* 0x000f300000000800 */
[----:B------:R-:W4:Y:S01]  /*33f0*/  LDC R75, c[0x0][0x3c4] ;  /* 0x0000f100ff4b7b82 */ /* 0x000f220000000800 */
[----:B------:R-:W-:-:S07]  /*3400*/  IMAD R121, R76, 0x8a, RZ ;  /* 0x0000008a4c797824 */ /* 0x000fce00078e02ff */
[----:B------:R-:W4:Y:S01]  /*3410*/  LDC R98, c[0x0][0x3c4] ;  /* 0x0000f100ff627b82 */ /* 0x000f220000000800 */
[----:B------:R-:W-:Y:S01]  /*3420*/  IMAD R90, R19, 0xac, RZ ;  /* 0x000000ac135a7824 */ /* 0x000fe200078e02ff */
[-C--:B------:R-:W-:Y:S02]  /*3430*/  IADD3 R76, P5, PT, R143, R68.reuse, RZ ;  /* 0x000000448f4c7210 */ /* 0x080fe40007fbe0ff */
[-C--:B------:R-:W-:Y:S01]  /*3440*/  LEA.HI.X.SX32 R19, R153, R69.reuse, 0x1, P6 ;  /* 0x0000004599137211 */ /* 0x080fe200030f0eff */
[----:B0-----:R-:W-:Y:S01]  /*3450*/  IMAD R20, R84, 0xa8, RZ ;  /* 0x000000a854147824 */ /* 0x001fe200078e02ff */
[-C--:B------:R-:W-:Y:S01]  /*3460*/  IADD3 R62, P6, PT, R81, R68.reuse, RZ ;  /* 0x00000044513e7210 */ /* 0x080fe20007fde0ff */
[----:B--2---:R-:W-:Y:S01]  /*3470*/  IMAD R84, R77, 0xf8, RZ ;  /* 0x000000f84d547824 */ /* 0x004fe200078e02ff */
[-C--:B------:R-:W-:Y:S01]  /*3480*/  LEA.HI.X.SX32 R77, R151, R69.reuse, 0x1, P5 ;  /* 0x00000045974d7211 */ /* 0x080fe200028f0eff */
[----:B------:R-:W-:Y:S01]  /*3490*/  IMAD R125, R67, 0x4d, RZ ;  /* 0x0000004d437d7824 */ /* 0x000fe200078e02ff */
[-C--:B------:R-:W-:Y:S01]  /*34a0*/  LEA.HI.X.SX32 R67, R149, R69.reuse, 0x1, P2 ;  /* 0x0000004595437211 */ /* 0x080fe200010f0eff */
[----:B------:R-:W-:Y:S01]  /*34b0*/  IMAD R122, R60, 0xba, RZ ;  /* 0x000000ba3c7a7824 */ /* 0x000fe200078e02ff */
[-C--:B------:R-:W-:Y:S01]  /*34c0*/  IADD3 R60, P5, PT, R59, R68.reuse, RZ ;  /* 0x000000443b3c7210 */ /* 0x080fe20007fbe0ff */
[----:B------:R-:W-:Y:S01]  /*34d0*/  IMAD R124, R54, 0xca, RZ ;  /* 0x000000ca367c7824 */ /* 0x000fe200078e02ff */
[-C--:B------:R-:W-:Y:S01]  /*34e0*/  IADD3 R54, P2, PT, R74, R68.reuse, RZ ;  /* 0x000000444a367210 */ /* 0x080fe20007f5e0ff */
[----:B------:R-:W-:Y:S01]  /*34f0*/  IMAD R30, R30, 0x90, RZ ;  /* 0x000000901e1e7824 */ /* 0x000fe200078e02ff */
[-C--:B------:R-:W-:Y:S01]  /*3500*/  LEA.HI.X.SX32 R63, R147, R69.reuse, 0x1, P6 ;  /* 0x00000045933f7211 */ /* 0x080fe200030f0eff */
[----:B------:R-:W-:Y:S01]  /*3510*/  IMAD R126, R48, 0xda, RZ ;  /* 0x000000da307e7824 */ /* 0x000fe200078e02ff */
[-C--:B------:R-:W-:Y:S01]  /*3520*/  IADD3 R48, P6, PT, R21, R68.reuse, RZ ;  /* 0x0000004415307210 */ /* 0x080fe20007fde0ff */
[----:B---3--:R-:W-:Y:S01]  /*3530*/  IMAD R25, R25, 0xa0, RZ ;  /* 0x000000a019197824 */ /* 0x008fe200078e02ff */
[----:B------:R-:W0:Y:S01]  /*3540*/  LDC R53, c[0x0][0x3c4] ;  /* 0x0000f100ff357b82 */ /* 0x000e220000000800 */
[----:B------:R-:W-:Y:S01]  /*3550*/  IMAD R129, R61, 0x5d, RZ ;  /* 0x0000005d3d817824 */ /* 0x000fe200078e02ff */
[-C--:B------:R-:W-:Y:S01]  /*3560*/  LEA.HI.X.SX32 R61, R145, R69.reuse, 0x1, P5 ;  /* 0x00000045913d7211 */ /* 0x080fe200028f0eff */
[----:B------:R-:W-:Y:S01]  /*3570*/  IMAD R115, R55, 0x65, RZ ;  /* 0x0000006537737824 */ /* 0x000fe200078e02ff */
[-C--:B------:R-:W-:Y:S01]  /*3580*/  LEA.HI.X.SX32 R55, R143, R69.reuse, 0x1, P2 ;  /* 0x000000458f377211 */ /* 0x080fe200010f0eff */
[----:B------:R-:W-:Y:S01]  /*3590*/  IMAD R117, R49, 0x6d, RZ ;  /* 0x0000006d31757824 */ /* 0x000fe200078e02ff */
[-C--:B------:R-:W-:Y:S01]  /*35a0*/  LEA.HI.X.SX32 R49, R141, R69.reuse, 0x1, P6 ;  /* 0x000000458d317211 */ /* 0x080fe200030f0eff */
[----:B------:R-:W-:Y:S01]  /*35b0*/  IMAD R128, R42, 0xea, RZ ;  /* 0x000000ea2a807824 */ /* 0x000fe200078e02ff */
[-C--:B-1----:R-:W-:Y:S01]  /*35c0*/  LEA R42, P5, R101, R68.reuse, 0x7 ;  /* 0x00000044652a7211 */ /* 0x082fe200078a38ff */
[----:B------:R-:W-:Y:S01]  /*35d0*/  IMAD R105, R36, 0x8c, RZ ;  /* 0x0000008c24697824 */ /* 0x000fe200078e02ff */
[-C--:B------:R-:W-:Y:S01]  /*35e0*/  IADD3 R36, P2, PT, R30, R68.reuse, RZ ;  /* 0x000000441e247210 */ /* 0x080fe20007f5e0ff */
[----:B------:R-:W-:Y:S01]  /*35f0*/  IMAD R24, R24, 0xb0, RZ ;  /* 0x000000b018187824 */ /* 0x000fe200078e02ff */
[-C--:B------:R-:W-:Y:S01]  /*3600*/  IADD3 R30, P6, PT, R25, R68.reuse, RZ ;  /* 0x00000044191e7210 */ /* 0x080fe20007fde0ff */
[----:B------:R-:W-:Y:S01]  /*3610*/  IMAD R58, R80, 0xd0, RZ ;  /* 0x000000d0503a7824 */ /* 0x000fe200078e02ff */
[----:B------:R-:W-:Y:S01]  /*3620*/  STL.64 [R1+0x618], R12 ;  /* 0x0006180c01007387 */ /* 0x000fe20000100a00 */
[----:B------:R-:W-:Y:S01]  /*3630*/  IMAD R79, R99, 0xc0, RZ ;  /* 0x000000c0634f7824 */ /* 0x000fe200078e02ff */
[----:B------:R-:W1:Y:S01]  /*3640*/  LDC R73, c[0x0][0x3c4] ;  /* 0x0000f100ff497b82 */ /* 0x000e620000000800 */
[----:B----4-:R-:W-:Y:S01]  /*3650*/  IMAD R103, R43, 0x75, RZ ;  /* 0x000000752b677824 */ /* 0x010fe200078e02ff */
[----:B------:R-:W-:Y:S01]  /*3660*/  STL.64 [R1+0x610], R18 ;  /* 0x0006101201007387 */ /* 0x000fe20000100a00 */
[----:B------:R-:W-:Y:S01]  /*3670*/  IMAD R104, R31, 0x9c, RZ ;  /* 0x0000009c1f687824 */ /* 0x000fe200078e02ff */
[-C--:B------:R-:W-:Y:S01]  /*3680*/  LEA.HI.X.SX32 R43, R139, R69.reuse, 0x1, P5 ;  /* 0x000000458b2b7211 */ /* 0x080fe200028f0eff */
[----:B------:R-:W-:Y:S01]  /*3690*/  IMAD R35, R75, 0x68, RZ ;  /* 0x000000684b237824 */ /* 0x000fe200078e02ff */
[----:B------:R-:W-:Y:S01]  /*36a0*/  STL.64 [R1+0x5f0], R76 ;  /* 0x0005f04c01007387 */ /* 0x000fe20000100a00 */
[----:B------:R-:W-:Y:S01]  /*36b0*/  IMAD R114, R37, 0xfa, RZ ;  /* 0x000000fa25727824 */ /* 0x000fe200078e02ff */
[-C--:B------:R-:W-:Y:S01]  /*36c0*/  IADD3 R24, P5, PT, R24, R68.reuse, RZ ;  /* 0x0000004418187210 */ /* 0x080fe20007fbe0ff */
[----:B------:R-:W2:Y:S01]  /*36d0*/  LDC R41, c[0x0][0x3c4] ;  /* 0x0000f100ff297b82 */ /* 0x000ea20000000800 */
[----:B------:R-:W-:Y:S01]  /*36e0*/  STL.64 [R1+0x5b0], R66 ;  /* 0x0005b04201007387 */ /* 0x000fe20000100a00 */
[-C--:B------:R-:W-:Y:S01]  /*36f0*/  LEA.HI.X.SX32 R31, R59, R69.reuse, 0x1, P6 ;  /* 0x000000453b1f7211 */ /* 0x080fe200030f0eff */
[----:B------:R-:W-:Y:S01]  /*3700*/  IMAD R75, R98, 0xe0, RZ ;  /* 0x000000e0624b7824 */ /* 0x000fe200078e02ff */
[----:B------:R-:W-:Y:S01]  /*3710*/  LEA.HI.X.SX32 R37, R81, R69, 0x1, P2 ;  /* 0x0000004551257211 */ /* 0x000fe200010f0eff */
[----:B------:R-:W-:Y:S01]  /*3720*/  STL.64 [R1+0x590], R62 ;  /* 0x0005903e01007387 */ /* 0x000fe20000100a00 */
[----:B------:R-:W-:-:S02]  /*3730*/  IADD3 R58, P6, PT, R58, R68, RZ ;  /* 0x000000443a3a7210 */ /* 0x000fc40007fde0ff */
[----:B------:R-:W-:Y:S01]  /*3740*/  IADD3 R100, P2, PT, R79, R68, RZ ;  /* 0x000000444f647210 */ /* 0x000fe20007f5e0ff */
[----:B------:R3:W-:Y:S01]  /*3750*/  STL.64 [R1+0x7a0], R62 ;  /* 0x0007a03e01007387 */ /* 0x0007e20000100a00 */
[-C--:B------:R-:W-:Y:S01]  /*3760*/  LEA.HI.X.SX32 R25, R33, R69.reuse, 0x1, P5 ;  /* 0x0000004521197211 */ /* 0x080fe200028f0eff */
[----:B0-----:R-:W-:Y:S01]  /*3770*/  IMAD R51, R53, 0xf0, RZ ;  /* 0x000000f035337824 */ /* 0x001fe200078e02ff */
[----:B------:R-:W0:Y:S01]  /*3780*/  LDC R23, c[0x0][0x3c4] ;  /* 0x0000f100ff177b82 */ /* 0x000e220000000800 */
[----:B------:R-:W-:Y:S01]  /*3790*/  STL.64 [R1+0x570], R60 ;  /* 0x0005703c01007387 */ /* 0x000fe20000100a00 */
[----:B------:R-:W-:-:S03]  /*37a0*/  LEA.HI.X.SX32 R59, R35, R69, 0x1, P6 ;  /* 0x00000045233b7211 */ /* 0x000fc600030f0eff */
[----:B------:R-:W-:Y:S01]  /*37b0*/  STL.64 [R1+0x530], R54 ;  /* 0x0005303601007387 */ /* 0x000fe20000100a00 */
[----:B------:R-:W-:Y:S02]  /*37c0*/  LEA.HI.X.SX32 R101, R74, R69, 0x1, P2 ;  /* 0x000000454a657211 */ /* 0x000fe400010f0eff */
[----:B------:R-:W4:Y:S01]  /*37d0*/  LDC R53, c[0x0][0x3c4] ;  /* 0x0000f100ff357b82 */ /* 0x000f220000000800 */
[----:B------:R-:W-:Y:S01]  /*37e0*/  STL.64 [R1+0x4f0], R48 ;  /* 0x0004f03001007387 */ /* 0x000fe20000100a00 */
[----:B---3--:R-:W-:-:S03]  /*37f0*/  IADD3 R62, P5, PT, R75, R68, RZ ;  /* 0x000000444b3e7210 */ /* 0x008fc60007fbe0ff */
[----:B------:R-:W-:Y:S01]  /*3800*/  STL.64 [R1+0x4b0], R42 ;  /* 0x0004b02a01007387 */ /* 0x000fe20000100a00 */
[----:B-1----:R-:W-:Y:S01]  /*3810*/  IMAD R110, R73, 0xd6, RZ ;  /* 0x000000d6496e7824 */ /* 0x002fe200078e02ff */
[----:B------:R-:W-:Y:S01]  /*3820*/  LEA.HI.X.SX32 R63, R21, R69, 0x1, P5 ;  /* 0x00000045153f7211 */ /* 0x000fe200028f0eff */
[----:B------:R-:W1:Y:S01]  /*3830*/  LDC R29, c[0x0][0x3c4] ;  /* 0x0000f100ff1d7b82 */ /* 0x000e620000000800 */
[----:B------:R-:W-:Y:S04]  /*3840*/  STL.64 [R1+0x470], R36 ;  /* 0x0004702401007387 */ /* 0x000fe80000100a00 */
[----:B------:R-:W-:Y:S03]  /*3850*/  STL.64 [R1+0x430], R30 ;  /* 0x0004301e01007387 */ /* 0x000fe60000100a00 */
[----:B------:R-:W3:Y:S01]  /*3860*/  LDC R73, c[0x0][0x3c4] ;  /* 0x0000f100ff497b82 */ /* 0x000ee20000000800 */
[----:B------:R-:W-:Y:S04]  /*3870*/  STL.64 [R1+0x3f0], R24 ;  /* 0x0003f01801007387 */ /* 0x000fe80000100a00 */
[----:B------:R0:W-:Y:S03]  /*3880*/  STL.64 [R1+0x370], R58 ;  /* 0x0003703a01007387 */ /* 0x0001e60000100a00 */
[----:B------:R-:W0:Y:S01]  /*3890*/  LDC R99, c[0x0][0x3c4] ;  /* 0x0000f100ff637b82 */ /* 0x000e220000000800 */
[----:B------:R-:W-:Y:S04]  /*38a0*/  STL.64 [R1+0x3b0], R100 ;  /* 0x0003b06401007387 */ /* 0x000fe80000100a00 */
[----:B------:R-:W4:Y:S03]  /*38b0*/  LDL.LU R21, [R1+0x20] ;  /* 0x0000200001157983 */ /* 0x000f260000300800 */
[----:B------:R-:W0:Y:S01]  /*38c0*/  LDC R47, c[0x0][0x3c4] ;  /* 0x0000f100ff2f7b82 */ /* 0x000e220000000800 */
[----:B--2---:R-:W-:Y:S01]  /*38d0*/  IMAD R4, R41, 0xc2, RZ ;  /* 0x000000c229047824 */ /* 0x004fe200078e02ff */
[----:B------:R-:W2:Y:S01]  /*38e0*/  @P1 LDG.E.U16 R89, desc[UR18][R18.64] ;  /* 0x0000001212591981 */ /* 0x000ea2000c1e1500 */
[----:B------:R-:W-:-:S02]  /*38f0*/  IMAD R0, R3, 0x19, RZ ;  /* 0x0000001903007824 */ /* 0x000fc400078e02ff */
[----:B------:R-:W-:Y:S01]  /*3900*/  IMAD R71, R3, 0x21, RZ ;  /* 0x0000002103477824 */ /* 0x000fe200078e02ff */
[----:B------:R-:W2:Y:S02]  /*3910*/  @P1 LDG.E.U16 R83, desc[UR18][R76.64] ;  /* 0x000000124c531981 */ /* 0x000ea4000c1e1500 */
[----:B------:R-:W0:Y:S08]  /*3920*/  LDC R64, c[0x0][0x3c4] ;  /* 0x0000f100ff407b82 */ /* 0x000e300000000800 */
[----:B------:R-:W3:Y:S08]  /*3930*/  LDC R46, c[0x0][0x3c4] ;  /* 0x0000f100ff2e7b82 */ /* 0x000ef00000000800 */
[----:B------:R-:W4:Y:S08]  /*3940*/  LDC R41, c[0x0][0x3c4] ;  /* 0x0000f100ff297b82 */ /* 0x000f300000000800 */
[----:B------:R-:W4:Y:S08]  /*3950*/  LDC R65, c[0x0][0x3c4] ;  /* 0x0000f100ff417b82 */ /* 0x000f300000000800 */
[----:B------:R-:W4:Y:S08]  /*3960*/  LDC R81, c[0x0][0x3c4] ;  /* 0x0000f100ff517b82 */ /* 0x000f300000000800 */
[----:B------:R-:W4:Y:S08]  /*3970*/  LDC R98, c[0x0][0x3c4] ;  /* 0x0000f100ff627b82 */ /* 0x000f300000000800 */
[----:B------:R-:W4:Y:S02]  /*3980*/  LDC R80, c[0x0][0x3c4] ;  /* 0x0000f100ff507b82 */ /* 0x000f240000000800 */
[----:B----4-:R-:W-:-:S02]  /*3990*/  IMAD R50, R53, 0x82, RZ ;  /* 0x0000008235327824 */ /* 0x010fc400078e02ff */
[----:B0-----:R-:W-:Y:S02]  /*39a0*/  IMAD R27, R23, 0x79, RZ ;  /* 0x00000079171b7824 */ /* 0x001fe400078e02ff */
[----:B-1----:R-:W-:Y:S02]  /*39b0*/  IMAD R10, R29, 0xd2, RZ ;  /* 0x000000d21d0a7824 */ /* 0x002fe400078e02ff */
[----:B------:R-:W0:Y:S01]  /*39c0*/  LDC R53, c[0x0][0x3c4] ;  /* 0x0000f100ff357b82 */ /* 0x000e220000000800 */
[----:B---3--:R-:W-:Y:S02]  /*39d0*/  IMAD R56, R73, 0xf6, RZ ;  /* 0x000000f649387824 */ /* 0x008fe400078e02ff */
[----:B------:R-:W-:-:S05]  /*39e0*/  IMAD R44, R99, 0x78, RZ ;  /* 0x00000078632c7824 */ /* 0x000fca00078e02ff */
[----:B------:R-:W1:Y:S01]  /*39f0*/  LDC R28, c[0x0][0x3c4] ;  /* 0x0000f100ff1c7b82 */ /* 0x000e620000000800 */
[----:B------:R-:W-:Y:S01]  /*3a00*/  IMAD R11, R47, 0x51, RZ ;  /* 0x000000512f0b7824 */ /* 0x000fe200078e02ff */
[----:B------:R-:W-:-:S06]  /*3a10*/  IADD3 R74, P2, PT, R51, R68, RZ ;  /* 0x00000044334a7210 */ /* 0x000fcc0007f5e0ff */
[----:B------:R-:W3:Y:S01]  /*3a20*/  LDC R23, c[0x0][0x3c4] ;  /* 0x0000f100ff177b82 */ /* 0x000ee20000000800 */
[----:B------:R-:W-:Y:S01]  /*3a30*/  IMAD R120, R64, 0xaa, RZ ;  /* 0x000000aa40787824 */ /* 0x000fe200078e02ff */
[----:B------:R-:W-:Y:S01]  /*3a40*/  IADD3 R64, P3, PT, R140, R68, RZ ;  /* 0x000000448c407210 */ /* 0x000fe20007f7e0ff */
[----:B------:R-:W-:-:S05]  /*3a50*/  IMAD R5, R46, 0x49, RZ ;  /* 0x000000492e057824 */ /* 0x000fca00078e02ff */
[----:B------:R-:W4:Y:S01]  /*3a60*/  LDC R40, c[0x0][0x3c4] ;  /* 0x0000f100ff287b82 */ /* 0x000f220000000800 */
[----:B------:R-:W-:Y:S01]  /*3a70*/  IMAD R16, R41, 0xe2, RZ ;  /* 0x000000e229107824 */ /* 0x000fe200078e02ff */
[----:B------:R-:W-:-:S06]  /*3a80*/  IADD3 R58, P6, PT, R148, R68, RZ ;  /* 0x00000044943a7210 */ /* 0x000fcc0007fde0ff */
[----:B------:R-:W0:Y:S01]  /*3a90*/  LDC R29, c[0x0][0x3c4] ;  /* 0x0000f100ff1d7b82 */ /* 0x000e220000000800 */
[----:B------:R-:W-:-:S07]  /*3aa0*/  IMAD R127, R65, 0x55, RZ ;  /* 0x00000055417f7824 */ /* 0x000fce00078e02ff */
[----:B------:R-:W0:Y:S01]  /*3ab0*/  LDC R73, c[0x0][0x3c4] ;  /* 0x0000f100ff497b82 */ /* 0x000e220000000800 */
[----:B------:R-:W-:-:S07]  /*3ac0*/  LEA.HI.X.SX32 R75, R44, R69, 0x1, P2 ;  /* 0x000000452c4b7211 */ /* 0x000fce00010f0eff */
[----:B------:R-:W0:Y:S01]  /*3ad0*/  LDC R99, c[0x0][0x3c4] ;  /* 0x0000f100ff637b82 */ /* 0x000e220000000800 */
[----:B------:R-:W-:-:S07]  /*3ae0*/  LEA.HI.X.SX32 R65, R81, R69, 0x1, P3 ;  /* 0x0000004551417211 */ /* 0x000fce00018f0eff */
[----:B------:R-:W0:Y:S01]  /*3af0*/  LDC R47, c[0x0][0x3c4] ;  /* 0x0000f100ff2f7b82 */ /* 0x000e220000000800 */
[----:B------:R-:W-:Y:S01]  /*3b00*/  LEA.HI.X.SX32 R59, R0, R69, 0x1, P6 ;  /* 0x00000045003b7211 */ /* 0x000fe200030f0eff */
[----:B------:R-:W-:-:S06]  /*3b10*/  IMAD R151, R98, 0x62, RZ ;  /* 0x0000006262977824 */ /* 0x000fcc00078e02ff */
[----:B------:R-:W3:Y:S01]  /*3b20*/  LDC R46, c[0x0][0x3c4] ;  /* 0x0000f100ff2e7b82 */ /* 0x000ee20000000800 */
[----:B------:R1:W-:Y:S01]  /*3b30*/  STL.64 [R1+0x330], R62 ;  /* 0x0003303e01007387 */ /* 0x0003e20000100a00 */
[----:B------:R-:W-:-:S06]  /*3b40*/  IMAD R149, R80, 0x52, RZ ;  /* 0x0000005250957824 */ /* 0x000fcc00078e02ff */
[----:B------:R-:W4:Y:S01]  /*3b50*/  LDC R52, c[0x0][0x3c4] ;  /* 0x0000f100ff347b82 */ /* 0x000f220000000800 */
[----:B------:R-:W-:Y:S07]  /*3b60*/  STL.64 [R1+0x2f0], R74 ;  /* 0x0002f04a01007387 */ /* 0x000fee0000100a00 */
[----:B------:R-:W4:Y:S01]  /*3b70*/  LDC R41, c[0x0][0x3c4] ;  /* 0x0000f100ff297b82 */ /* 0x000f220000000800 */
[----:B------:R1:W-:Y:S07]  /*3b80*/  STL.64 [R1+0x630], R64 ;  /* 0x0006304001007387 */ /* 0x0003ee0000100a00 */
[----:B------:R-:W4:Y:S01]  /*3b90*/  LDC R155, c[0x0][0x3c4] ;  /* 0x0000f100ff9b7b82 */ /* 0x000f220000000800 */
[----:B-1----:R-:W-:Y:S01]  /*3ba0*/  IADD3 R62, P5, PT, R150, R68, RZ ;  /* 0x00000044963e7210 */ /* 0x002fe20007fbe0ff */
[----:B------:R1:W-:Y:S01]  /*3bb0*/  STL.64 [R1+0x5e8], R58 ;  /* 0x0005e83a01007387 */ /* 0x0003e20000100a00 */
[----:B------:R-:W-:-:S05]  /*3bc0*/  IMAD R134, R3, 0x29, RZ ;  /* 0x0000002903867824 */ /* 0x000fca00078e02ff */
[----:B------:R-:W4:Y:S01]  /*3bd0*/  LDC R34, c[0x0][0x3c4] ;  /* 0x0000f100ff227b82 */ /* 0x000f220000000800 */
[-C--:B------:R-:W-:Y:S02]  /*3be0*/  IADD3 R64, P3, PT, R149, R68.reuse, RZ ;  /* 0x0000004495407210 */ /* 0x080fe40007f7e0ff */
[----:B------:R-:W-:Y:S02]  /*3bf0*/  LEA.HI.X.SX32 R63, R71, R69, 0x1, P5 ;  /* 0x00000045473f7211 */ /* 0x000fe400028f0eff */
[----:B-1----:R-:W-:-:S03]  /*3c00*/  IADD3 R58, P6, PT, R151, R68, RZ ;  /* 0x00000044973a7210 */ /* 0x002fc60007fde0ff */
[----:B------:R-:W1:Y:S01]  /*3c10*/  LDC R81, c[0x0][0x3c4] ;  /* 0x0000f100ff517b82 */ /* 0x000e620000000800 */
[----:B0-----:R-:W-:Y:S01]  /*3c20*/  IMAD R53, R53, 0x92, RZ ;  /* 0x0000009235357824 */ /* 0x001fe200078e02ff */
[-C--:B------:R-:W-:Y:S01]  /*3c30*/  LEA.HI.X.SX32 R59, R135, R69.reuse, 0x1, P6 ;  /* 0x00000045873b7211 */ /* 0x080fe200030f0eff */
[----:B------:R-:W-:Y:S01]  /*3c40*/  IMAD R8, R28, 0x54, RZ ;  /* 0x000000541c087824 */ /* 0x000fe200078e02ff */
[----:B------:R-:W-:-:S04]  /*3c50*/  LEA.HI.X.SX32 R65, R134, R69, 0x1, P3 ;  /* 0x0000004586417211 */ /* 0x000fc800018f0eff */
[----:B------:R-:W0:Y:S01]  /*3c60*/  LDC R22, c[0x0][0x3c4] ;  /* 0x0000f100ff167b82 */ /* 0x000e220000000800 */
[----:B---3--:R-:W-:Y:S01]  /*3c70*/  IMAD R113, R23, 0x4a, RZ ;  /* 0x0000004a17717824 */ /* 0x008fe200078e02ff */
[----:B------:R-:W-:Y:S01]  /*3c80*/  IADD3 R50, P3, PT, R50, R68, RZ ;  /* 0x0000004432327210 */ /* 0x000fe20007f7e0ff */
[----:B------:R-:W-:Y:S01]  /*3c90*/  STL [R1+0x6f0], R70 ;  /* 0x0006f04601007387 */ /* 0x000fe20000100800 */
[----:B----4-:R-:W-:-:S04]  /*3ca0*/  IMAD R17, R40, 0x59, RZ ;  /* 0x0000005928117824 */ /* 0x010fc800078e02ff */
[----:B------:R-:W3:Y:S01]  /*3cb0*/  LDC R28, c[0x0][0x3c4] ;  /* 0x0000f100ff1c7b82 */ /* 0x000ee20000000800 */
[----:B------:R-:W-:Y:S01]  /*3cc0*/  STL.64 [R1+0x5a8], R62 ;  /* 0x0005a83e01007387 */ /* 0x000fe20000100a00 */
[----:B------:R-:W-:Y:S01]  /*3cd0*/  IMAD R85, R29, 0x64, RZ ;  /* 0x000000641d557824 */ /* 0x000fe200078e02ff */
[----:B------:R-:W-:Y:S01]  /*3ce0*/  LEA.HI.X.SX32 R51, R137, R69, 0x1, P3 ;  /* 0x0000004589337211 */ /* 0x000fe200018f0eff */
[----:B------:R-:W-:Y:S01]  /*3cf0*/  IMAD R26, R73, 0x98, RZ ;  /* 0x00000098491a7824 */ /* 0x000fe200078e02ff */
[----:B------:R4:W-:Y:S03]  /*3d00*/  STL.64 [R1+0x528], R58 ;  /* 0x0005283a01007387 */ /* 0x0009e60000100a00 */
[----:B------:R-:W3:Y:S01]  /*3d10*/  LDC R23, c[0x0][0x3c4] ;  /* 0x0000f100ff177b82 */ /* 0x000ee20000000800 */
[----:B------:R-:W-:Y:S02]  /*3d20*/  IMAD R73, R99, 0x72, RZ ;  /* 0x0000007263497824 */ /* 0x000fe400078e02ff */
[----:B------:R-:W-:-:S05]  /*3d30*/  IMAD R47, R47, 0xb2, RZ ;  /* 0x000000b22f2f7824 */ /* 0x000fca00078e02ff */
[----:B------:R-:W4:Y:S02]  /*3d40*/  LDC R40, c[0x0][0x3c4] ;  /* 0x0000f100ff287b82 */ /* 0x000f240000000800 */
[-C--:B----4-:R-:W-:Y:S01]  /*3d50*/  IADD3 R58, P6, PT, R53, R68.reuse, RZ ;  /* 0x00000044353a7210 */ /* 0x090fe20007fde0ff */
[----:B------:R-:W-:Y:S01]  /*3d60*/  IMAD R46, R46, 0x61, RZ ;  /* 0x000000612e2e7824 */ /* 0x000fe200078e02ff */
[----:B------:R-:W-:Y:S04]  /*3d70*/  STL.64 [R1+0x568], R64 ;  /* 0x0005684001007387 */ /* 0x000fe80000100a00 */
[----:B------:R-:W4:Y:S01]  /*3d80*/  LDC R29, c[0x0][0x3c4] ;  /* 0x0000f100ff1d7b82 */ /* 0x000f220000000800 */
[-C--:B------:R-:W-:Y:S01]  /*3d90*/  LEA.HI.X.SX32 R59, R5, R69.reuse, 0x1, P6 ;  /* 0x00000045053b7211 */ /* 0x080fe200030f0eff */
[----:B------:R-:W-:Y:S01]  /*3da0*/  IMAD R52, R52, 0xa2, RZ ;  /* 0x000000a234347824 */ /* 0x000fe200078e02ff */
[-C--:B------:R-:W-:Y:S01]  /*3db0*/  IADD3 R62, P5, PT, R73, R68.reuse, RZ ;  /* 0x00000044493e7210 */ /* 0x080fe20007fbe0ff */
[----:B------:R-:W-:Y:S01]  /*3dc0*/  IMAD R41, R41, 0xf2, RZ ;  /* 0x000000f229297824 */ /* 0x000fe200078e02ff */
[----:B------:R0:W-:Y:S01]  /*3dd0*/  STL.64 [R1+0x4a8], R50 ;  /* 0x0004a83201007387 */ /* 0x0001e20000100a00 */
[----:B------:R-:W-:Y:S01]  /*3de0*/  IADD3 R4, P6, PT, R4, R68, RZ ;  /* 0x0000004404047210 */ /* 0x000fe20007fde0ff */
[----:B------:R-:W-:Y:S01]  /*3df0*/  IMAD R153, R155, 0xd4, RZ ;  /* 0x000000d49b997824 */ /* 0x000fe200078e02ff */
[----:B------:R-:W2:Y:S01]  /*3e00*/  LDC R97, c[0x0][0x3c4] ;  /* 0x0000f100ff617b82 */ /* 0x000ea20000000800 */
[-C--:B------:R-:W-:Y:S01]  /*3e10*/  LEA.HI.X.SX32 R63, R136, R69.reuse, 0x1, P5 ;  /* 0x00000045883f7211 */ /* 0x080fe200028f0eff */
[----:B------:R-:W-:Y:S01]  /*3e20*/  IMAD R34, R34, 0x71, RZ ;  /* 0x0000007122227824 */ /* 0x000fe200078e02ff */
[----:B------:R-:W-:-:S02]  /*3e30*/  LEA.HI.X.SX32 R5, R46, R69, 0x1, P6 ;  /* 0x000000452e057211 */ /* 0x000fc400030f0eff */
[----:B------:R-:W-:-:S03]  /*3e40*/  IADD3 R52, P5, PT, R52, R68, RZ ;  /* 0x0000004434347210 */ /* 0x000fc60007fbe0ff */
[----:B------:R-:W2:Y:S01]  /*3e50*/  LDC R155, c[0x0][0x3c4] ;  /* 0x0000f100ff9b7b82 */ /* 0x000ea20000000800 */
[-C--:B0-----:R-:W-:Y:S02]  /*3e60*/  IADD3 R50, P3, PT, R47, R68.reuse, RZ ;  /* 0x000000442f327210 */ /* 0x081fe40007f7e0ff */
[-C--:B------:R-:W-:Y:S02]  /*3e70*/  IADD3 R98, P6, PT, R41, R68.reuse, RZ ;  /* 0x0000004429627210 */ /* 0x080fe40007fde0ff */
[-C--:B------:R-:W-:Y:S02]  /*3e80*/  LEA.HI.X.SX32 R51, R17, R69.reuse, 0x1, P3 ;  /* 0x0000004511337211 */ /* 0x080fe400018f0eff */
[----:B------:R-:W-:Y:S01]  /*3e90*/  IADD3 R16, P3, PT, R16, R68, RZ ;  /* 0x0000004410107210 */ /* 0x000fe20007f7e0ff */
[----:B------:R-:W0:Y:S01]  /*3ea0*/  LDC R96, c[0x0][0x3c4] ;  /* 0x0000f100ff607b82 */ /* 0x000e220000000800 */
[-C--:B------:R-:W-:Y:S02]  /*3eb0*/  LEA.HI.X.SX32 R53, R11, R69.reuse, 0x1, P5 ;  /* 0x000000450b357211 */ /* 0x080fe400028f0eff */
[-C--:B------:R-:W-:Y:S01]  /*3ec0*/  LEA.HI.X.SX32 R99, R27, R69.reuse, 0x1, P6 ;  /* 0x000000451b637211 */ /* 0x080fe200030f0eff */
[----:B------:R-:W-:Y:S01]  /*3ed0*/  IMAD R119, R22, 0x74, RZ ;  /* 0x0000007416777824 */ /* 0x000fe200078e02ff */
[----:B------:R-:W-:-:S02]  /*3ee0*/  LEA.HI.X.SX32 R17, R34, R69, 0x1, P3 ;  /* 0x0000004522117211 */ /* 0x000fc400018f0eff */
[-C--:B-1----:R-:W-:Y:S01]  /*3ef0*/  LEA R80, P6, R81, R68.reuse, 0x2 ;  /* 0x0000004451507211 */ /* 0x082fe200078c10ff */
[----:B------:R-:W-:Y:S01]  /*3f00*/  STL.64 [R1+0x4e8], R62 ;  /* 0x0004e83e01007387 */ /* 0x000fe20000100a00 */
[-C--:B------:R-:W-:Y:S01]  /*3f10*/  IADD3 R74, P2, PT, R138, R68.reuse, RZ ;  /* 0x000000448a4a7210 */ /* 0x080fe20007f5e0ff */
[----:B---3--:R-:W-:Y:S01]  /*3f20*/  IMAD R28, R28, 0x94, RZ ;  /* 0x000000941c1c7824 */ /* 0x008fe200078e02ff */
[-C--:B------:R-:W-:Y:S01]  /*3f30*/  LEA.HI.X.SX32 R81, R140, R69.reuse, 0x1, P6 ;  /* 0x000000458c517211 */ /* 0x080fe200030f0eff */
[----:B------:R1:W-:Y:S01]  /*3f40*/  STL.64 [R1+0x468], R58 ;  /* 0x0004683a01007387 */ /* 0x0003e20000100a00 */
[----:B------:R-:W-:Y:S01]  /*3f50*/  IMAD R23, R23, 0xa4, RZ ;  /* 0x000000a417177824 */ /* 0x000fe200078e02ff */
[----:B------:R-:W3:Y:S02]  /*3f60*/  LDC R22, c[0x0][0x3c4] ;  /* 0x0000f100ff167b82 */ /* 0x000ee40000000800 */
[----:B------:R1:W-:Y:S01]  /*3f70*/  STL.64 [R1+0x428], R52 ;  /* 0x0004283401007387 */ /* 0x0003e20000100a00 */
[----:B------:R-:W-:Y:S01]  /*3f80*/  IMAD R40, R40, 0x69, RZ ;  /* 0x0000006928287824 */ /* 0x000fe200078e02ff */
[----:B------:R-:W-:Y:S01]  /*3f90*/  LEA.HI.X.SX32 R75, R146, R69, 0x1, P2 ;  /* 0x00000045924b7211 */ /* 0x000fe200010f0eff */
[----:B----4-:R-:W-:Y:S01]  /*3fa0*/  IMAD R29, R29, 0x84, RZ ;  /* 0x000000841d1d7824 */ /* 0x010fe200078e02ff */
[----:B------:R-:W-:-:S02]  /*3fb0*/  IADD3 R10, P5, PT, R10, R68, RZ ;  /* 0x000000440a0a7210 */ /* 0x000fc40007fbe0ff */
[----:B------:R-:W4:Y:S01]  /*3fc0*/  LDC R72, c[0x0][0x3c4] ;  /* 0x0000f100ff487b82 */ /* 0x000f220000000800 */
[-C--:B-1----:R-:W-:Y:S02]  /*3fd0*/  IADD3 R58, P2, PT, R8, R68.reuse, RZ ;  /* 0x00000044083a7210 */ /* 0x082fe40007f5e0ff */
[----:B------:R-:W-:-:S05]  /*3fe0*/  IADD3 R52, P6, PT, R85, R68, RZ ;  /* 0x0000004455347210 */ /* 0x000fca0007fde0ff */
[----:B------:R-:W1:Y:S01]  /*3ff0*/  LDC R131, c[0x0][0x3c4] ;  /* 0x0000f100ff837b82 */ /* 0x000e620000000800 */
[-C--:B------:R-:W-:Y:S02]  /*4000*/  LEA.HI.X.SX32 R53, R148, R69.reuse, 0x1, P6 ;  /* 0x0000004594357211 */ /* 0x080fe400030f0eff */
[-C--:B------:R-:W-:Y:S02]  /*4010*/  IADD3 R34, P6, PT, R28, R68.reuse, RZ ;  /* 0x000000441c227210 */ /* 0x080fe40007fde0ff */
[-C--:B------:R-:W-:Y:S02]  /*4020*/  LEA.HI.X.SX32 R11, R40, R69.reuse, 0x1, P5 ;  /* 0x00000045280b7211 */ /* 0x080fe400028f0eff */
[----:B------:R-:W-:Y:S01]  /*4030*/  LEA.HI.X.SX32 R59, R144, R69, 0x1, P2 ;  /* 0x00000045903b7211 */ /* 0x000fe200010f0eff */
[----:B------:R-:W0:Y:S01]  /*4040*/  LDC R107, c[0x0][0x3c4] ;  /* 0x0000f100ff6b7b82 */ /* 0x000e220000000800 */
[----:B------:R-:W-:Y:S01]  /*4050*/  IADD3 R40, P2, PT, R29, R68, RZ ;  /* 0x000000441d287210 */ /* 0x000fe20007f5e0ff */
[----:B------:R-:W-:-:S06]  /*4060*/  IMAD R87, R3, 0x46, RZ ;  /* 0x0000004603577824 */ /* 0x000fcc00078e02ff */
[----:B------:R-:W0:Y:S08]  /*4070*/  LDC R147, c[0x0][0x3c4] ;  /* 0x0000f100ff937b82 */ /* 0x000e300000000800 */
[----:B------:R-:W0:Y:S08]  /*4080*/  LDC R78, c[0x0][0x3c4] ;  /* 0x0000f100ff4e7b82 */ /* 0x000e300000000800 */
[----:B------:R-:W1:Y:S01]  /*4090*/  LDC R109, c[0x0][0x3c4] ;  /* 0x0000f100ff6d7b82 */ /* 0x000e620000000800 */
[----:B------:R-:W-:-:S04]  /*40a0*/  IADD3 R64, P3, PT, R21, R68, RZ ;  /* 0x0000004415407210 */ /* 0x000fc80007f7e0ff */
[-C--:B------:R-:W-:Y:S02]  /*40b0*/  LEA.HI.X.SX32 R65, R142, R69.reuse, 0x1, P3 ;  /* 0x000000458e417211 */ /* 0x080fe400018f0eff */
[-C--:B------:R-:W-:Y:S01]  /*40c0*/  IADD3 R46, P3, PT, R119, R68.reuse, RZ ;  /* 0x00000044772e7210 */ /* 0x080fe20007f7e0ff */
[----:B------:R-:W1:Y:S03]  /*40d0*/  LDC R106, c[0x0][0x3c4] ;  /* 0x0000f100ff6a7b82 */ /* 0x000e660000000800 */
[----:B------:R-:W-:Y:S02]  /*40e0*/  LEA.HI.X.SX32 R47, R152, R69, 0x1, P3 ;  /* 0x00000045982f7211 */ /* 0x000fe400018f0eff */
[----:B------:R-:W-:-:S04]  /*40f0*/  IADD3 R28, P3, PT, R23, R68, RZ ;  /* 0x00000044171c7210 */ /* 0x000fc80007f7e0ff */
[----:B------:R-:W-:Y:S01]  /*4100*/  LEA.HI.X.SX32 R29, R149, R69, 0x1, P3 ;  /* 0x00000045951d7211 */ /* 0x000fe200018f0eff */
[----:B--2---:R-:W-:Y:S02]  /*4110*/  IMAD R149, R155, 0xe4, RZ ;  /* 0x000000e49b957824 */ /* 0x004fe400078e02ff */
[----:B------:R-:W2:Y:S01]  /*4120*/  LDC R155, c[0x0][0x3c4] ;  /* 0x0000f100ff9b7b82 */ /* 0x000ea20000000800 */
[-C--:B------:R-:W-:Y:S01]  /*4130*/  IADD3 R134, P3, PT, R153, R68.reuse, RZ ;  /* 0x0000004499867210 */ /* 0x080fe20007f7e0ff */
[----:B------:R3:W-:Y:S06]  /*4140*/  STL.64 [R1+0x3e8], R50 ;  /* 0x0003e83201007387 */ /* 0x0007ec0000100a00 */
[----:B------:R-:W1:Y:S01]  /*4150*/  LDC R153, c[0x0][0x3c4] ;  /* 0x0000f100ff997b82 */ /* 0x000e620000000800 */
[----:B------:R-:W-:Y:S01]  /*4160*/  STL.64 [R1+0x3a8], R4 ;  /* 0x0003a80401007387 */ /* 0x000fe20000100a00 */
[----:B---3--:R-:W-:-:S03]  /*4170*/  IADD3 R50, P5, PT, R35, R68, RZ ;  /* 0x0000004423327210 */ /* 0x008fc60007fbe0ff */
[----:B------:R-:W-:Y:S01]  /*4180*/  STL.64 [R1+0x368], R10 ;  /* 0x0003680a01007387 */ /* 0x000fe20000100a00 */
[----:B------:R-:W-:Y:S01]  /*4190*/  IMAD R22, R22, 0xb4, RZ ;  /* 0x000000b416167824 */ /* 0x000fe200078e02ff */
[-C--:B------:R-:W-:Y:S02]  /*41a0*/  LEA.HI.X.SX32 R51, R138, R69.reuse, 0x1, P5 ;  /* 0x000000458a337211 */ /* 0x080fe400028f0eff */
[----:B------:R-:W3:Y:S01]  /*41b0*/  LDL.LU R27, [R1+0x18] ;  /* 0x00001800011b7983 */ /* 0x000ee20000300800 */
[----:B------:R-:W-:Y:S02]  /*41c0*/  IMAD R38, R97, 0xc4, RZ ;  /* 0x000000c461267824 */ /* 0x000fe400078e02ff */
[----:B------:R-:W4:Y:S01]  /*41d0*/  LDC R97, c[0x0][0x3c4] ;  /* 0x0000f100ff617b82 */ /* 0x000f220000000800 */
[----:B------:R-:W-:Y:S01]  /*41e0*/  STL.64 [R1+0x328], R16 ;  /* 0x0003281001007387 */ /* 0x000fe20000100a00 */
[----:B0-----:R-:W-:Y:S01]  /*41f0*/  IMAD R112, R96, 0x5a, RZ ;  /* 0x0000005a60707824 */ /* 0x001fe200078e02ff */
[----:B------:R-:W-:-:S02]  /*4200*/  LEA.HI.X.SX32 R41, R150, R69, 0x1, P2 ;  /* 0x0000004596297211 */ /* 0x000fc400010f0eff */
[----:B------:R-:W-:Y:S01]  /*4210*/  STL.64 [R1+0x2e8], R98 ;  /* 0x0002e86201007387 */ /* 0x000fe20000100a00 */
[-C--:B------:R-:W-:Y:S02]  /*4220*/  IADD3 R22, P2, PT, R22, R68.reuse, RZ ;  /* 0x0000004416167210 */ /* 0x080fe40007f5e0ff */
[-C--:B------:R-:W-:Y:S01]  /*4230*/  LEA.HI.X.SX32 R35, R113, R69.reuse, 0x1, P6 ;  /* 0x0000004571237211 */ /* 0x080fe200030f0eff */
[----:B------:R-:W-:Y:S01]  /*4240*/  STL.64 [R1+0x510], R50 ;  /* 0x0005103201007387 */ /* 0x000fe20000100a00 */
[----:B--2---:R-:W-:Y:S02]  /*4250*/  IMAD R155, R155, 0x6a, RZ ;  /* 0x0000006a9b9b7824 */ /* 0x004fe400078e02ff */
[----:B-1----:R-:W-:Y:S01]  /*4260*/  IMAD R153, R153, 0xf4, RZ ;  /* 0x000000f499997824 */ /* 0x002fe200078e02ff */
[----:B------:R0:W-:Y:S01]  /*4270*/  STL.64 [R1+0x7a8], R50 ;  /* 0x0007a83201007387 */ /* 0x0001e20000100a00 */
[----:B------:R-:W-:Y:S01]  /*4280*/  IADD3 R62, P5, PT, R144, R68, RZ ;  /* 0x00000044903e7210 */ /* 0x000fe20007fbe0ff */
[----:B----4-:R-:W-:Y:S01]  /*4290*/  IMAD R39, R72, 0x6b, RZ ;  /* 0x0000006b48277824 */ /* 0x010fe200078e02ff */
[----:B------:R-:W1:Y:S01]  /*42a0*/  LDC R96, c[0x0][0x3c4] ;  /* 0x0000f100ff607b82 */ /* 0x000e620000000800 */
[----:B------:R-:W-:Y:S01]  /*42b0*/  STL.64 [R1+0x5e0], R74 ;  /* 0x0005e04a01007387 */ /* 0x000fe20000100a00 */
[----:B------:R-:W-:-:S03]  /*42c0*/  LEA.HI.X.SX32 R23, R112, R69, 0x1, P2 ;  /* 0x0000004570177211 */ /* 0x000fc600010f0eff */
[----:B------:R-:W-:Y:S01]  /*42d0*/  STL.64 [R1+0x628], R80 ;  /* 0x0006285001007387 */ /* 0x000fe20000100a00 */
[-C--:B------:R-:W-:Y:S02]  /*42e0*/  IADD3 R70, P2, PT, R149, R68.reuse, RZ ;  /* 0x0000004495467210 */ /* 0x080fe40007f5e0ff */
[-C--:B0-----:R-:W-:Y:S01]  /*42f0*/  IADD3 R50, P6, PT, R38, R68.reuse, RZ ;  /* 0x0000004426327210 */ /* 0x081fe20007fde0ff */
[----:B------:R-:W-:Y:S01]  /*4300*/  STL.64 [R1+0x5a0], R64 ;  /* 0x0005a04001007387 */ /* 0x000fe20000100a00 */
[-C--:B------:R-:W-:Y:S01]  /*4310*/  LEA.HI.X.SX32 R135, R155, R69.reuse, 0x1, P3 ;  /* 0x000000459b877211 */ /* 0x080fe200018f0eff */
[----:B------:R-:W-:Y:S01]  /*4320*/  IMAD R130, R97, 0x7a, RZ ;  /* 0x0000007a61827824 */ /* 0x000fe200078e02ff */
[-C--:B------:R-:W-:Y:S01]  /*4330*/  LEA.HI.X.SX32 R63, R154, R69.reuse, 0x1, P5 ;  /* 0x000000459a3f7211 */ /* 0x080fe200028f0eff */
[----:B------:R-:W-:Y:S01]  /*4340*/  STL.64 [R1+0x560], R58 ;  /* 0x0005603a01007387 */ /* 0x000fe20000100a00 */
[-C--:B------:R-:W-:Y:S01]  /*4350*/  LEA.HI.X.SX32 R51, R151, R69.reuse, 0x1, P6 ;  /* 0x0000004597337211 */ /* 0x080fe200030f0eff */
[----:B------:R-:W0:Y:S02]  /*4360*/  LDC R72, c[0x0][0x3c4] ;  /* 0x0000f100ff487b82 */ /* 0x000e240000000800 */
[----:B------:R-:W-:Y:S04]  /*4370*/  STL.64 [R1+0x520], R52 ;  /* 0x0005203401007387 */ /* 0x000fe80000100a00 */
[----:B------:R-:W2:Y:S01]  /*4380*/  LDL.LU R79, [R1+0x8] ;  /* 0x00000800014f7983 */ /* 0x000ea20000300800 */
[----:B------:R-:W-:Y:S01]  /*4390*/  LEA.HI.X.SX32 R71, R73, R69, 0x1, P2 ;  /* 0x0000004549477211 */ /* 0x000fe200010f0eff */
[----:B------:R-:W4:Y:S02]  /*43a0*/  LDC R151, c[0x0][0x3c4] ;  /* 0x0000f100ff977b82 */ /* 0x000f240000000800 */
[----:B------:R-:W-:Y:S04]  /*43b0*/  STL.64 [R1+0x4e0], R46 ;  /* 0x0004e02e01007387 */ /* 0x000fe80000100a00 */
[----:B------:R-:W2:Y:S02]  /*43c0*/  LDL.LU R38, [R1+0x10] ;  /* 0x0000100001267983 */ /* 0x000ea40000300800 */
[----:B------:R-:W0:Y:S02]  /*43d0*/  LDC R97, c[0x0][0x3c4] ;  /* 0x0000f100ff617b82 */ /* 0x000e240000000800 */
[----:B------:R-:W-:Y:S04]  /*43e0*/  STL.64 [R1+0x4a0], R40 ;  /* 0x0004a02801007387 */ /* 0x000fe80000100a00 */
[----:B------:R-:W-:Y:S04]  /*43f0*/  STL.64 [R1+0x460], R34 ;  /* 0x0004602201007387 */ /* 0x000fe80000100a00 */
[----:B------:R-:W-:Y:S04]  /*4400*/  STL.64 [R1+0x420], R28 ;  /* 0x0004201c01007387 */ /* 0x000fe80000100a00 */
[----:B------:R1:W-:Y:S04]  /*4410*/  STL.64 [R1+0x3a0], R50 ;  /* 0x0003a03201007387 */ /* 0x0003e80000100a00 */
[----:B------:R-:W-:Y:S04]  /*4420*/  STL.64 [R1+0x3e0], R22 ;  /* 0x0003e01601007387 */ /* 0x000fe80000100a00 */
[----:B------:R0:W-:Y:S01]  /*4430*/  STL.64 [R1+0x360], R134 ;  /* 0x0003608601007387 */ /* 0x0001e20000100a00 */
[----:B-1----:R-:W-:-:S03]  /*4440*/  IADD3 R50, P6, PT, R153, R68, RZ ;  /* 0x0000004499327210 */ /* 0x002fc60007fde0ff */
[----:B------:R-:W-:Y:S04]  /*4450*/  STL.64 [R1+0x320], R70 ;  /* 0x0003204601007387 */ /* 0x000fe80000100a00 */
[----:B------:R-:W2:Y:S01]  /*4460*/  LDL.LU R153, [R1] ;  /* 0x0000000001997983 */ /* 0x000ea20000300800 */
[----:B------:R-:W-:-:S05]  /*4470*/  LEA.HI.X.SX32 R51, R130, R69, 0x1, P6 ;  /* 0x0000004582337211 */ /* 0x000fca00030f0eff */
[----:B------:R-:W-:Y:S04]  /*4480*/  STL.64 [R1+0x2e0], R50 ;  /* 0x0002e03201007387 */ /* 0x000fe80000100a00 */
[----:B------:R1:W-:Y:S04]  /*4490*/  STL.64 [R1+0x608], R62 ;  /* 0x0006083e01007387 */ /* 0x0003e80000100a00 */
[----:B------:R-:W2:Y:S01]  /*44a0*/  LDL.LU R149, [R1+0x4] ;  /* 0x0000040001957983 */ /* 0x000ea20000300800 */
[----:B0-----:R-:W-:Y:S02]  /*44b0*/  IMAD R45, R72, 0x7b, RZ ;  /* 0x0000007b482d7824 */ /* 0x001fe400078e02ff */
[----:B------:R-:W0:Y:S01]  /*44c0*/  LDC R72, c[0x0][0x3c4] ;  /* 0x0000f100ff487b82 */ /* 0x000e220000000800 */
[----:B------:R-:W-:-:S02]  /*44d0*/  IADD3 R134, P3, PT, R152, R68, RZ ;  /* 0x0000004498867210 */ /* 0x000fc40007f7e0ff */
[----:B-1----:R-:W-:Y:S02]  /*44e0*/  IADD3 R62, P5, PT, R113, R68, RZ ;  /* 0x00000044713e7210 */ /* 0x002fe40007fbe0ff */
[-C--:B------:R-:W-:Y:S02]  /*44f0*/  LEA.HI.X.SX32 R135, R157, R69.reuse, 0x1, P3 ;  /* 0x000000459d877211 */ /* 0x080fe400018f0eff */
[----:B------:R-:W-:-:S03]  /*4500*/  LEA.HI.X.SX32 R63, R158, R69, 0x1, P5 ;  /* 0x000000459e3f7211 */ /* 0x000fc600028f0eff */
[----:B------:R1:W-:Y:S01]  /*4510*/  STL.64 [R1+0x5c8], R134 ;  /* 0x0005c88601007387 */ /* 0x0003e20000100a00 */
[----:B0-----:R-:W-:Y:S01]  /*4520*/  IMAD R32, R72, 0x88, RZ ;  /* 0x0000008848207824 */ /* 0x001fe200078e02ff */
[-C--:B------:R-:W-:Y:S01]  /*4530*/  IADD3 R72, P4, PT, R141, R68.reuse, RZ ;  /* 0x000000448d487210 */ /* 0x080fe20007f9e0ff */
[----:B----4-:R-:W-:Y:S02]  /*4540*/  IMAD R141, R151, 0x76, RZ ;  /* 0x00000076978d7824 */ /* 0x010fe400078e02ff */
[----:B------:R-:W0:Y:S01]  /*4550*/  LDC R151, c[0x0][0x3c4] ;  /* 0x0000f100ff977b82 */ /* 0x000e220000000800 */
[-C--:B------:R-:W-:Y:S02]  /*4560*/  LEA.HI.X.SX32 R73, R156, R69.reuse, 0x1, P4 ;  /* 0x000000459c497211 */ /* 0x080fe400020f0eff */
[-C--:B------:R-:W-:Y:S02]  /*4570*/  IADD3 R112, P4, PT, R112, R68.reuse, RZ ;  /* 0x0000004470707210 */ /* 0x080fe40007f9e0ff */
[----:B-1----:R-:W-:Y:S01]  /*4580*/  IADD3 R134, P3, PT, R155, R68, RZ ;  /* 0x000000449b867210 */ /* 0x002fe20007f7e0ff */
[----:B------:R-:W-:Y:S01]  /*4590*/  STL.64 [R1+0x5d0], R72 ;  /* 0x0005d04801007387 */ /* 0x000fe20000100a00 */
[----:B------:R-:W-:-:S03]  /*45a0*/  LEA.HI.X.SX32 R113, R159, R69, 0x1, P4 ;  /* 0x000000459f717211 */ /* 0x000fc600020f0eff */
[----:B------:R-:W-:Y:S01]  /*45b0*/  STL.64 [R1+0x7b0], R72 ;  /* 0x0007b04801007387 */ /* 0x000fe20000100a00 */
[----:B------:R-:W-:-:S03]  /*45c0*/  LEA.HI.X.SX32 R135, R160, R69, 0x1, P3 ;  /* 0x00000045a0877211 */ /* 0x000fc600018f0eff */
[----:B------:R1:W-:Y:S01]  /*45d0*/  STL.64 [R1+0x588], R62 ;  /* 0x0005883e01007387 */ /* 0x0003e20000100a00 */
[----:B------:R-:W-:Y:S02]  /*45e0*/  IMAD R0, R131, 0x56, RZ ;  /* 0x0000005683007824 */ /* 0x000fe400078e02ff */
[----:B------:R-:W-:Y:S01]  /*45f0*/  IMAD R143, R107, 0x66, RZ ;  /* 0x000000666b8f7824 */ /* 0x000fe200078e02ff */
[----:B------:R-:W-:Y:S01]  /*4600*/  STL.64 [R1+0x548], R112 ;  /* 0x0005487001007387 */ /* 0x000fe20000100a00 */
[----:B------:R-:W-:-:S03]  /*4610*/  IADD3 R50, P6, PT, R87, R68, RZ ;  /* 0x0000004457327210 */ /* 0x000fc60007fde0ff */
[----:B------:R-:W4:Y:S01]  /*4620*/  LDL.LU R155, [R1+0x2c] ;  /* 0x00002c00019b7983 */ /* 0x000f220000300800 */
[----:B-1----:R-:W-:-:S03]  /*4630*/  IADD3 R62, P5, PT, R130, R68, RZ ;  /* 0x00000044823e7210 */ /* 0x002fc60007fbe0ff */
[----:B------:R-:W-:Y:S01]  /*4640*/  STL.64 [R1+0x508], R134 ;  /* 0x0005088601007387 */ /* 0x000fe20000100a00 */
[----:B------:R-:W-:-:S03]  /*4650*/  LEA.HI.X.SX32 R63, R161, R69, 0x1, P5 ;  /* 0x00000045a13f7211 */ /* 0x000fc600028f0eff */
[----:B------:R-:W4:Y:S04]  /*4660*/  LDL.LU R107, [R1+0x30] ;  /* 0x00003000016b7983 */ /* 0x000f280000300800 */
[----:B------:R1:W-:Y:S01]  /*4670*/  STL.64 [R1+0x4c8], R62 ;  /* 0x0004c83e01007387 */ /* 0x0003e20000100a00 */
[----:B------:R-:W-:Y:S01]  /*4680*/  LEA.HI.X.SX32 R51, R163, R69, 0x1, P6 ;  /* 0x00000045a3337211 */ /* 0x000fe200030f0eff */
[----:B0-----:R-:W-:Y:S01]  /*4690*/  IMAD R151, R151, 0x96, RZ ;  /* 0x0000009697977824 */ /* 0x001fe200078e02ff */
[----:B-1----:R-:W-:-:S04]  /*46a0*/  IADD3 R62, P5, PT, R0, R68, RZ ;  /* 0x00000044003e7210 */ /* 0x002fc80007fbe0ff */
[----:B------:R-:W-:Y:S01]  /*46b0*/  LEA.HI.X.SX32 R63, R164, R69, 0x1, P5 ;  /* 0x00000045a43f7211 */ /* 0x000fe200028f0eff */
[----:B------:R-:W-:Y:S02]  /*46c0*/  IMAD R123, R97, 0x53, RZ ;  /* 0x00000053617b7824 */ /* 0x000fe400078e02ff */
[----:B------:R-:W0:Y:S01]  /*46d0*/  LDC R97, c[0x0][0x3c4] ;  /* 0x0000f100ff617b82 */ /* 0x000e220000000800 */
[----:B------:R-:W-:Y:S02]  /*46e0*/  IMAD R57, R96, 0x63, RZ ;  /* 0x0000006360397824 */ /* 0x000fe400078e02ff */
[----:B------:R-:W-:-:S05]  /*46f0*/  IMAD R147, R147, 0x86, RZ ;  /* 0x0000008693937824 */ /* 0x000fca00078e02ff */
[----:B------:R-:W1:Y:S01]  /*4700*/  LDC R96, c[0x0][0x3c4] ;  /* 0x0000f100ff607b82 */ /* 0x000e620000000800 */
[----:B------:R-:W-:Y:S02]  /*4710*/  IMAD R78, R78, 0xa6, RZ ;  /* 0x000000a64e4e7824 */ /* 0x000fe400078e02ff */
[----:B0-----:R-:W-:Y:S02]  /*4720*/  IMAD R97, R97, 0x5b, RZ ;  /* 0x0000005b61617824 */ /* 0x001fe400078e02ff */
[----:B-1----:R-:W-:Y:S01]  /*4730*/  IMAD R96, R96, 0xe6, RZ ;  /* 0x000000e660607824 */ /* 0x002fe200078e02ff */
[----:B---3--:R-:W-:-:S04]  /*4740*/  IADD3 R70, P2, PT, R27, R68, RZ ;  /* 0x000000441b467210 */ /* 0x008fc80007f5e0ff */
[----:B------:R-:W-:-:S05]  /*4750*/  LEA.HI.X.SX32 R71, R162, R69, 0x1, P2 ;  /* 0x00000045a2477211 */ /* 0x000fca00010f0eff */
[----:B------:R0:W-:Y:S04]  /*4760*/  STL.64 [R1+0x5d8], R70 ;  /* 0x0005d84601007387 */ /* 0x0001e80000100a00 */
[----:B------:R1:W-:Y:S01]  /*4770*/  STL.64 [R1+0x598], R50 ;  /* 0x0005983201007387 */ /* 0x0003e20000100a00 */
[----:B0-----:R-:W-:-:S04]  /*4780*/  IADD3 R70, P2, PT, R143, R68, RZ ;  /* 0x000000448f467210 */ /* 0x001fc80007f5e0ff */
[----:B------:R-:W-:Y:S01]  /*4790*/  LEA.HI.X.SX32 R71, R165, R69, 0x1, P2 ;  /* 0x00000045a5477211 */ /* 0x000fe200010f0eff */
[----:B------:R-:W-:Y:S01]  /*47a0*/  STL.64 [R1+0x558], R62 ;  /* 0x0005583e01007387 */ /* 0x000fe20000100a00 */
[----:B-1----:R-:W-:-:S03]  /*47b0*/  IADD3 R50, P6, PT, R141, R68, RZ ;  /* 0x000000448d327210 */ /* 0x002fc60007fde0ff */
[----:B------:R0:W-:Y:S02]  /*47c0*/  STL.64 [R1+0x518], R70 ;  /* 0x0005184601007387 */ /* 0x0001e40000100a00 */
[-C--:B0-----:R-:W-:Y:S02]  /*47d0*/  IADD3 R70, P2, PT, R151, R68.reuse, RZ ;  /* 0x0000004497467210 */ /* 0x081fe40007f5e0ff */
[----:B------:R-:W0:Y:S01]  /*47e0*/  LDC R151, c[0x0][0x3c4] ;  /* 0x0000f100ff977b82 */ /* 0x000e220000000800 */
[-C--:B------:R-:W-:Y:S02]  /*47f0*/  IADD3 R62, P5, PT, R147, R68.reuse, RZ ;  /* 0x00000044933e7210 */ /* 0x080fe40007fbe0ff */
[-C--:B--2---:R-:W-:Y:S02]  /*4800*/  IADD3 R112, P4, PT, R79, R68.reuse, RZ ;  /* 0x000000444f707210 */ /* 0x084fe40007f9e0ff */
[----:B------:R-:W-:-:S03]  /*4810*/  IADD3 R130, P3, PT, R38, R68, RZ ;  /* 0x0000004426827210 */ /* 0x000fc60007f7e0ff */
[----:B------:R-:W1:Y:S01]  /*4820*/  LDC R147, c[0x0][0x3c4] ;  /* 0x0000f100ff937b82 */ /* 0x000e620000000800 */
[----:B------:R-:W-:-:S07]  /*4830*/  LEA.HI.X.SX32 R51, R153, R69, 0x1, P6 ;  /* 0x0000004599337211 */ /* 0x000fce00030f0eff */
[----:B------:R-:W2:Y:S01]  /*4840*/  LDC R153, c[0x0][0x3c4] ;  /* 0x0000f100ff997b82 */ /* 0x000ea20000000800 */
[----:B------:R3:W-:Y:S01]  /*4850*/  STL.64 [R1+0x4d8], R50 ;  /* 0x0004d83201007387 */ /* 0x0007e20000100a00 */
[----:B0-----:R-:W-:Y:S01]  /*4860*/  IMAD R151, R151, 0x4b, RZ ;  /* 0x0000004b97977824 */ /* 0x001fe200078e02ff */
[-C--:B------:R-:W-:Y:S02]  /*4870*/  LEA.HI.X.SX32 R63, R149, R69.reuse, 0x1, P5 ;  /* 0x00000045953f7211 */ /* 0x080fe400028f0eff */
[-C--:B---3--:R-:W-:Y:S02]  /*4880*/  IADD3 R50, P6, PT, R78, R68.reuse, RZ ;  /* 0x000000444e327210 */ /* 0x088fe40007fde0ff */
[----:B------:R-:W3:Y:S02]  /*4890*/  LDL.LU R78, [R1+0x1c] ;  /* 0x00001c00014e7983 */ /* 0x000ee40000300800 */
[-C--:B------:R-:W-:Y:S02]  /*48a0*/  LEA.HI.X.SX32 R51, R123, R69.reuse, 0x1, P6 ;  /* 0x000000457b337211 */ /* 0x080fe400030f0eff */
[----:B------:R0:W-:Y:S01]  /*48b0*/  STL.64 [R1+0x498], R62 ;  /* 0x0004983e01007387 */ /* 0x0001e20000100a00 */
[----:B------:R-:W-:Y:S01]  /*48c0*/  LEA.HI.X.SX32 R71, R151, R69, 0x1, P2 ;  /* 0x0000004597477211 */ /* 0x000fe200010f0eff */
[----:B--2---:R-:W-:Y:S01]  /*48d0*/  IMAD R153, R153, 0xc6, RZ ;  /* 0x000000c699997824 */ /* 0x004fe200078e02ff */
[----:B------:R-:W2:Y:S01]  /*48e0*/  LDC R151, c[0x0][0x3c4] ;  /* 0x0000f100ff977b82 */ /* 0x000ea20000000800 */
[----:B0-----:R-:W-:-:S02]  /*48f0*/  IADD3 R62, P5, PT, R111, R68, RZ ;  /* 0x000000446f3e7210 */ /* 0x001fc40007fbe0ff */
[----:B------:R-:W4:Y:S02]  /*4900*/  LDL.LU R111, [R1+0xc] ;  /* 0x00000c00016f7983 */ /* 0x000f240000300800 */
[----:B------:R-:W-:Y:S02]  /*4910*/  LEA.HI.X.SX32 R63, R97, R69, 0x1, P5 ;  /* 0x00000045613f7211 */ /* 0x000fe400028f0eff */
[----:B------:R0:W-:Y:S01]  /*4920*/  STL.64 [R1+0x418], R50 ;  /* 0x0004183201007387 */ /* 0x0001e20000100a00 */
[----:B------:R-:W-:-:S03]  /*4930*/  IADD3 R72, P2, PT, R153, R68, RZ ;  /* 0x0000004499487210 */ /* 0x000fc60007f5e0ff */
[----:B------:R-:W-:Y:S01]  /*4940*/  STL.64 [R1+0x458], R70 ;  /* 0x0004584601007387 */ /* 0x000fe20000100a00 */
[----:B------:R-:W-:-:S03]  /*4950*/  LEA.HI.X.SX32 R73, R57, R69, 0x1, P2 ;  /* 0x0000004539497211 */ /* 0x000fc600010f0eff */
[----:B------:R1:W-:Y:S01]  /*4960*/  STL.64 [R1+0x3d8], R62 ;  /* 0x0003d83e01007387 */ /* 0x0003e20000100a00 */
[----:B0-----:R-:W-:-:S04]  /*4970*/  IADD3 R50, P6, PT, R110, R68, RZ ;  /* 0x000000446e327210 */ /* 0x001fc80007fde0ff */
[-C--:B------:R-:W-:Y:S02]  /*4980*/  LEA.HI.X.SX32 R51, R39, R69.reuse, 0x1, P6 ;  /* 0x0000004527337211 */ /* 0x080fe400030f0eff */
[----:B------:R-:W4:Y:S01]  /*4990*/  LDL.LU R39, [R1+0x24] ;  /* 0x0000240001277983 */ /* 0x000f220000300800 */
[-C--:B-1----:R-:W-:Y:S02]  /*49a0*/  IADD3 R62, P5, PT, R96, R68.reuse, RZ ;  /* 0x00000044603e7210 */ /* 0x082fe40007fbe0ff */
[-C--:B------:R-:W-:Y:S02]  /*49b0*/  IADD3 R96, P2, PT, R56, R68.reuse, RZ ;  /* 0x0000004438607210 */ /* 0x080fe40007f5e0ff */
[----:B------:R-:W-:Y:S02]  /*49c0*/  IADD3 R56, P6, PT, R33, R68, RZ ;  /* 0x0000004421387210 */ /* 0x000fe40007fde0ff */
[----:B------:R-:W4:Y:S02]  /*49d0*/  LDL.LU R33, [R1+0x14] ;  /* 0x0000140001217983 */ /* 0x000f240000300800 */
[----:B------:R-:W-:-:S02]  /*49e0*/  LEA.HI.X.SX32 R57, R79, R69, 0x1, P6 ;  /* 0x000000454f397211 */ /* 0x000fc400030f0eff */
[----:B------:R-:W0:Y:S01]  /*49f0*/  LDC R79, c[0x0][0x3c4] ;  /* 0x0000f100ff4f7b82 */ /* 0x000e220000000800 */
[-C--:B------:R-:W-:Y:S01]  /*4a00*/  LEA.HI.X.SX32 R63, R108, R69.reuse, 0x1, P5 ;  /* 0x000000456c3f7211 */ /* 0x080fe200028f0eff */
[----:B------:R-:W-:Y:S01]  /*4a10*/  STL.64 [R1+0x398], R72 ;  /* 0x0003984801007387 */ /* 0x000fe20000100a00 */
[----:B------:R-:W-:-:S03]  /*4a20*/  LEA.HI.X.SX32 R97, R45, R69, 0x1, P2 ;  /* 0x000000452d617211 */ /* 0x000fc600010f0eff */
[----:B------:R1:W-:Y:S01]  /*4a30*/  STL.64 [R1+0x7b8], R72 ;  /* 0x0007b84801007387 */ /* 0x0003e20000100a00 */
[----:B------:R-:W-:Y:S01]  /*4a40*/  IADD3 R44, P6, PT, R44, R68, RZ ;  /* 0x000000442c2c7210 */ /* 0x000fe20007fde0ff */
[----:B------:R-:W-:Y:S02]  /*4a50*/  IMAD R153, R109, 0x6c, RZ ;  /* 0x0000006c6d997824 */ /* 0x000fe400078e02ff */
[----:B------:R-:W-:Y:S04]  /*4a60*/  STL.64 [R1+0x358], R50 ;  /* 0x0003583201007387 */ /* 0x000fe80000100a00 */
[----:B------:R0:W-:Y:S04]  /*4a70*/  STL.64 [R1+0x7c0], R50 ;  /* 0x0007c03201007387 */ /* 0x0001e80000100a00 */
[----:B------:R-:W-:Y:S01]  /*4a80*/  STL.64 [R1+0x318], R62 ;  /* 0x0003183e01007387 */ /* 0x000fe20000100a00 */
[----:B------:R-:W-:-:S02]  /*4a90*/  LEA.HI.X.SX32 R45, R38, R69, 0x1, P6 ;  /* 0x00000045262d7211 */ /* 0x000fc400030f0eff */
[-C--:B---3--:R-:W-:Y:S01]  /*4aa0*/  LEA.HI.X.SX32 R113, R78, R69.reuse, 0x1, P4 ;  /* 0x000000454e717211 */ /* 0x088fe200020f0eff */
[----:B------:R-:W-:Y:S01]  /*4ab0*/  STL.64 [R1+0x7c8], R62 ;  /* 0x0007c83e01007387 */ /* 0x000fe20000100a00 */
[-C--:B0-----:R-:W-:Y:S01]  /*4ac0*/  LEA R78, P4, R79, R68.reuse, 0x3 ;  /* 0x000000444f4e7211 */ /* 0x081fe200078818ff */
[----:B--2---:R-:W-:Y:S01]  /*4ad0*/  IMAD R149, R151, 0x7d, RZ ;  /* 0x0000007d97957824 */ /* 0x004fe200078e02ff */
[----:B----4-:R-:W-:Y:S01]  /*4ae0*/  LEA.HI.X.SX32 R131, R111, R69, 0x1, P3 ;  /* 0x000000456f837211 */ /* 0x010fe200018f0eff */
[----:B------:R-:W-:Y:S01]  /*4af0*/  STL.64 [R1+0x2d8], R96 ;  /* 0x0002d86001007387 */ /* 0x000fe20000100a00 */
[-C--:B------:R-:W-:Y:S01]  /*4b00*/  IADD3 R110, P3, PT, R14, R68.reuse, RZ ;  /* 0x000000440e6e7210 */ /* 0x080fe20007f7e0ff */
[----:B------:R-:W0:Y:S02]  /*4b10*/  LDC R151, c[0x0][0x3c4] ;  /* 0x0000f100ff977b82 */ /* 0x000e240000000800 */
[----:B------:R-:W-:Y:S01]  /*4b20*/  STL.64 [R1+0x7d0], R96 ;  /* 0x0007d06001007387 */ /* 0x000fe20000100a00 */
[----:B------:R-:W-:-:S03]  /*4b30*/  IADD3 R108, P6, PT, R153, R68, RZ ;  /* 0x00000044996c7210 */ /* 0x000fc60007fde0ff */
[----:B------:R-:W-:Y:S01]  /*4b40*/  STL.64 [R1+0x550], R56 ;  /* 0x0005503801007387 */ /* 0x000fe20000100a00 */
[----:B------:R-:W-:Y:S01]  /*4b50*/  IMAD R135, R147, 0x4e, RZ ;  /* 0x0000004e93877824 */ /* 0x000fe200078e02ff */
[----:B------:R-:W-:Y:S01]  /*4b60*/  LEA.HI.X.SX32 R109, R27, R69, 0x1, P6 ;  /* 0x000000451b6d7211 */ /* 0x000fe200030f0eff */
[----:B------:R-:W2:Y:S01]  /*4b70*/  LDC R147, c[0x0][0x3c4] ;  /* 0x0000f100ff937b82 */ /* 0x000ea20000000800 */
[----:B------:R-:W-:Y:S04]  /*4b80*/  STL.64 [R1+0x7d8], R56 ;  /* 0x0007d83801007387 */ /* 0x000fe80000100a00 */
[----:B------:R-:W-:Y:S01]  /*4b90*/  STL.64 [R1+0x600], R112 ;  /* 0x0006007001007387 */ /* 0x000fe20000100a00 */
[----:B------:R-:W-:Y:S01]  /*4ba0*/  IMAD R88, R3, 0x27, RZ ;  /* 0x0000002703587824 */ /* 0x000fe200078e02ff */
[----:B------:R-:W-:Y:S01]  /*4bb0*/  IADD3 R158, P2, PT, R107, R68, RZ ;  /* 0x000000446b9e7210 */ /* 0x000fe20007f5e0ff */
[----:B------:R-:W-:-:S02]  /*4bc0*/  IMAD R94, R3, 0x1f, RZ ;  /* 0x0000001f035e7824 */ /* 0x000fc400078e02ff */
[----:B------:R-:W-:Y:S01]  /*4bd0*/  IMAD R91, R3, 0x2f, RZ ;  /* 0x0000002f035b7824 */ /* 0x000fe200078e02ff */
[-C--:B------:R-:W-:Y:S01]  /*4be0*/  LEA.HI.X.SX32 R79, R39, R69.reuse, 0x1, P4 ;  /* 0x00000045274f7211 */ /* 0x080fe200020f0eff */
[----:B------:R-:W-:Y:S01]  /*4bf0*/  STL.64 [R1+0x6f8], R112 ;  /* 0x0006f87001007387 */ /* 0x000fe20000100a00 */
[-C--:B------:R-:W-:Y:S01]  /*4c00*/  IADD3 R38, P4, PT, R32, R68.reuse, RZ ;  /* 0x0000004420267210 */ /* 0x080fe20007f9e0ff */
[----:B------:R-:W-:Y:S01]  /*4c10*/  IMAD R134, R106, 0x7e, RZ ;  /* 0x0000007e6a867824 */ /* 0x000fe200078e02ff */
[-C--:B------:R-:W-:Y:S01]  /*4c20*/  IADD3 R160, P5, PT, R155, R68.reuse, RZ ;  /* 0x000000449ba07210 */ /* 0x080fe20007fbe0ff */
[----:B------:R-:W-:Y:S01]  /*4c30*/  STL.64 [R1+0x5c0], R130 ;  /* 0x0005c08201007387 */ /* 0x000fe20000100a00 */
[----:B------:R-:W-:Y:S01]  /*4c40*/  IMAD R93, R3, 0x37, RZ ;  /* 0x00000037035d7824 */ /* 0x000fe200078e02ff */
[-C--:B------:R-:W-:Y:S01]  /*4c50*/  LEA.HI.X.SX32 R111, R33, R69.reuse, 0x1, P3 ;  /* 0x00000045216f7211 */ /* 0x080fe200018f0eff */
[----:B------:R-:W-:Y:S01]  /*4c60*/  IMAD R133, R3, 0x3f, RZ ;  /* 0x0000003f03857824 */ /* 0x000fe200078e02ff */
[----:B------:R-:W-:Y:S01]  /*4c70*/  STL.64 [R1+0x700], R130 ;  /* 0x0007008201007387 */ /* 0x000fe20000100a00 */
[-C--:B------:R-:W-:Y:S01]  /*4c80*/  IADD3 R32, P3, PT, R26, R68.reuse, RZ ;  /* 0x000000441a207210 */ /* 0x080fe20007f7e0ff */
[----:B-1----:R-:W1:Y:S01]  /*4c90*/  LDC R72, c[0x0][0x3c4] ;  /* 0x0000f100ff487b82 */ /* 0x002e620000000800 */
[----:B------:R-:W-:Y:S01]  /*4ca0*/  IADD3 R26, P6, PT, R20, R68, RZ ;  /* 0x00000044141a7210 */ /* 0x000fe20007fde0ff */
[----:B------:R-:W-:Y:S01]  /*4cb0*/  STL.64 [R1+0x4d0], R44 ;  /* 0x0004d02c01007387 */ /* 0x000fe20000100a00 */
[----:B------:R-:W-:-:S02]  /*4cc0*/  LEA.HI.X.SX32 R39, R21, R69, 0x1, P4 ;  /* 0x0000004515277211 */ /* 0x000fc400020f0eff */
[-C--:B------:R-:W-:Y:S01]  /*4cd0*/  IADD3 R20, P4, PT, R15, R68.reuse, RZ ;  /* 0x000000440f147210 */ /* 0x080fe20007f9e0ff */
[----:B------:R-:W-:Y:S01]  /*4ce0*/  STL.64 [R1+0x7e0], R44 ;  /* 0x0007e02c01007387 */ /* 0x000fe20000100a00 */
[-C--:B------:R-:W-:Y:S01]  /*4cf0*/  LEA.HI.X.SX32 R33, R14, R69.reuse, 0x1, P3 ;  /* 0x000000450e217211 */ /* 0x080fe200018f0eff */
[----:B------:R-:W3:Y:S02]  /*4d00*/  LDC R73, c[0x0][0x3c4] ;  /* 0x0000f100ff497b82 */ /* 0x000ee40000000800 */
[----:B------:R-:W4:Y:S01]  /*4d10*/  LDL.LU R123, [R1+0x28] ;  /* 0x00002800017b7983 */ /* 0x000f220000300800 */
[-C--:B------:R-:W-:Y:S02]  /*4d20*/  IADD3 R14, P3, PT, R9, R68.reuse, RZ ;  /* 0x00000044090e7210 */ /* 0x080fe40007f7e0ff */
[----:B------:R-:W-:Y:S01]  /*4d30*/  LEA.HI.X.SX32 R27, R8, R69, 0x1, P6 ;  /* 0x00000045081b7211 */ /* 0x000fe200030f0eff */
[----:B------:R-:W-:Y:S01]  /*4d40*/  STL.64 [R1+0x620], R78 ;  /* 0x0006204e01007387 */ /* 0x000fe20000100a00 */
[----:B------:R-:W-:-:S02]  /*4d50*/  IADD3 R8, P6, PT, R7, R68, RZ ;  /* 0x0000004407087210 */ /* 0x000fc40007fde0ff */
[----:B------:R-:W-:Y:S01]  /*4d60*/  LEA.HI.X.SX32 R21, R116, R69, 0x1, P4 ;  /* 0x0000004574157211 */ /* 0x000fe200020f0eff */
[----:B------:R-:W-:Y:S01]  /*4d70*/  STL.64 [R1+0x7e8], R78 ;  /* 0x0007e84e01007387 */ /* 0x000fe20000100a00 */
[----:B------:R-:W-:-:S03]  /*4d80*/  IADD3 R6, P4, PT, R6, R68, RZ ;  /* 0x0000004406067210 */ /* 0x000fc60007f9e0ff */
[----:B------:R-:W-:Y:S01]  /*4d90*/  STL.64 [R1+0x580], R110 ;  /* 0x0005806e01007387 */ /* 0x000fe20000100a00 */
[----:B------:R-:W-:-:S03]  /*4da0*/  LEA.HI.X.SX32 R15, R85, R69, 0x1, P3 ;  /* 0x00000045550f7211 */ /* 0x000fc600018f0eff */
[----:B------:R-:W-:Y:S01]  /*4db0*/  STL.64 [R1+0x708], R110 ;  /* 0x0007086e01007387 */ /* 0x000fe20000100a00 */
[----:B------:R-:W-:-:S03]  /*4dc0*/  LEA.HI.X.SX32 R9, R153, R69, 0x1, P6 ;  /* 0x0000004599097211 */ /* 0x000fc600030f0eff */
[----:B------:R-:W-:Y:S01]  /*4dd0*/  STL.64 [R1+0x500], R108 ;  /* 0x0005006c01007387 */ /* 0x000fe20000100a00 */
[----:B------:R-:W-:-:S03]  /*4de0*/  LEA.HI.X.SX32 R7, R119, R69, 0x1, P4 ;  /* 0x0000004577077211 */ /* 0x000fc600020f0eff */
[----:B------:R-:W-:Y:S04]  /*4df0*/  STL.64 [R1+0x710], R108 ;  /* 0x0007106c01007387 */ /* 0x000fe80000100a00 */
[----:B------:R-:W-:Y:S04]  /*4e00*/  STL.64 [R1+0x490], R38 ;  /* 0x0004902601007387 */ /* 0x000fe80000100a00 */
[----:B------:R-:W-:Y:S04]  /*4e10*/  STL.64 [R1+0x450], R32 ;  /* 0x0004502001007387 */ /* 0x000fe80000100a00 */
[----:B------:R-:W-:Y:S04]  /*4e20*/  STL.64 [R1+0x410], R26 ;  /* 0x0004101a01007387 */ /* 0x000fe80000100a00 */
[----:B------:R-:W-:Y:S04]  /*4e30*/  STL.64 [R1+0x3d0], R20 ;  /* 0x0003d01401007387 */ /* 0x000fe80000100a00 */
[----:B------:R-:W-:Y:S04]  /*4e40*/  STL.64 [R1+0x390], R14 ;  /* 0x0003900e01007387 */ /* 0x000fe80000100a00 */
[----:B------:R-:W-:Y:S04]  /*4e50*/  STL.64 [R1+0x350], R8 ;  /* 0x0003500801007387 */ /* 0x000fe80000100a00 */
[----:B------:R-:W-:Y:S04]  /*4e60*/  STL.64 [R1+0x310], R6 ;  /* 0x0003100601007387 */ /* 0x000fe80000100a00 */
[----:B------:R-:W4:Y:S01]  /*4e70*/  LDL.LU R153, [R1+0x34] ;  /* 0x0000340001997983 */ /* 0x000f220000300800 */
[----:B------:R-:W-:-:S04]  /*4e80*/  IADD3 R118, P4, PT, R118, R68, RZ ;  /* 0x0000004476767210 */ /* 0x000fc80007f9e0ff */
[----:B------:R-:W-:Y:S02]  /*4e90*/  LEA.HI.X.SX32 R119, R125, R69, 0x1, P4 ;  /* 0x000000457d777211 */ /* 0x000fe400020f0eff */
[----:B------:R-:W-:-:S04]  /*4ea0*/  IADD3 R124, P4, PT, R124, R68, RZ ;  /* 0x000000447c7c7210 */ /* 0x000fc80007f9e0ff */
[-C--:B------:R-:W-:Y:S02]  /*4eb0*/  LEA.HI.X.SX32 R125, R115, R69.reuse, 0x1, P4 ;  /* 0x00000045737d7211 */ /* 0x080fe400020f0eff */
[-C--:B------:R-:W-:Y:S02]  /*4ec0*/  IADD3 R114, P4, PT, R114, R68.reuse, RZ ;  /* 0x0000004472727210 */ /* 0x080fe40007f9e0ff */
[-C--:B------:R-:W-:Y:S02]  /*4ed0*/  IADD3 R84, P3, PT, R84, R68.reuse, RZ ;  /* 0x0000004454547210 */ /* 0x080fe40007f7e0ff */
[-C--:B------:R-:W-:Y:S02]  /*4ee0*/  LEA.HI.X.SX32 R115, R149, R69.reuse, 0x1, P4 ;  /* 0x0000004595737211 */ /* 0x080fe400020f0eff */
[----:B------:R-:W1:Y:S01]  /*4ef0*/  LDC R149, c[0x0][0x3c4] ;  /* 0x0000f100ff957b82 */ /* 0x000e620000000800 */
[----:B------:R-:W-:Y:S02]  /*4f00*/  LEA.HI.X.SX32 R85, R102, R69, 0x1, P3 ;  /* 0x0000004566557211 */ /* 0x000fe400018f0eff */
[----:B------:R-:W-:-:S02]  /*4f10*/  IADD3 R120, P3, PT, R120, R68, RZ ;  /* 0x0000004478787210 */ /* 0x000fc40007f7e0ff */
[-C--:B------:R-:W-:Y:S02]  /*4f20*/  IADD3 R70, P6, PT, R121, R68.reuse, RZ ;  /* 0x0000004479467210 */ /* 0x080fe40007fde0ff */
[-C--:B------:R-:W-:Y:S02]  /*4f30*/  LEA.HI.X.SX32 R121, R127, R69.reuse, 0x1, P3 ;  /* 0x000000457f797211 */ /* 0x080fe400018f0eff */
[-C--:B------:R-:W-:Y:S01]  /*4f40*/  IADD3 R126, P3, PT, R126, R68.reuse, RZ ;  /* 0x000000447e7e7210 */ /* 0x080fe20007f7e0ff */
[----:B0-----:R-:W-:Y:S01]  /*4f50*/  IMAD R145, R151, 0x5e, RZ ;  /* 0x0000005e97917824 */ /* 0x001fe200078e02ff */
[-C--:B------:R-:W-:Y:S01]  /*4f60*/  IADD3 R156, P4, PT, R135, R68.reuse, RZ ;  /* 0x00000044879c7210 */ /* 0x080fe20007f9e0ff */
[----:B------:R-:W0:Y:S01]  /*4f70*/  LDC R151, c[0x0][0x3c4] ;  /* 0x0000f100ff977b82 */ /* 0x000e220000000800 */
[----:B------:R-:W-:Y:S02]  /*4f80*/  LEA.HI.X.SX32 R127, R117, R69, 0x1, P3 ;  /* 0x00000045757f7211 */ /* 0x000fe400018f0eff */
[----:B------:R-:W-:-:S02]  /*4f90*/  IADD3 R116, P3, PT, R116, R68, RZ ;  /* 0x0000004474747210 */ /* 0x000fc40007f7e0ff */
[-C--:B------:R-:W-:Y:S02]  /*4fa0*/  LEA.HI.X.SX32 R157, R88, R69.reuse, 0x1, P4 ;  /* 0x00000045589d7211 */ /* 0x080fe400020f0eff */
[-C--:B------:R-:W-:Y:S02]  /*4fb0*/  LEA.HI.X.SX32 R117, R155, R69.reuse, 0x1, P3 ;  /* 0x000000459b757211 */ /* 0x080fe400018f0eff */
[-C--:B------:R-:W-:Y:S02]  /*4fc0*/  IADD3 R104, P4, PT, R104, R68.reuse, RZ ;  /* 0x0000004468687210 */ /* 0x080fe40007f9e0ff */
[-C--:B------:R-:W-:Y:S02]  /*4fd0*/  IADD3 R154, P3, PT, R145, R68.reuse, RZ ;  /* 0x00000044919a7210 */ /* 0x080fe40007f7e0ff */
[----:B------:R-:W-:Y:S02]  /*4fe0*/  LEA.HI.X.SX32 R159, R94, R69, 0x1, P2 ;  /* 0x000000455e9f7211 */ /* 0x000fe400010f0eff */
[----:B------:R-:W-:-:S02]  /*4ff0*/  IADD3 R106, P2, PT, R105, R68, RZ ;  /* 0x00000044696a7210 */ /* 0x000fc40007f5e0ff */
[-C--:B------:R-:W-:Y:S01]  /*5000*/  LEA.HI.X.SX32 R105, R135, R69.reuse, 0x1, P4 ;  /* 0x0000004587697211 */ /* 0x080fe200020f0eff */
[----:B--2---:R-:W-:Y:S01]  /*5010*/  IMAD R135, R147, 0xec, RZ ;  /* 0x000000ec93877824 */ /* 0x004fe200078e02ff */
[-C--:B------:R-:W-:Y:S01]  /*5020*/  LEA.HI.X.SX32 R155, R91, R69.reuse, 0x1, P3 ;  /* 0x000000455b9b7211 */ /* 0x080fe200018f0eff */
[----:B-1----:R-:W-:Y:S01]  /*5030*/  IMAD R147, R149, 0xfc, RZ ;  /* 0x000000fc95937824 */ /* 0x002fe200078e02ff */
[----:B------:R-:W-:Y:S01]  /*5040*/  IADD3 R90, P3, PT, R90, R68, RZ ;  /* 0x000000445a5a7210 */ /* 0x000fe20007f7e0ff */
[----:B------:R-:W1:Y:S03]  /*5050*/  LDC R149, c[0x0][0x3c4] ;  /* 0x0000f100ff957b82 */ /* 0x000e660000000800 */
[----:B------:R-:W-:-:S05]  /*5060*/  LEA.HI.X.SX32 R91, R0, R69, 0x1, P3 ;  /* 0x00000045005b7211 */ /* 0x000fca00018f0eff */
[----:B------:R-:W2:Y:S01]  /*5070*/  LDC R0, c[0x0][0x3c4] ;  /* 0x0000f100ff007b82 */ /* 0x000ea20000000800 */
[----:B0-----:R-:W-:Y:S02]  /*5080*/  IMAD R139, R151, 0x6e, RZ ;  /* 0x0000006e978b7824 */ /* 0x001fe400078e02ff */
[----:B-1----:R-:W-:Y:S02]  /*5090*/  IMAD R149, R149, 0x8e, RZ ;  /* 0x0000008e95957824 */ /* 0x002fe400078e02ff */
[----:B--2---:R-:W-:Y:S01]  /*50a0*/  IMAD R0, R0, 0x47, RZ ;  /* 0x0000004700007824 */ /* 0x004fe200078e02ff */
[-C--:B------:R-:W-:Y:S02]  /*50b0*/  IADD3 R164, P4, PT, R135, R68.reuse, RZ ;  /* 0x0000004487a47210 */ /* 0x080fe40007f9e0ff */
[----:B------:R-:W-:Y:S02]  /*50c0*/  IADD3 R162, P3, PT, R147, R68, RZ ;  /* 0x0000004493a27210 */ /* 0x000fe40007f7e0ff */
[----:B------:R-:W0:Y:S01]  /*50d0*/  LDC R147, c[0x0][0x3c4] ;  /* 0x0000f100ff937b82 */ /* 0x000e220000000800 */
[-C--:B------:R-:W-:Y:S01]  /*50e0*/  LEA.HI.X.SX32 R165, R141, R69.reuse, 0x1, P4 ;  /* 0x000000458da57211 */ /* 0x080fe200020f0eff */
[----:B------:R-:W-:Y:S01]  /*50f0*/  STL.64 [R1+0x2d0], R84 ;  /* 0x0002d05401007387 */ /* 0x000fe20000100a00 */
[----:B------:R-:W-:-:S05]  /*5100*/  LEA.HI.X.SX32 R163, R134, R69, 0x1, P3 ;  /* 0x0000004586a37211 */ /* 0x000fca00018f0eff */
[----:B------:R-:W1:Y:S01]  /*5110*/  LDC R141, c[0x0][0x3c4] ;  /* 0x0000f100ff8d7b82 */ /* 0x000e620000000800 */
[----:B------:R-:W-:Y:S02]  /*5120*/  IMAD R72, R72, 0x67, RZ ;  /* 0x0000006748487824 */ /* 0x000fe400078e02ff */
[----:B---3--:R-:W-:Y:S02]  /*5130*/  IMAD R73, R73, 0x6f, RZ ;  /* 0x0000006f49497824 */ /* 0x008fe400078e02ff */
[----:B0-----:R-:W-:Y:S02]  /*5140*/  IMAD R147, R147, 0x9e, RZ ;  /* 0x0000009e93937824 */ /* 0x001fe400078e02ff */
[----:B-1----:R-:W-:-:S05]  /*5150*/  IMAD R141, R141, 0xce, RZ ;  /* 0x000000ce8d8d7824 */ /* 0x002fca00078e02ff */
[----:B------:R-:W-:-:S04]  /*5160*/  IADD3 R140, P3, PT, R141, R68, RZ ;  /* 0x000000448d8c7210 */ /* 0x000fc80007f7e0ff */
[-C--:B------:R-:W-:Y:S02]  /*5170*/  LEA.HI.X.SX32 R141, R72, R69.reuse, 0x1, P3 ;  /* 0x00000045488d7211 */ /* 0x080fe400018f0eff */
[----:B----4-:R-:W-:Y:S02]  /*5180*/  LEA.HI.X.SX32 R71, R123, R69, 0x1, P6 ;  /* 0x000000457b477211 */ /* 0x010fe400030f0eff */
[----:B------:R-:W-:-:S04]  /*5190*/  IADD3 R122, P6, PT, R122, R68, RZ ;  /* 0x000000447a7a7210 */ /* 0x000fc80007fde0ff */
[-C--:B------:R-:W-:Y:S02]  /*51a0*/  LEA.HI.X.SX32 R123, R129, R69.reuse, 0x1, P6 ;  /* 0x00000045817b7211 */ /* 0x080fe400030f0eff */
[----:B------:R-:W-:Y:S02]  /*51b0*/  LEA.HI.X.SX32 R161, R153, R69, 0x1, P5 ;  /* 0x0000004599a17211 */ /* 0x000fe400028f0eff */
[----:B------:R-:W-:-:S04]  /*51c0*/  IADD3 R152, P5, PT, R139, R68, RZ ;  /* 0x000000448b987210 */ /* 0x000fc80007fbe0ff */
[----:B------:R-:W-:Y:S02]  /*51d0*/  LEA.HI.X.SX32 R153, R93, R69, 0x1, P5 ;  /* 0x000000455d997211 */ /* 0x000fe400028f0eff */
[----:B------:R-:W-:-:S04]  /*51e0*/  IADD3 R92, P5, PT, R92, R68, RZ ;  /* 0x000000445c5c7210 */ /* 0x000fc80007fbe0ff */
[-C--:B------:R-:W-:Y:S02]  /*51f0*/  LEA.HI.X.SX32 R93, R145, R69.reuse, 0x1, P5 ;  /* 0x00000045915d7211 */ /* 0x080fe400028f0eff */
[----:B------:R-:W-:Y:S01]  /*5200*/  IADD3 R148, P5, PT, R149, R68, RZ ;  /* 0x0000004495947210 */ /* 0x000fe20007fbe0ff */
[----:B------:R-:W0:Y:S03]  /*5210*/  LDC R145, c[0x0][0x3c4] ;  /* 0x0000f100ff917b82 */ /* 0x000e260000000800 */
[----:B------:R-:W-:-:S05]  /*5220*/  LEA.HI.X.SX32 R149, R0, R69, 0x1, P5 ;  /* 0x0000004500957211 */ /* 0x000fca00028f0eff */
[----:B------:R-:W1:Y:S01]  /*5230*/  LDC R0, c[0x0][0x3c4] ;  /* 0x0000f100ff007b82 */ /* 0x000e620000000800 */
[----:B------:R-:W-:-:S04]  /*5240*/  IADD3 R128, P6, PT, R128, R68, RZ ;  /* 0x0000004480807210 */ /* 0x000fc80007fde0ff */
[-C--:B------:R-:W-:Y:S02]  /*5250*/  LEA.HI.X.SX32 R129, R103, R69.reuse, 0x1, P6 ;  /* 0x0000004567817211 */ /* 0x080fe400030f0eff */
[-C--:B------:R-:W-:Y:S01]  /*5260*/  IADD3 R102, P6, PT, R102, R68.reuse, RZ ;  /* 0x0000004466667210 */ /* 0x080fe20007fde0ff */
[----:B-1----:R-:W-:Y:S02]  /*5270*/  IMAD R136, R0, 0x4f, RZ ;  /* 0x0000004f00887824 */ /* 0x002fe400078e02ff */
[----:B------:R-:W1:Y:S01]  /*5280*/  LDC R0, c[0x0][0x3c4] ;  /* 0x0000f100ff007b82 */ /* 0x000e620000000800 */
[-C--:B------:R-:W-:Y:S01]  /*5290*/  LEA.HI.X.SX32 R103, R107, R69.reuse, 0x1, P6 ;  /* 0x000000456b677211 */ /* 0x080fe200030f0eff */
[----:B0-----:R-:W-:Y:S01]  /*52a0*/  IMAD R145, R145, 0xae, RZ ;  /* 0x000000ae91917824 */ /* 0x001fe200078e02ff */
[----:B------:R-:W-:Y:S02]  /*52b0*/  LEA.HI.X.SX32 R107, R87, R69, 0x1, P2 ;  /* 0x00000045576b7211 */ /* 0x000fe400010f0eff */
[----:B------:R-:W-:-:S04]  /*52c0*/  IADD3 R86, P2, PT, R86, R68, RZ ;  /* 0x0000004456567210 */ /* 0x000fc80007f5e0ff */
[-C--:B------:R-:W-:Y:S02]  /*52d0*/  LEA.HI.X.SX32 R87, R139, R69.reuse, 0x1, P2 ;  /* 0x000000458b577211 */ /* 0x080fe400010f0eff */
[-C--:B------:R-:W-:Y:S01]  /*52e0*/  IADD3 R144, P2, PT, R145, R68.reuse, RZ ;  /* 0x0000004491907210 */ /* 0x080fe20007f5e0ff */
[----:B------:R-:W0:Y:S01]  /*52f0*/  LDC R139, c[0x0][0x3c4] ;  /* 0x0000f100ff8b7b82 */ /* 0x000e220000000800 */
[----:B------:R-:W-:Y:S01]  /*5300*/  IADD3 R150, P6, PT, R134, R68, RZ ;  /* 0x0000004486967210 */ /* 0x000fe20007fde0ff */
[----:B-1----:R-:W-:Y:S01]  /*5310*/  IMAD R0, R0, 0x57, RZ ;  /* 0x0000005700007824 */ /* 0x002fe200078e02ff */
[----:B------:R-:W-:Y:S05]  /*5320*/  STL.64 [R1+0x488], R70 ;  /* 0x0004884601007387 */ /* 0x000fea0000100a00 */
[----:B------:R-:W1:Y:S01]  /*5330*/  LDC R134, c[0x0][0x3c4] ;  /* 0x0000f100ff867b82 */ /* 0x000e620000000800 */
[----:B------:R-:W-:-:S07]  /*5340*/  LEA.HI.X.SX32 R145, R0, R69, 0x1, P2 ;  /* 0x0000004500917211 */ /* 0x000fce00010f0eff */
[----:B------:R-:W2:Y:S01]  /*5350*/  LDC R0, c[0x0][0x3c4] ;  /* 0x0000f100ff007b82 */ /* 0x000ea20000000800 */
[----:B------:R-:W-:Y:S02]  /*5360*/  LEA.HI.X.SX32 R151, R133, R69, 0x1, P6 ;  /* 0x0000004585977211 */ /* 0x000fe400030f0eff */
[----:B------:R-:W-:-:S04]  /*5370*/  IADD3 R132, P6, PT, R132, R68, RZ ;  /* 0x0000004484847210 */ /* 0x000fc80007fde0ff */
[----:B------:R-:W-:Y:S02]  /*5380*/  LEA.HI.X.SX32 R133, R143, R69, 0x1, P6 ;  /* 0x000000458f857211 */ /* 0x000fe400030f0eff */
[----:B------:R-:W3:Y:S01]  /*5390*/  LDC R143, c[0x0][0x3c4] ;  /* 0x0000f100ff8f7b82 */ /* 0x000ee20000000800 */
[----:B------:R-:W-:Y:S04]  /*53a0*/  STL.64 [R1+0x718], R70 ;  /* 0x0007184601007387 */ /* 0x000fe80000100a00 */
[----:B------:R-:W-:Y:S04]  /*53b0*/  STL.64 [R1+0x448], R118 ;  /* 0x0004487601007387 */ /* 0x000fe80000100a00 */
[----:B------:R4:W-:Y:S04]  /*53c0*/  STL.64 [R1+0x720], R118 ;  /* 0x0007207601007387 */ /* 0x0009e80000100a00 */
[----:B------:R0:W-:Y:S01]  /*53d0*/  STL.64 [R1+0x408], R120 ;  /* 0x0004087801007387 */ /* 0x0001e20000100a00 */
[----:B--2---:R-:W-:-:S02]  /*53e0*/  IMAD R51, R0, 0x5f, RZ ;  /* 0x0000005f00337824 */ /* 0x004fc400078e02ff */
[----:B------:R-:W2:Y:S01]  /*53f0*/  LDC R0, c[0x0][0x3c4] ;  /* 0x0000f100ff007b82 */ /* 0x000ea20000000800 */
[----:B------:R0:W-:Y:S04]  /*5400*/  STL.64 [R1+0x3c8], R122 ;  /* 0x0003c87a01007387 */ /* 0x0001e80000100a00 */
[----:B------:R0:W-:Y:S04]  /*5410*/  STL.64 [R1+0x388], R124 ;  /* 0x0003887c01007387 */ /* 0x0001e80000100a00 */
[----:B------:R0:W-:Y:S04]  /*5420*/  STL.64 [R1+0x348], R126 ;  /* 0x0003487e01007387 */ /* 0x0001e80000100a00 */
[----:B------:R0:W-:Y:S04]  /*5430*/  STL.64 [R1+0x308], R128 ;  /* 0x0003088001007387 */ /* 0x0001e80000100a00 */
[----:B------:R0:W-:Y:S04]  /*5440*/  STL.64 [R1+0x2c8], R114 ;  /* 0x0002c87201007387 */ /* 0x0001e80000100a00 */
[----:B------:R-:W-:Y:S04]  /*5450*/  STL.64 [R1+0x540], R116 ;  /* 0x0005407401007387 */ /* 0x000fe80000100a00 */
[----:B------:R-:W-:Y:S04]  /*5460*/  STL.64 [R1+0x5f8], R160 ;  /* 0x0005f8a001007387 */ /* 0x000fe80000100a00 */
[----:B------:R-:W4:Y:S04]  /*5470*/  LDL.LU R94, [R1+0x8c4] ;  /* 0x0008c400015e7983 */ /* 0x000f280000300800 */
[----:B------:R-:W-:Y:S04]  /*5480*/  STL.64 [R1+0x4c0], R102 ;  /* 0x0004c06601007387 */ /* 0x000fe80000100a00 */
[----:B------:R-:W4:Y:S01]  /*5490*/  LDL.LU R88, [R1+0x8c0] ;  /* 0x0008c00001587983 */ /* 0x000f220000300800 */
[----:B---3--:R-:W-:-:S03]  /*54a0*/  IMAD R143, R143, 0xbe, RZ ;  /* 0x000000be8f8f7824 */ /* 0x008fc600078e02ff */
[----:B------:R-:W-:Y:S04]  /*54b0*/  STL.64 [R1+0x5b8], R158 ;  /* 0x0005b89e01007387 */ /* 0x000fe80000100a00 */
[----:B------:R-:W-:Y:S01]  /*54c0*/  STL.64 [R1+0x578], R156 ;  /* 0x0005789c01007387 */ /* 0x000fe20000100a00 */
[----:B------:R-:W-:-:S03]  /*54d0*/  IADD3 R146, P6, PT, R147, R68, RZ ;  /* 0x0000004493927210 */ /* 0x000fc60007fde0ff */
[----:B------:R-:W-:Y:S01]  /*54e0*/  STL.64 [R1+0x538], R154 ;  /* 0x0005389a01007387 */ /* 0x000fe20000100a00 */
[----:B0-----:R-:W-:-:S03]  /*54f0*/  IMAD R139, R139, 0xde, RZ ;  /* 0x000000de8b8b7824 */ /* 0x001fc600078e02ff */
[----:B------:R-:W-:Y:S04]  /*5500*/  STL.64 [R1+0x4f8], R152 ;  /* 0x0004f89801007387 */ /* 0x000fe80000100a00 */
[----:B------:R-:W-:Y:S01]  /*5510*/  STL.64 [R1+0x4b8], R150 ;  /* 0x0004b89601007387 */ /* 0x000fe20000100a00 */
[----:B------:R-:W-:-:S03]  /*5520*/  IADD3 R142, P4, PT, R143, R68, RZ ;  /* 0x000000448f8e7210 */ /* 0x000fc60007f9e0ff */
[----:B------:R-:W-:Y:S01]  /*5530*/  STL.64 [R1+0x480], R106 ;  /* 0x0004806a01007387 */ /* 0x000fe20000100a00 */
[----:B-1----:R-:W-:Y:S01]  /*5540*/  IMAD R135, R134, 0xee, RZ ;  /* 0x000000ee86877824 */ /* 0x002fe200078e02ff */
[-C--:B------:R-:W-:Y:S01]  /*5550*/  LEA.HI.X.SX32 R147, R136, R69.reuse, 0x1, P6 ;  /* 0x0000004588937211 */ /* 0x080fe200030f0eff */
[----:B--2---:R-:W-:Y:S01]  /*5560*/  IMAD R0, R0, 0x77, RZ ;  /* 0x0000007700007824 */ /* 0x004fe200078e02ff */
[----:B------:R-:W-:Y:S01]  /*5570*/  STL.64 [R1+0x440], R104 ;  /* 0x0004406801007387 */ /* 0x000fe20000100a00 */
[----:B------:R-:W-:Y:S01]  /*5580*/  IADD3 R138, P5, PT, R139, R68, RZ ;  /* 0x000000448b8a7210 */ /* 0x000fe20007fbe0ff */
[----:B------:R-:W0:Y:S02]  /*5590*/  LDC R134, c[0x0][0x3c4] ;  /* 0x0000f100ff867b82 */ /* 0x000e240000000800 */
[----:B------:R-:W-:Y:S04]  /*55a0*/  STL.64 [R1+0x400], R90 ;  /* 0x0004005a01007387 */ /* 0x000fe80000100a00 */
[----:B------:R-:W-:Y:S01]  /*55b0*/  STL.64 [R1+0x3c0], R92 ;  /* 0x0003c05c01007387 */ /* 0x000fe20000100a00 */
[----:B------:R-:W-:-:S03]  /*55c0*/  LEA.HI.X.SX32 R143, R51, R69, 0x1, P4 ;  /* 0x00000045338f7211 */ /* 0x000fc600020f0eff */
[----:B------:R-:W-:Y:S04]  /*55d0*/  STL.64 [R1+0x380], R132 ;  /* 0x0003808401007387 */ /* 0x000fe80000100a00 */
[----:B------:R-:W-:Y:S01]  /*55e0*/  STL.64 [R1+0x340], R86 ;  /* 0x0003405601007387 */ /* 0x000fe20000100a00 */
[----:B------:R-:W-:-:S03]  /*55f0*/  IADD3 R136, P6, PT, R135, R68, RZ ;  /* 0x0000004487887210 */ /* 0x000fc60007fde0ff */
[----:B------:R-:W-:Y:S01]  /*5600*/  STL.64 [R1+0x300], R164 ;  /* 0x000300a401007387 */ /* 0x000fe20000100a00 */
[----:B------:R-:W-:-:S03]  /*5610*/  LEA.HI.X.SX32 R139, R73, R69, 0x1, P5 ;  /* 0x00000045498b7211 */ /* 0x000fc600028f0eff */
[----:B------:R-:W-:Y:S04]  /*5620*/  STL.64 [R1+0x2c0], R162 ;  /* 0x0002c0a201007387 */ /* 0x000fe80000100a00 */
[----:B------:R-:W-:Y:S04]  /*5630*/  STL.64 [R1+0x478], R148 ;  /* 0x0004789401007387 */ /* 0x000fe80000100a00 */
[----:B------:R-:W-:Y:S01]  /*5640*/  STL.64 [R1+0x438], R146 ;  /* 0x0004389201007387 */ /* 0x000fe20000100a00 */
[----:B------:R-:W-:Y:S02]  /*5650*/  LEA.HI.X.SX32 R137, R0, R69, 0x1, P6 ;  /* 0x0000004500897211 */ /* 0x000fe400030f0eff */
[----:B------:R-:W1:Y:S01]  /*5660*/  LDC R0, c[0x0][0x3c4] ;  /* 0x0000f100ff007b82 */ /* 0x000e620000000800 */
[----:B------:R2:W-:Y:S04]  /*5670*/  STL.64 [R1+0x3f8], R144 ;  /* 0x0003f89001007387 */ /* 0x0005e80000100a00 */
[----:B----4-:R-:W3:Y:S04]  /*5680*/  LDL.64 R118, [R1+0x370] ;  /* 0x0003700001767983 */ /* 0x010ee80000100a00 */
[----:B------:R-:W4:Y:S04]  /*5690*/  LDL.64 R70, [R1+0x330] ;  /* 0x0003300001467983 */ /* 0x000f280000100a00 */
[----:B------:R-:W2:Y:S04]  /*56a0*/  LDL.64 R108, [R1+0x2f0] ;  /* 0x0002f000016c7983 */ /* 0x000ea80000100a00 */
[----:B------:R-:W3:Y:S04]  /*56b0*/  LDL.64 R110, [R1+0x630] ;  /* 0x00063000016e7983 */ /* 0x000ee80000100a00 */
[----:B------:R-:W3:Y:S04]  /*56c0*/  LDL.64 R78, [R1+0x5e8] ;  /* 0x0005e800014e7983 */ /* 0x000ee80000100a00 */
[----:B------:R-:W4:Y:S04]  /*56d0*/  LDL.64 R44, [R1+0x5a8] ;  /* 0x0005a800012c7983 */ /* 0x000f280000100a00 */
[----:B------:R-:W4:Y:S04]  /*56e0*/  LDL.64 R130, [R1+0x568] ;  /* 0x0005680001827983 */ /* 0x000f280000100a00 */
[----:B------:R-:W4:Y:S04]  /*56f0*/  LDL.64 R112, [R1+0x528] ;  /* 0x0005280001707983 */ /* 0x000f280000100a00 */
[----:B------:R-:W4:Y:S04]  /*5700*/  LDL.64 R56, [R1+0x4e8] ;  /* 0x0004e80001387983 */ /* 0x000f280000100a00 */
[----:B------:R-:W-:Y:S04]  /*5710*/  STL.64 [R1+0x3b8], R142 ;  /* 0x0003b88e01007387 */ /* 0x000fe80000100a00 */
[----:B------:R-:W-:Y:S04]  /*5720*/  STL.64 [R1+0x378], R140 ;  /* 0x0003788c01007387 */ /* 0x000fe80000100a00 */
[----:B------:R-:W4:Y:S04]  /*5730*/  LDL.LU.64 R12, [R1+0x8b8] ;  /* 0x0008b800010c7983 */ /* 0x000f280000300a00 */
[----:B------:R-:W-:Y:S04]  /*5740*/  STL.64 [R1+0x338], R138 ;  /* 0x0003388a01007387 */ /* 0x000fe80000100a00 */
[----:B------:R-:W4:Y:S04]  /*5750*/  LDL.LU.64 R18, [R1+0x8b0] ;  /* 0x0008b00001127983 */ /* 0x000f280000300a00 */
[----:B------:R-:W4:Y:S04]  /*5760*/  LDL.64 R96, [R1+0x4a8] ;  /* 0x0004a80001607983 */ /* 0x000f280000100a00 */
[----:B------:R-:W4:Y:S04]  /*5770*/  LDL.64 R62, [R1+0x468] ;  /* 0x00046800013e7983 */ /* 0x000f280000100a00 */
[----:B------:R-:W4:Y:S04]  /*5780*/  LDL.64 R50, [R1+0x428] ;  /* 0x0004280001327983 */ /* 0x000f280000100a00 */
[----:B------:R-:W4:Y:S04]  /*5790*/  LDL.64 R72, [R1+0x3e8] ;  /* 0x0003e80001487983 */ /* 0x000f280000100a00 */
[----:B------:R2:W-:Y:S04]  /*57a0*/  STL.64 [R1+0x2f8], R136 ;  /* 0x0002f88801007387 */ /* 0x0005e80000100a00 */
[----:B------:R-:W4:Y:S01]  /*57b0*/  LDL.LU.64 R76, [R1+0x8a8] ;  /* 0x0008a800014c7983 */ /* 0x000f220000300a00 */
[----:B0-----:R-:W-:-:S02]  /*57c0*/  IMAD R134, R134, 0xfe, RZ ;  /* 0x000000fe86867824 */ /* 0x001fc400078e02ff */
[----:B-1----:R-:W-:-:S03]  /*57d0*/  IMAD R0, R0, 0x7f, RZ ;  /* 0x0000007f00007824 */ /* 0x002fc600078e02ff */
[----:B------:R-:W-:-:S04]  /*57e0*/  IADD3 R134, P2, PT, R134, R68, RZ ;  /* 0x0000004486867210 */ /* 0x000fc80007f5e0ff */
[----:B------:R-:W-:-:S05]  /*57f0*/  LEA.HI.X.SX32 R135, R0, R69, 0x1, P2 ;  /* 0x0000004500877211 */ /* 0x000fca00010f0eff */
[----:B------:R0:W-:Y:S01]  /*5800*/  STL.64 [R1+0x2b8], R134 ;  /* 0x0002b88601007387 */ /* 0x0001e20000100a00 */
[----:B------:R-:W-:Y:S02]  /*5810*/  PRMT R2, RZ, 0x7610, R2 ;  /* 0x00007610ff027816 */ /* 0x000fe40000000002 */
[----:B------:R-:W-:Y:S02]  /*5820*/  PRMT R82, RZ, 0x7610, R82 ;  /* 0x00007610ff527816 */ /* 0x000fe40000000052 */
[----:B------:R-:W-:-:S06]  /*5830*/  PRMT R3, RZ, 0x7610, R3 ;  /* 0x00007610ff037816 */ /* 0x000fcc0000000003 */
[----:B------:R-:W4:Y:S04]  /*5840*/  @P1 LDG.E.U16 R3, desc[UR18][R98.64] ;  /* 0x0000001262031981 */ /* 0x000f28000c1e1500 */
[----:B--2---:R-:W2:Y:S04]  /*5850*/  @P1 LDG.E.U16 R2, desc[UR18][R108.64] ;  /* 0x000000126c021981 */ /* 0x004ea8000c1e1500 */
[----:B---3--:R-:W3:Y:S04]  /*5860*/  @P1 LDG.E.U16 R82, desc[UR18][R78.64] ;  /* 0x000000124e521981 */ /* 0x008ee8000c1e1500 */
[----:B----4-:R-:W4:Y:S04]  /*5870*/  @P1 LDG.E.U16 R13, desc[UR18][R70.64] ;  /* 0x00000012460d1981 */ /* 0x010f28000c1e1500 */
[----:B------:R-:W2:Y:S04]  /*5880*/  @P1 LDG.E.U16 R12, desc[UR18][R16.64] ;  /* 0x00000012100c1981 */ /* 0x000ea8000c1e1500 */
[----:B------:R-:W2:Y:S04]  /*5890*/  @P1 LDG.E.U16 R19, desc[UR18][R118.64] ;  /* 0x0000001276131981 */ /* 0x000ea8000c1e1500 */
[----:B------:R-:W2:Y:S04]  /*58a0*/  @P1 LDG.E.U16 R18, desc[UR18][R10.64] ;  /* 0x000000120a121981 */ /* 0x000ea8000c1e1500 */
[----:B------:R-:W2:Y:S04]  /*58b0*/  @P1 LDG.E.U16 R77, desc[UR18][R66.64] ;  /* 0x00000012424d1981 */ /* 0x000ea8000c1e1500 */
[----:B------:R-:W2:Y:S04]  /*58c0*/  @P1 LDG.E.U16 R76, desc[UR18][R44.64] ;  /* 0x000000122c4c1981 */ /* 0x000ea8000c1e1500 */
[----:B------:R-:W2:Y:S04]  /*58d0*/  LDL.LU.64 R66, [R1+0x8a0] ;  /* 0x0008a00001427983 */ /* 0x000ea80000300a00 */
[----:B--2---:R-:W2:Y:S04]  /*58e0*/  @P1 LDG.E.U16 R67, desc[UR18][R60.64] ;  /* 0x000000123c431981 */ /* 0x004ea8000c1e1500 */
        /* <DEDUP_REMOVED lines=23> */
[----:B------:R-:W3:Y:S04]  /*5a60*/  LDL.64 R118, [R1+0x3a0] ;  /* 0x0003a00001767983 */ /* 0x000ee80000100a00 */
[----:B------:R-:W3:Y:S04]  /*5a70*/  LDL.64 R70, [R1+0x360] ;  /* 0x0003600001467983 */ /* 0x000ee80000100a00 */
[----:B------:R-:W3:Y:S04]  /*5a80*/  LDL.64 R108, [R1+0x320] ;  /* 0x00032000016c7983 */ /* 0x000ee80000100a00 */
[----:B------:R-:W3:Y:S04]  /*5a90*/  LDL.64 R130, [R1+0x5d8] ;  /* 0x0005d80001827983 */ /* 0x000ee80000100a00 */
[----:B------:R-:W3:Y:S04]  /*5aa0*/  LDL.64 R112, [R1+0x598] ;  /* 0x0005980001707983 */ /* 0x000ee80000100a00 */
[----:B--2---:R-:W2:Y:S04]  /*5ab0*/  @P1 LDG.E.U16 R100, desc[UR18][R110.64] ;  /* 0x000000126e641981 */ /* 0x004ea8000c1e1500 */
[----:B------:R-:W2:Y:S04]  /*5ac0*/  LDL.64 R110, [R1+0x2e0] ;  /* 0x0002e000016e7983 */ /* 0x000ea80000100a00 */
[----:B------:R-:W2:Y:S04]  /*5ad0*/  LDL.LU.64 R4, [R1+0x858] ;  /* 0x0008580001047983 */ /* 0x000ea80000300a00 */
[----:B------:R-:W3:Y:S04]  /*5ae0*/  LDL.LU.64 R10, [R1+0x850] ;  /* 0x00085000010a7983 */ /* 0x000ee80000300a00 */
[----:B------:R-:W4:Y:S04]  /*5af0*/  LDL.64 R78, [R1+0x558] ;  /* 0x00055800014e7983 */ /* 0x000f280000100a00 */
[----:B------:R-:W4:Y:S04]  /*5b00*/  LDL.64 R44, [R1+0x518] ;  /* 0x00051800012c7983 */ /* 0x000f280000100a00 */
[----:B------:R-:W4:Y:S04]  /*5b10*/  LDL.64 R56, [R1+0x4d8] ;  /* 0x0004d80001387983 */ /* 0x000f280000100a00 */
[----:B------:R-:W4:Y:S04]  /*5b20*/  LDL.64 R96, [R1+0x498] ;  /* 0x0004980001607983 */ /* 0x000f280000100a00 */
[----:B------:R-:W4:Y:S04]  /*5b30*/  LDL.64 R62, [R1+0x458] ;  /* 0x00045800013e7983 */ /* 0x000f280000100a00 */
[----:B------:R-:W4:Y:S04]  /*5b40*/  LDL.64 R50, [R1+0x418] ;  /* 0x0004180001327983 */ /* 0x000f280000100a00 */
[----:B------:R-:W4:Y:S04]  /*5b50*/  LDL.64 R72, [R1+0x3d8] ;  /* 0x0003d80001487983 */ /* 0x000f280000100a00 */
[----:B------:R-:W4:Y:S04]  /*5b60*/  LDL.LU.64 R16, [R1+0x848] ;  /* 0x0008480001107983 */ /* 0x000f280000300a00 */
[----:B------:R-:W4:Y:S04]  /*5b70*/  LDL.LU.64 R98, [R1+0x840] ;  /* 0x0008400001627983 */ /* 0x000f280000300a00 */
[----:B--2---:R-:W2:Y:S04]  /*5b80*/  @P1 LDG.E.U16 R4, desc[UR18][R110.64] ;  /* 0x000000126e041981 */ /* 0x004ea8000c1e1500 */
[----:B---3--:R-:W3:Y:S04]  /*5b90*/  @P1 LDG.E.U16 R11, desc[UR18][R108.64] ;  /* 0x000000126c0b1981 */ /* 0x008ee8000c1e1500 */
[----:B----4-:R-:W4:Y:S04]  /*5ba0*/  @P1 LDG.E.U16 R17, desc[UR18][R70.64] ;  /* 0x0000001246111981 */ /* 0x010f28000c1e1500 */
        /* <DEDUP_REMOVED lines=37> */
[----:B------:R-:W2:Y:S04]  /*5e00*/  LDL.LU.64 R44, [R1+0x7e0] ;  /* 0x0007e000012c7983 */ /* 0x000ea80000300a00 */
[----:B------:R-:W2:Y:S04]  /*5e10*/  LDL.LU.64 R56, [R1+0x7d8] ;  /* 0x0007d80001387983 */ /* 0x000ea80000300a00 */
[----:B------:R-:W2:Y:S04]  /*5e20*/  LDL.LU.64 R96, [R1+0x7d0] ;  /* 0x0007d00001607983 */ /* 0x000ea80000300a00 */
[----:B------:R-:W3:Y:S04]  /*5e30*/  LDL.LU.64 R62, [R1+0x7c8] ;  /* 0x0007c800013e7983 */ /* 0x000ee80000300a00 */
[----:B------:R-:W4:Y:S04]  /*5e40*/  LDL.LU.64 R50, [R1+0x7c0] ;  /* 0x0007c00001327983 */ /* 0x000f280000300a00 */
[----:B------:R-:W4:Y:S04]  /*5e50*/  LDL.LU.64 R72, [R1+0x7b8] ;  /* 0x0007b80001487983 */ /* 0x000f280000300a00 */
[----:B--2---:R-:W2:Y:S04]  /*5e60*/  @P1 LDG.E.U16 R5, desc[UR18][R96.64] ;  /* 0x0000001260051981 */ /* 0x004ea8000c1e1500 */
[----:B---3--:R-:W3:Y:S04]  /*5e70*/  @P1 LDG.E.U16 R10, desc[UR18][R62.64] ;  /* 0x000000123e0a1981 */ /* 0x008ee8000c1e1500 */
[----:B----4-:R-:W4:Y:S04]  /*5e80*/  @P1 LDG.E.U16 R16, desc[UR18][R50.64] ;  /* 0x0000001232101981 */ /* 0x010f28000c1e1500 */
[----:B------:R-:W2:Y:S04]  /*5e90*/  @P1 LDG.E.U16 R22, desc[UR18][R72.64] ;  /* 0x0000001248161981 */ /* 0x000ea8000c1e1500 */
[----:B------:R-:W2:Y:S04]  /*5ea0*/  LDL.LU.64 R72, [R1+0x7b0] ;  /* 0x0007b00001487983 */ /* 0x000ea80000300a00 */
[----:B------:R-:W2:Y:S04]  /*5eb0*/  LDL.LU.64 R50, [R1+0x7a8] ;  /* 0x0007a80001327983 */ /* 0x000ea80000300a00 */
[----:B------:R-:W2:Y:S04]  /*5ec0*/  LDL.LU.64 R62, [R1+0x7a0] ;  /* 0x0007a000013e7983 */ /* 0x000ea80000300a00 */
[----:B------:R-:W2:Y:S04]  /*5ed0*/  LDL.LU.64 R96, [R1+0x798] ;  /* 0x0007980001607983 */ /* 0x000ea80000300a00 */
[----:B--2---:R-:W2:Y:S04]  /*5ee0*/  @P1 LDG.E.U16 R97, desc[UR18][R78.64] ;  /* 0x000000124e611981 */ /* 0x004ea8000c1e1500 */
        /* <DEDUP_REMOVED lines=40> */
[----:B------:R-:W3:Y:S04]  /*6170*/  LDL.LU.64 R70, [R1+0x718] ;  /* 0x0007180001467983 */ /* 0x000ee80000300a00 */
[----:B------:R-:W4:Y:S04]  /*6180*/  LDL.LU.64 R108, [R1+0x710] ;  /* 0x00071000016c7983 */ /* 0x000f280000300a00 */
[----:B------:R-:W4:Y:S04]  /*6190*/  LDL.LU.64 R110, [R1+0x708] ;  /* 0x00070800016e7983 */ /* 0x000f280000300a00 */
[----:B------:R-:W4:Y:S04]  /*61a0*/  LDL.LU.64 R130, [R1+0x700] ;  /* 0x0007000001827983 */ /* 0x000f280000300a00 */
[----:B------:R-:W4:Y:S04]  /*61b0*/  LDL.LU.64 R112, [R1+0x6f8] ;  /* 0x0006f80001707983 */ /* 0x000f280000300a00 */
[----:B--2---:R-:W2:Y:S04]  /*61c0*/  @P1 LDG.E.U16 R38, desc[UR18][R118.64] ;  /* 0x0000001276261981 */ /* 0x004ea8000c1e1500 */
[----:B---3--:R-:W3:Y:S04]  /*61d0*/  @P1 LDG.E.U16 R44, desc[UR18][R70.64] ;  /* 0x00000012462c1981 */ /* 0x008ee8000c1e1500 */
[----:B------:R-:W2:Y:S04]  /*61e0*/  LDL.LU R70, [R1+0x6f0] ;  /* 0x0006f00001467983 */ /* 0x000ea80000300800 */
[----:B------:R-:W2:Y:S04]  /*61f0*/  LDL.LU.64 R118, [R1+0x6e8] ;  /* 0x0006e80001767983 */ /* 0x000ea80000300a00 */
[----:B------:R-:W3:Y:S04]  /*6200*/  LDL.LU.64 R120, [R1+0x6e0] ;  /* 0x0006e00001787983 */ /* 0x000ee80000300a00 */
[----:B------:R-:W4:Y:S04]  /*6210*/  LDL.LU.64 R122, [R1+0x6d8] ;  /* 0x0006d800017a7983 */ /* 0x000f280000300a00 */
[----:B------:R-:W4:Y:S04]  /*6220*/  LDL.LU.64 R124, [R1+0x6d0] ;  /* 0x0006d000017c7983 */ /* 0x000f280000300a00 */
[----:B------:R-:W4:Y:S04]  /*6230*/  LDL.LU.64 R126, [R1+0x6c8] ;  /* 0x0006c800017e7983 */ /* 0x000f280000300a00 */
[----:B------:R-:W4:Y:S04]  /*6240*/  LDL.LU.64 R128, [R1+0x6c0] ;  /* 0x0006c00001807983 */ /* 0x000f280000300a00 */
[----:B------:R-:W4:Y:S01]  /*6250*/  LDL.LU.64 R114, [R1+0x6b8] ;  /* 0x0006b80001727983 */ /* 0x000f220000300a00 */
[----:B------:R-:W-:-:S04]  /*6260*/  @!UP1 UIADD3 UR4, UPT, UPT, -UR10, 0x100000, URZ ;  /* 0x001000000a049890 */ /* 0x000fc8000fffe1ff */
[----:B------:R-:W-:Y:S02]  /*6270*/  @!UP1 USHF.L.U32 UR5, UR4, 0xb, URZ ;  /* 0x0000000b04059899 */ /* 0x000fe400080006ff */
[----:B------:R-:W-:Y:S01]  /*6280*/  @!UP1 USHF.L.U32 UR4, UR4, 0x1, URZ ;  /* 0x0000000104049899 */ /* 0x000fe200080006ff */
[----:B------:R-:W-:-:S11]  /*6290*/  VOTEU.ALL UP2, P0 ;  /* 0x0000000000ff7886 */ /* 0x000fd60000040000 */
[----:B------:R1:W0:Y:S02]  /*62a0*/  @!UP2 SYNCS.EXCH.64 URZ, [UR6+0x1c008], UR4 ;  /* 0x01c0080406ffa5b2 */ /* 0x0002240008000100 */
[----:B-1----:R-:W1:Y:S01]  /*62b0*/  LDCU UR4, c[0x0][0x3d0] ;  /* 0x00007a00ff0477ac */ /* 0x002e620008000800 */
[----:B------:R-:W1:Y:S01]  /*62c0*/  S2UR UR11, SR_CTAID.Y ;  /* 0x00000000000b79c3 */ /* 0x000e620000002600 */
[----:B------:R-:W0:Y:S01]  /*62d0*/  LDCU UR5, c[0x0][0x3d4] ;  /* 0x00007a80ff0577ac */ /* 0x000e220008000800 */
[----:B--2---:R-:W2:Y:S04]  /*62e0*/  @P1 LDG.E.U16 R119, desc[UR18][R136.64] ;  /* 0x0000001288771981 */ /* 0x004ea8000c1e1500 */
[----:B---3--:R-:W3:Y:S04]  /*62f0*/  @P1 LDG.E.U16 R121, desc[UR18][R140.64] ;  /* 0x000000128c791981 */ /* 0x008ee8000c1e1500 */
[----:B----4-:R-:W4:Y:S04]  /*6300*/  @P1 LDG.E.U16 R122, desc[UR18][R142.64] ;  /* 0x000000128e7a1981 */ /* 0x010f28000c1e1500 */
[----:B------:R0:W2:Y:S04]  /*6310*/  @P1 LDG.E.U16 R123, desc[UR18][R144.64] ;  /* 0x00000012907b1981 */ /* 0x0000a8000c1e1500 */
[----:B------:R-:W2:Y:S04]  /*6320*/  @P1 LDG.E.U16 R124, desc[UR18][R146.64] ;  /* 0x00000012927c1981 */ /* 0x000ea8000c1e1500 */
[----:B------:R0:W2:Y:S04]  /*6330*/  @P1 LDG.E.U16 R125, desc[UR18][R148.64] ;  /* 0x00000012947d1981 */ /* 0x0000a8000c1e1500 */
[----:B------:R-:W2:Y:S04]  /*6340*/  @P1 LDG.E.U16 R114, desc[UR18][R112.64] ;  /* 0x0000001270721981 */ /* 0x000ea8000c1e1500 */
[----:B------:R-:W2:Y:S04]  /*6350*/  @P1 LDG.E.U16 R126, desc[UR18][R150.64] ;  /* 0x00000012967e1981 */ /* 0x000ea8000c1e1500 */
[----:B------:R-:W2:Y:S04]  /*6360*/  @P1 LDG.E.U16 R127, desc[UR18][R152.64] ;  /* 0x00000012987f1981 */ /* 0x000ea8000c1e1500 */
[----:B------:R0:W2:Y:S04]  /*6370*/  @P1 LDG.E.U16 R128, desc[UR18][R154.64] ;  /* 0x000000129a801981 */ /* 0x0000a8000c1e1500 */
[----:B------:R-:W2:Y:S04]  /*6380*/  @P1 LDG.E.U16 R129, desc[UR18][R156.64] ;  /* 0x000000129c811981 */ /* 0x000ea8000c1e1500 */
[----:B------:R-:W2:Y:S04]  /*6390*/  @P1 LDG.E.U16 R120, desc[UR18][R138.64] ;  /* 0x000000128a781981 */ /* 0x000ea8000c1e1500 */
[----:B------:R-:W2:Y:S01]  /*63a0*/  @P1 LDG.E.U16 R118, desc[UR18][R134.64] ;  /* 0x0000001286761981 */ /* 0x000ea2000c1e1500 */
[----:B-1----:R-:W-:Y:S01]  /*63b0*/  UIMAD UR4, UR11, UR4, URZ ;  /* 0x000000040b0472a4 */ /* 0x002fe2000f8e02ff */
[----:B0-----:R-:W0:Y:S02]  /*63c0*/  LDC R144, c[0x0][0x3d8] ;  /* 0x0000f600ff907b82 */ /* 0x001e240000000800 */
[----:B------:R-:W2:Y:S06]  /*63d0*/  LDL.LU.64 R112, [R1+0x6b0] ;  /* 0x0006b00001707983 */ /* 0x000eac0000300a00 */
[----:B------:R-:W1:Y:S08]  /*63e0*/  LDC R148, c[0x0][0x3d8] ;  /* 0x0000f600ff947b82 */ /* 0x000e700000000800 */
[----:B------:R-:W0:Y:S08]  /*63f0*/  LDC R145, c[0x0][0x3d8] ;  /* 0x0000f600ff917b82 */ /* 0x000e300000000800 */
[----:B------:R-:W0:Y:S08]  /*6400*/  LDC R146, c[0x0][0x3d8] ;  /* 0x0000f600ff927b82 */ /* 0x000e300000000800 */
[----:B------:R-:W0:Y:S08]  /*6410*/  LDC R147, c[0x0][0x3d8] ;  /* 0x0000f600ff937b82 */ /* 0x000e300000000800 */
[----:B------:R-:W0:Y:S01]  /*6420*/  LDC R149, c[0x0][0x3d8] ;  /* 0x0000f600ff957b82 */ /* 0x000e220000000800 */
[----:B--2---:R-:W2:Y:S04]  /*6430*/  @P1 LDG.E.U16 R113, desc[UR18][R130.64] ;  /* 0x0000001282711981 */ /* 0x004ea8000c1e1500 */
[----:B------:R-:W2:Y:S04]  /*6440*/  @P1 LDG.E.U16 R112, desc[UR18][R110.64] ;  /* 0x000000126e701981 */ /* 0x000ea8000c1e1500 */
[----:B------:R-:W2:Y:S04]  /*6450*/  LDL.LU.64 R130, [R1+0x6a8] ;  /* 0x0006a80001827983 */ /* 0x000ea80000300a00 */
[----:B------:R-:W3:Y:S01]  /*6460*/  LDL.LU.64 R110, [R1+0x6a0] ;  /* 0x0006a000016e7983 */ /* 0x000ee20000300a00 */
[----:B------:R-:W2:Y:S01]  /*6470*/  S2R R155, SR_TID.X ;  /* 0x00000000009b7919 */ /* 0x000ea20000002100 */
[----:B------:R-:W-:Y:S01]  /*6480*/  USHF.L.U32 UR11, UR4, 0x1, URZ ;  /* 0x00000001040b7899 */ /* 0x000fe200080006ff */
[----:B0-----:R-:W-:-:S02]  /*6490*/  IMAD R144, R144, 0x24, RZ ;  /* 0x0000002490907824 */ /* 0x001fc400078e02ff */
[----:B-1----:R-:W-:Y:S01]  /*64a0*/  IMAD R148, R148, 0x34, RZ ;  /* 0x0000003494947824 */ /* 0x002fe200078e02ff */
[----:B--2---:R0:W2:Y:S04]  /*64b0*/  @P1 LDG.E.U16 R131, desc[UR18][R160.64] ;  /* 0x00000012a0831981 */ /* 0x0040a8000c1e1500 */
[----:B---3--:R-:W3:Y:S04]  /*64c0*/  @P1 LDG.E.U16 R111, desc[UR18][R116.64] ;  /* 0x00000012746f1981 */ /* 0x008ee8000c1e1500 */
[----:B------:R-:W2:Y:S04]  /*64d0*/  @P1 LDG.E.U16 R110, desc[UR18][R108.64] ;  /* 0x000000126c6e1981 */ /* 0x000ea8000c1e1500 */
[----:B------:R-:W2:Y:S01]  /*64e0*/  @P1 LDG.E.U16 R130, desc[UR18][R158.64] ;  /* 0x000000129e821981 */ /* 0x000ea2000c1e1500 */
[C---:B------:R-:W-:Y:S01]  /*64f0*/  LOP3.LUT R136, R155.reuse, 0x40, RZ, 0xc0, !PT ;  /* 0x000000409b887812 */ /* 0x040fe200078ec0ff */
[----:B0-----:R-:W0:Y:S02]  /*6500*/  LDC R161, c[0x0][0x3d8] ;  /* 0x0000f600ffa17b82 */ /* 0x001e240000000800 */
[----:B------:R-:W2:Y:S04]  /*6510*/  LDL.LU.64 R116, [R1+0x698] ;  /* 0x0006980001747983 */ /* 0x000ea80000300a00 */
[----:B------:R-:W3:Y:S01]  /*6520*/  LDL.LU.64 R108, [R1+0x690] ;  /* 0x00069000016c7983 */ /* 0x000ee20000300a00 */
[----:B------:R-:W-:Y:S01]  /*6530*/  IMAD R70, R136, 0x100, R70 ;  /* 0x0000010088467824 */ /* 0x000fe200078e0246 */
[C---:B------:R-:W-:Y:S01]  /*6540*/  LOP3.LUT R0, R155.reuse, 0xf, RZ, 0xc0, !PT ;  /* 0x0000000f9b007812 */ /* 0x040fe200078ec0ff */
[----:B------:R-:W1:Y:S01]  /*6550*/  LDC R136, c[0x0][0x3d8] ;  /* 0x0000f600ff887b82 */ /* 0x000e620000000800 */
[----:B------:R-:W-:-:S02]  /*6560*/  LOP3.LUT R71, R155, 0x60, RZ, 0xc0, !PT ;  /* 0x000000609b477812 */ /* 0x000fc400078ec0ff */
[----:B------:R-:W-:Y:S01]  /*6570*/  LOP3.LUT R134, R155, 0x10, RZ, 0xc0, !PT ;  /* 0x000000109b867812 */ /* 0x000fe200078ec0ff */
[----:B--2---:R-:W2:Y:S04]  /*6580*/  @P1 LDG.E.U16 R117, desc[UR18][R162.64] ;  /* 0x00000012a2751981 */ /* 0x004ea8000c1e1500 */
[----:B---3--:R-:W3:Y:S04]  /*6590*/  @P1 LDG.E.U16 R109, desc[UR18][R102.64] ;  /* 0x00000012666d1981 */ /* 0x008ee8000c1e1500 */
[----:B------:R-:W2:Y:S04]  /*65a0*/  @P1 LDG.E.U16 R108, desc[UR18][R106.64] ;  /* 0x000000126a6c1981 */ /* 0x000ea8000c1e1500 */
[----:B------:R-:W2:Y:S04]  /*65b0*/  LDL.LU.64 R102, [R1+0x688] ;  /* 0x0006880001667983 */ /* 0x000ea80000300a00 */
[----:B------:R-:W3:Y:S01]  /*65c0*/  LDL.LU.64 R106, [R1+0x680] ;  /* 0x00068000016a7983 */ /* 0x000ee20000300a00 */
[----:B------:R-:W-:-:S03]  /*65d0*/  LOP3.LUT R138, R70, 0x10, RZ, 0x3c, !PT ;  /* 0x00000010468a7812 */ /* 0x000fc600078e3cff */
[----:B------:R-:W-:Y:S04]  /*65e0*/  STS.U16 [R70+UR6], R101 ;  /* 0x0000006546007988 */ /* 0x000fe80008000406 */
[----:B------:R-:W-:Y:S04]  /*65f0*/  STS.U16 [R70+UR6+0x400], R95 ;  /* 0x0004005f46007988 */ /* 0x000fe80008000406 */
[----:B------:R-:W-:Y:S04]  /*6600*/  STS.U16 [R70+UR6+0x800], R89 ;  /* 0x0008005946007988 */ /* 0x000fe80008000406 */
[----:B------:R-:W-:Y:S04]  /*6610*/  STS.U16 [R70+UR6+0xc00], R83 ;  /* 0x000c005346007988 */ /* 0x000fe80008000406 */
[----:B------:R-:W-:Y:S04]  /*6620*/  STS.U16 [R70+UR6+0x1000], R77 ;  /* 0x0010004d46007988 */ /* 0x000fe80008000406 */
[----:B------:R-:W-:Y:S04]  /*6630*/  STS.U16 [R70+UR6+0x1400], R67 ;  /* 0x0014004346007988 */ /* 0x000fe80008000406 */
[----:B------:R-:W-:Y:S04]  /*6640*/  STS.U16 [R70+UR6+0x1800], R61 ;  /* 0x0018003d46007988 */ /* 0x000fe80008000406 */
[----:B------:R0:W-:Y:S04]  /*6650*/  STS.U16 [R70+UR6+0x1c00], R55 ;  /* 0x001c003746007988 */ /* 0x0001e80008000406 */
[----:B------:R-:W-:Y:S04]  /*6660*/  STS.U16 [R70+UR6+0x2000], R49 ;  /* 0x0020003146007988 */ /* 0x000fe80008000406 */
[----:B------:R-:W-:Y:S04]  /*6670*/  STS.U16 [R70+UR6+0x2400], R43 ;  /* 0x0024002b46007988 */ /* 0x000fe80008000406 */
[----:B------:R-:W-:Y:S04]  /*6680*/  STS.U16 [R70+UR6+0x2800], R37 ;  /* 0x0028002546007988 */ /* 0x000fe80008000406 */
[----:B------:R-:W-:Y:S04]  /*6690*/  STS.U16 [R70+UR6+0x2c00], R31 ;  /* 0x002c001f46007988 */ /* 0x000fe80008000406 */
[----:B------:R0:W-:Y:S04]  /*66a0*/  STS.U16 [R70+UR6+0x3000], R25 ;  /* 0x0030001946007988 */ /* 0x0001e80008000406 */
[----:B------:R-:W-:Y:S04]  /*66b0*/  STS.U16 [R70+UR6+0x3400], R19 ;  /* 0x0034001346007988 */ /* 0x000fe80008000406 */
[----:B------:R1:W-:Y:S04]  /*66c0*/  STS.U16 [R70+UR6+0x3800], R13 ;  /* 0x0038000d46007988 */ /* 0x0003e80008000406 */
[----:B------:R1:W-:Y:S01]  /*66d0*/  STS.U16 [R70+UR6+0x3c00], R2 ;  /* 0x003c000246007988 */ /* 0x0003e20008000406 */
[----:B------:R-:W-:Y:S01]  /*66e0*/  LOP3.LUT R137, R70, 0x20, RZ, 0x3c, !PT ;  /* 0x0000002046897812 */ /* 0x000fe200078e3cff */
[----:B0-----:R-:W0:Y:S02]  /*66f0*/  LDC R55, c[0x0][0x3d8] ;  /* 0x0000f600ff377b82 */ /* 0x001e240000000800 */
[----:B--2---:R2:W2:Y:S01]  /*6700*/  @P1 LDG.E.U16 R103, desc[UR18][R86.64] ;  /* 0x0000001256671981 */ /* 0x0044a2000c1e1500 */
[----:B------:R-:W-:-:S05]  /*6710*/  LOP3.LUT R155, R155, 0x7f, RZ, 0xc0, !PT ;  /* 0x0000007f9b9b7812 */ /* 0x000fca00078ec0ff */
[----:B------:R-:W0:Y:S01]  /*6720*/  LDC R25, c[0x0][0x3d8] ;  /* 0x0000f600ff197b82 */ /* 0x000e220000000800 */
[----:B---3--:R-:W3:Y:S04]  /*6730*/  @P1 LDG.E.U16 R107, desc[UR18][R104.64] ;  /* 0x00000012686b1981 */ /* 0x008ee8000c1e1500 */
[----:B------:R0:W2:Y:S01]  /*6740*/  @P1 LDG.E.U16 R106, desc[UR18][R90.64] ;  /* 0x000000125a6a1981 */ /* 0x0000a2000c1e1500 */
[----:B------:R-:W-:Y:S02]  /*6750*/  LEA.HI R71, R71, R0, RZ, 0x1f ;  /* 0x0000000047477211 */ /* 0x000fe400078ff8ff */
[----:B-1----:R-:W1:Y:S01]  /*6760*/  LDC R13, c[0x0][0x3d8] ;  /* 0x0000f600ff0d7b82 */ /* 0x002e620000000800 */
[----:B------:R-:W2:Y:S04]  /*6770*/  @P1 LDG.E.U16 R102, desc[UR18][R164.64] ;  /* 0x00000012a4661981 */ /* 0x000ea8000c1e1500 */
[----:B------:R0:W2:Y:S01]  /*6780*/  LDL.LU.64 R104, [R1+0x678] ;  /* 0x0006780001687983 */ /* 0x0000a20000300a00 */
[----:B------:R-:W-:-:S02]  /*6790*/  LOP3.LUT R142, R70, 0x70, RZ, 0x3c, !PT ;  /* 0x00000070468e7812 */ /* 0x000fc400078e3cff */
[----:B------:R-:W0:Y:S01]  /*67a0*/  LDC R37, c[0x0][0x3d8] ;  /* 0x0000f600ff257b82 */ /* 0x000e220000000800 */
[----:B------:R-:W3:Y:S04]  /*67b0*/  LDL.LU.64 R90, [R1+0x670] ;  /* 0x00067000015a7983 */ /* 0x000ee80000300a00 */
[----:B------:R-:W-:Y:S03]  /*67c0*/  STS.U16 [R138+UR6+0x480], R94 ;  /* 0x0004805e8a007988 */ /* 0x000fe60008000406 */
[----:B------:R-:W0:Y:S01]  /*67d0*/  LDC R43, c[0x0][0x3d8] ;  /* 0x0000f600ff2b7b82 */ /* 0x000e220000000800 */
[----:B------:R0:W-:Y:S07]  /*67e0*/  STS.U16 [R138+UR6+0x880], R88 ;  /* 0x000880588a007988 */ /* 0x0001ee0008000406 */
[----:B------:R-:W0:Y:S08]  /*67f0*/  LDC R49, c[0x0][0x3d8] ;  /* 0x0000f600ff317b82 */ /* 0x000e300000000800 */
[----:B------:R-:W0:Y:S01]  /*6800*/  LDC R19, c[0x0][0x3d8] ;  /* 0x0000f600ff137b82 */ /* 0x000e220000000800 */
[----:B------:R-:W-:-:S07]  /*6810*/  IMAD R161, R161, 0x44, RZ ;  /* 0x00000044a1a17824 */ /* 0x000fce00078e02ff */
[----:B------:R-:W0:Y:S01]  /*6820*/  LDC R31, c[0x0][0x3d8] ;  /* 0x0000f600ff1f7b82 */ /* 0x000e220000000800 */
[----:B------:R-:W-:-:S07]  /*6830*/  IMAD R136, R136, 0x58, RZ ;  /* 0x0000005888887824 */ /* 0x000fce00078e02ff */
[----:B------:R-:W0:Y:S08]  /*6840*/  LDC R83, c[0x0][0x3d8] ;  /* 0x0000f600ff537b82 */ /* 0x000e300000000800 */
[----:B------:R-:W0:Y:S08]  /*6850*/  LDC R77, c[0x0][0x3d8] ;  /* 0x0000f600ff4d7b82 */ /* 0x000e300000000800 */
[----:B------:R-:W0:Y:S01]  /*6860*/  LDC R89, c[0x0][0x3d8] ;  /* 0x0000f600ff597b82 */ /* 0x000e220000000800 */
[----:B--2---:R-:W2:Y:S01]  /*6870*/  @P1 LDG.E.U16 R105, desc[UR18][R92.64] ;  /* 0x000000125c691981 */ /* 0x004ea2000c1e1500 */
[----:B------:R-:W-:-:S02]  /*6880*/  LOP3.LUT R2, R70, 0x30, RZ, 0x3c, !PT ;  /* 0x0000003046027812 */ /* 0x000fc400078e3cff */
[----:B------:R-:W-:Y:S01]  /*6890*/  SHF.L.U32 R0, R134, 0x2, RZ ;  /* 0x0000000286007819 */ /* 0x000fe200000006ff */
[----:B------:R-:W2:Y:S01]  /*68a0*/  @P1 LDG.E.U16 R104, desc[UR18][R132.64] ;  /* 0x0000001284681981 */ /* 0x000ea2000c1e1500 */
[----:B------:R-:W-:Y:S02]  /*68b0*/  VIADD R71, R71, UR12 ;  /* 0x0000000c47477c36 */ /* 0x000fe40008000000 */
[----:B0-----:R-:W0:Y:S01]  /*68c0*/  LDC R88, c[0x0][0x3d8] ;  /* 0x0000f600ff587b82 */ /* 0x001e220000000800 */
[----:B------:R-:W2:Y:S04]  /*68d0*/  LDL.LU.64 R92, [R1+0x668] ;  /* 0x00066800015c7983 */ /* 0x000ea80000300a00 */
[----:B------:R-:W3:Y:S04]  /*68e0*/  LDL.LU.64 R132, [R1+0x660] ;  /* 0x0006600001847983 */ /* 0x000ee80000300a00 */
[----:B------:R-:W3:Y:S04]  /*68f0*/  LDL.LU.64 R86, [R1+0x658] ;  /* 0x0006580001567983 */ /* 0x000ee80000300a00 */
[----:B------:R-:W-:Y:S04]  /*6900*/  STS.U16 [R138+UR6+0x80], R100 ;  /* 0x000080648a007988 */ /* 0x000fe80008000406 */
[----:B------:R1:W-:Y:S04]  /*6910*/  STS.U16 [R138+UR6+0xc80], R82 ;  /* 0x000c80528a007988 */ /* 0x0003e80008000406 */
[----:B------:R4:W-:Y:S04]  /*6920*/  STS.U16 [R138+UR6+0x1080], R76 ;  /* 0x0010804c8a007988 */ /* 0x0009e80008000406 */
[----:B------:R-:W-:Y:S01]  /*6930*/  STS.U16 [R138+UR6+0x1480], R66 ;  /* 0x001480428a007988 */ /* 0x000fe20008000406 */
[----:B------:R-:W-:Y:S01]  /*6940*/  VIADD R134, R0, 0xf ;  /* 0x0000000f00867836 */ /* 0x000fe20000000000 */
[----:B-1----:R-:W1:Y:S02]  /*6950*/  LDC R82, c[0x0][0x3d8] ;  /* 0x0000f600ff527b82 */ /* 0x002e640000000800 */
[----:B------:R-:W-:Y:S04]  /*6960*/  STS.U16 [R138+UR6+0x1880], R60 ;  /* 0x0018803c8a007988 */ /* 0x000fe80008000406 */
[----:B------:R-:W-:Y:S01]  /*6970*/  STS.U16 [R138+UR6+0x1c80], R54 ;  /* 0x001c80368a007988 */ /* 0x000fe20008000406 */
[----:B------:R-:W-:Y:S01]  /*6980*/  IMAD R13, R13, 0x9, RZ ;  /* 0x000000090d0d7824 */ /* 0x000fe200078e02ff */
[----:B----4-:R-:W4:Y:S02]  /*6990*/  LDC R76, c[0x0][0x3d8] ;  /* 0x0000f600ff4c7b82 */ /* 0x010f240000000800 */
[----:B------:R0:W-:Y:S04]  /*69a0*/  STS.U16 [R138+UR6+0x2080], R48 ;  /* 0x002080308a007988 */ /* 0x0001e80008000406 */
[----:B------:R-:W-:Y:S01]  /*69b0*/  STS.U16 [R138+UR6+0x2480], R42 ;  /* 0x0024802a8a007988 */ /* 0x000fe20008000406 */
[----:B------:R-:W-:Y:S01]  /*69c0*/  ISETP.GE.AND P4, PT, R71, R134, PT ;  /* 0x000000864700720c */ /* 0x000fe20003f86270 */
[----:B------:R-:W-:Y:S01]  /*69d0*/  IMAD R19, R19, 0x1b, RZ ;  /* 0x0000001b13137824 */ /* 0x000fe200078e02ff */
[----:B------:R-:W1:Y:S01]  /*69e0*/  LDC R134, c[0x0][0x3d8] ;  /* 0x0000f600ff867b82 */ /* 0x000e620000000800 */
[----:B------:R-:W-:Y:S04]  /*69f0*/  STS.U16 [R138+UR6+0x2880], R36 ;  /* 0x002880248a007988 */ /* 0x000fe80008000406 */
[----:B------:R0:W-:Y:S03]  /*6a00*/  STS.U16 [R138+UR6+0x2c80], R30 ;  /* 0x002c801e8a007988 */ /* 0x0001e60008000406 */
[----:B0-----:R-:W0:Y:S01]  /*6a10*/  LDC R48, c[0x0][0x3d8] ;  /* 0x0000f600ff307b82 */ /* 0x001e220000000800 */
[----:B------:R-:W-:Y:S04]  /*6a20*/  STS.U16 [R138+UR6+0x3080], R24 ;  /* 0x003080188a007988 */ /* 0x000fe80008000406 */
[----:B------:R-:W-:Y:S03]  /*6a30*/  STS.U16 [R138+UR6+0x3480], R18 ;  /* 0x003480128a007988 */ /* 0x000fe60008000406 */
[----:B------:R-:W0:Y:S01]  /*6a40*/  LDC R30, c[0x0][0x3d8] ;  /* 0x0000f600ff1e7b82 */ /* 0x000e220000000800 */
[----:B------:R-:W-:Y:S04]  /*6a50*/  STS.U16 [R138+UR6+0x3880], R12 ;  /* 0x0038800c8a007988 */ /* 0x000fe80008000406 */
[----:B------:R4:W-:Y:S03]  /*6a60*/  STS.U16 [R138+UR6+0x3c80], R3 ;  /* 0x003c80038a007988 */ /* 0x0009e60008000406 */
[----:B------:R-:W0:Y:S01]  /*6a70*/  LDC R36, c[0x0][0x3d8] ;  /* 0x0000f600ff247b82 */ /* 0x000e220000000800 */
[----:B----4-:R-:W-:-:S07]  /*6a80*/  LOP3.LUT R3, R70, 0x40, RZ, 0x3c, !PT ;  /* 0x0000004046037812 */ /* 0x010fce00078e3cff */
[----:B------:R-:W4:Y:S01]  /*6a90*/  LDC R12, c[0x0][0x3d8] ;  /* 0x0000f600ff0c7b82 */ /* 0x000f220000000800 */
[----:B-1----:R-:W-:-:S07]  /*6aa0*/  IMAD R134, R134, 0x14, RZ ;  /* 0x0000001486867824 */ /* 0x002fce00078e02ff */
[----:B------:R-:W1:Y:S08]  /*6ab0*/  LDC R18, c[0x0][0x3d8] ;  /* 0x0000f600ff127b82 */ /* 0x000e700000000800 */
[----:B------:R-:W0:Y:S01]  /*6ac0*/  LDC R24, c[0x0][0x3d8] ;  /* 0x0000f600ff187b82 */ /* 0x000e220000000800 */
[----:B----4-:R-:W-:-:S07]  /*6ad0*/  IMAD.SHL.U32 R12, R12, 0x8, RZ ;  /* 0x000000080c0c7824 */ /* 0x010fce00078e00ff */
[----:B------:R-:W4:Y:S01]  /*6ae0*/  LDC R60, c[0x0][0x3d8] ;  /* 0x0000f600ff3c7b82 */ /* 0x000f220000000800 */
[----:B-1----:R-:W-:-:S07]  /*6af0*/  IMAD R18, R18, 0x19, RZ ;  /* 0x0000001912127824 */ /* 0x002fce00078e02ff */
[----:B------:R-:W1:Y:S01]  /*6b00*/  LDC R42, c[0x0][0x3d8] ;  /* 0x0000f600ff2a7b82 */ /* 0x000e620000000800 */
[----:B------:R-:W-:Y:S02]  /*6b10*/  IMAD R76, R76, 0x72, RZ ;  /* 0x000000724c4c7824 */ /* 0x000fe400078e02ff */
[----:B------:R-:W-:-:S05]  /*6b20*/  VIADD R135, R0, 0xe ;  /* 0x0000000e00877836 */ /* 0x000fca0000000000 */
[----:B------:R-:W0:Y:S01]  /*6b30*/  LDC R54, c[0x0][0x3d8] ;  /* 0x0000f600ff367b82 */ /* 0x000e220000000800 */
[----:B--2---:R-:W-:Y:S04]  /*6b40*/  STS.U16 [R137+UR6+0x500], R93 ;  /* 0x0005005d89007988 */ /* 0x004fe80008000406 */
[----:B---3--:R2:W-:Y:S04]  /*6b50*/  STS.U16 [R137+UR6+0x900], R87 ;  /* 0x0009005789007988 */ /* 0x0085e80008000406 */
[----:B------:R-:W-:Y:S04]  /*6b60*/  STS.U16 [R137+UR6+0x100], R99 ;  /* 0x0001006389007988 */ /* 0x000fe80008000406 */
[----:B------:R-:W-:Y:S01]  /*6b70*/  STS.U16 [R137+UR6+0xd00], R81 ;  /* 0x000d005189007988 */ /* 0x000fe20008000406 */
[----:B------:R-:W-:Y:S01]  /*6b80*/  ISETP.GE.AND P3, PT, R71, R135, PT ;  /* 0x000000874700720c */ /* 0x000fe20003f66270 */
[----:B--2---:R-:W2:Y:S02]  /*6b90*/  LDC R87, c[0x0][0x3d8] ;  /* 0x0000f600ff577b82 */ /* 0x004ea40000000800 */
[----:B------:R3:W-:Y:S04]  /*6ba0*/  STS.U16 [R137+UR6+0x1100], R75 ;  /* 0x0011004b89007988 */ /* 0x0007e80008000406 */
[----:B------:R-:W-:Y:S02]  /*6bb0*/  STS.U16 [R137+UR6+0x1500], R65 ;  /* 0x0015004189007988 */ /* 0x000fe40008000406 */
[----:B------:R-:W0:Y:S02]  /*6bc0*/  LDC R135, c[0x0][0x3d8] ;  /* 0x0000f600ff877b82 */ /* 0x000e240000000800 */
[----:B------:R1:W-:Y:S04]  /*6bd0*/  STS.U16 [R137+UR6+0x1900], R59 ;  /* 0x0019003b89007988 */ /* 0x0003e80008000406 */
[----:B------:R-:W-:Y:S02]  /*6be0*/  STS.U16 [R137+UR6+0x1d00], R53 ;  /* 0x001d003589007988 */ /* 0x000fe40008000406 */
[----:B---3--:R-:W3:Y:S02]  /*6bf0*/  LDC R75, c[0x0][0x3d8] ;  /* 0x0000f600ff4b7b82 */ /* 0x008ee40000000800 */
[----:B------:R4:W-:Y:S04]  /*6c00*/  STS.U16 [R137+UR6+0x2100], R47 ;  /* 0x0021002f89007988 */ /* 0x0009e80008000406 */
[----:B------:R-:W-:Y:S02]  /*6c10*/  STS.U16 [R137+UR6+0x2500], R41 ;  /* 0x0025002989007988 */ /* 0x000fe40008000406 */
[----:B-1----:R-:W1:Y:S02]  /*6c20*/  LDC R59, c[0x0][0x3d8] ;  /* 0x0000f600ff3b7b82 */ /* 0x002e640000000800 */
[----:B------:R4:W-:Y:S04]  /*6c30*/  STS.U16 [R137+UR6+0x2900], R35 ;  /* 0x0029002389007988 */ /* 0x0009e80008000406 */
[----:B------:R-:W-:Y:S02]  /*6c40*/  STS.U16 [R137+UR6+0x2d00], R29 ;  /* 0x002d001d89007988 */ /* 0x000fe40008000406 */
[----:B----4-:R-:W4:Y:S02]  /*6c50*/  LDC R47, c[0x0][0x3d8] ;  /* 0x0000f600ff2f7b82 */ /* 0x010f240000000800 */
[----:B------:R2:W-:Y:S04]  /*6c60*/  STS.U16 [R137+UR6+0x3100], R23 ;  /* 0x0031001789007988 */ /* 0x0005e80008000406 */
[----:B------:R-:W-:Y:S02]  /*6c70*/  STS.U16 [R137+UR6+0x3500], R17 ;  /* 0x0035001189007988 */ /* 0x000fe40008000406 */
[----:B------:R-:W0:Y:S02]  /*6c80*/  LDC R35, c[0x0][0x3d8] ;  /* 0x0000f600ff237b82 */ /* 0x000e240000000800 */
[----:B------:R-:W-:Y:S04]  /*6c90*/  STS.U16 [R137+UR6+0x3900], R11 ;  /* 0x0039000b89007988 */ /* 0x000fe80008000406 */
[----:B------:R2:W-:Y:S02]  /*6ca0*/  STS.U16 [R137+UR6+0x3d00], R4 ;  /* 0x003d000489007988 */ /* 0x0005e40008000406 */
[----:B--2---:R-:W2:Y:S02]  /*6cb0*/  LDC R23, c[0x0][0x3d8] ;  /* 0x0000f600ff177b82 */ /* 0x004ea40000000800 */
[----:B------:R-:W-:Y:S04]  /*6cc0*/  STS.U16 [R2+UR6+0x180], R98 ;  /* 0x0001806202007988 */ /* 0x000fe80008000406 */
[----:B------:R-:W-:Y:S01]  /*6cd0*/  STS.U16 [R2+UR6+0x580], R92 ;  /* 0x0005805c02007988 */ /* 0x000fe20008000406 */
[----:B------:R-:W-:Y:S01]  /*6ce0*/  LOP3.LUT R4, R70, 0x60, RZ, 0x3c, !PT ;  /* 0x0000006046047812 */ /* 0x000fe200078e3cff */
[----:B------:R-:W1:Y:S02]  /*6cf0*/  LDC R11, c[0x0][0x3d8] ;  /* 0x0000f600ff0b7b82 */ /* 0x000e640000000800 */
[----:B------:R-:W-:Y:S04]  /*6d00*/  STS.U16 [R2+UR6+0x980], R86 ;  /* 0x0009805602007988 */ /* 0x000fe80008000406 */
[----:B------:R-:W-:Y:S02]  /*6d10*/  STS.U16 [R2+UR6+0xd80], R80 ;  /* 0x000d805002007988 */ /* 0x000fe40008000406 */
[----:B------:R-:W2:Y:S02]  /*6d20*/  LDC R41, c[0x0][0x3d8] ;  /* 0x0000f600ff297b82 */ /* 0x000ea40000000800 */
[----:B------:R0:W-:Y:S04]  /*6d30*/  STS.U16 [R2+UR6+0x1180], R74 ;  /* 0x0011804a02007988 */ /* 0x0001e80008000406 */
[----:B------:R-:W-:Y:S01]  /*6d40*/  STS.U16 [R2+UR6+0x1580], R64 ;  /* 0x0015804002007988 */ /* 0x000fe20008000406 */
[----:B0-----:R-:W-:Y:S01]  /*6d50*/  IMAD R61, R35, 0x74, RZ ;  /* 0x00000074233d7824 */ /* 0x001fe200078e02ff */
[----:B------:R-:W0:Y:S02]  /*6d60*/  LDC R17, c[0x0][0x3d8] ;  /* 0x0000f600ff117b82 */ /* 0x000e240000000800 */
[----:B------:R1:W-:Y:S04]  /*6d70*/  STS.U16 [R2+UR6+0x1980], R58 ;  /* 0x0019803a02007988 */ /* 0x0003e80008000406 */
[----:B------:R-:W-:Y:S01]  /*6d80*/  STS.U16 [R2+UR6+0x1d80], R52 ;  /* 0x001d803402007988 */ /* 0x000fe20008000406 */
[----:B-1----:R-:W-:-:S03]  /*6d90*/  IMAD R11, R11, 0x3, RZ ;  /* 0x000000030b0b7824 */ /* 0x002fc600078e02ff */
[----:B------:R1:W-:Y:S01]  /*6da0*/  STS.U16 [R2+UR6+0x2180], R46 ;  /* 0x0021802e02007988 */ /* 0x0003e20008000406 */
[----:B------:R-:W0:Y:S03]  /*6db0*/  LDC R74, c[0x0][0x3d8] ;  /* 0x0000f600ff4a7b82 */ /* 0x000e260000000800 */
[----:B------:R-:W-:Y:S04]  /*6dc0*/  STS.U16 [R2+UR6+0x2580], R40 ;  /* 0x0025802802007988 */ /* 0x000fe80008000406 */
[----:B------:R-:W-:Y:S01]  /*6dd0*/  STS.U16 [R2+UR6+0x2980], R34 ;  /* 0x0029802202007988 */ /* 0x000fe20008000406 */
[----:B------:R-:W0:Y:S03]  /*6de0*/  LDC R58, c[0x0][0x3d8] ;  /* 0x0000f600ff3a7b82 */ /* 0x000e260000000800 */
[----:B------:R2:W-:Y:S04]  /*6df0*/  STS.U16 [R2+UR6+0x2d80], R28 ;  /* 0x002d801c02007988 */ /* 0x0005e80008000406 */
[----:B------:R3:W-:Y:S01]  /*6e00*/  STS.U16 [R2+UR6+0x3180], R22 ;  /* 0x0031801602007988 */ /* 0x0007e20008000406 */
[----:B-1----:R-:W1:Y:S03]  /*6e10*/  LDC R46, c[0x0][0x3d8] ;  /* 0x0000f600ff2e7b82 */ /* 0x002e660000000800 */
[----:B------:R-:W-:Y:S04]  /*6e20*/  STS.U16 [R2+UR6+0x3580], R16 ;  /* 0x0035801002007988 */ /* 0x000fe80008000406 */
[----:B------:R-:W-:Y:S01]  /*6e30*/  STS.U16 [R2+UR6+0x3980], R10 ;  /* 0x0039800a02007988 */ /* 0x000fe20008000406 */
[----:B--2---:R-:W2:Y:S03]  /*6e40*/  LDC R28, c[0x0][0x3d8] ;  /* 0x0000f600ff1c7b82 */ /* 0x004ea60000000800 */
[----:B------:R4:W-:Y:S04]  /*6e50*/  STS.U16 [R2+UR6+0x3d80], R5 ;  /* 0x003d800502007988 */ /* 0x0009e80008000406 */
[----:B------:R-:W-:Y:S01]  /*6e60*/  STS.U16 [R3+UR6+0x600], R91 ;  /* 0x0006005b03007988 */ /* 0x000fe20008000406 */
[----:B---3--:R-:W3:Y:S03]  /*6e70*/  LDC R22, c[0x0][0x3d8] ;  /* 0x0000f600ff167b82 */ /* 0x008ee60000000800 */
[----:B------:R-:W-:Y:S04]  /*6e80*/  STS.U16 [R3+UR6+0xa00], R85 ;  /* 0x000a005503007988 */ /* 0x000fe80008000406 */
[----:B------:R-:W-:Y:S01]  /*6e90*/  STS.U16 [R3+UR6+0x200], R97 ;  /* 0x0002006103007988 */ /* 0x000fe20008000406 */
[----:B----4-:R-:W4:Y:S03]  /*6ea0*/  LDC R5, c[0x0][0x3d8] ;  /* 0x0000f600ff057b82 */ /* 0x010f260000000800 */
[----:B------:R-:W-:Y:S04]  /*6eb0*/  STS.U16 [R3+UR6+0xe00], R79 ;  /* 0x000e004f03007988 */ /* 0x000fe80008000406 */
[----:B------:R-:W-:Y:S01]  /*6ec0*/  STS.U16 [R3+UR6+0x1200], R73 ;  /* 0x0012004903007988 */ /* 0x000fe20008000406 */
[----:B------:R-:W-:Y:S01]  /*6ed0*/  LOP3.LUT R2, R70, 0x50, RZ, 0x3c, !PT ;  /* 0x0000005046027812 */ /* 0x000fe200078e3cff */
[----:B------:R-:W0:Y:S02]  /*6ee0*/  LDC R16, c[0x0][0x3d8] ;  /* 0x0000f600ff107b82 */ /* 0x000e240000000800 */
[----:B------:R-:W-:Y:S04]  /*6ef0*/  STS.U16 [R3+UR6+0x1600], R63 ;  /* 0x0016003f03007988 */ /* 0x000fe80008000406 */
[----:B------:R2:W-:Y:S01]  /*6f00*/  STS.U16 [R3+UR6+0x1a00], R57 ;  /* 0x001a003903007988 */ /* 0x0005e20008000406 */
[----:B-1----:R-:W-:Y:S01]  /*6f10*/  IMAD R35, R46, 0xa2, RZ ;  /* 0x000000a22e237824 */ /* 0x002fe200078e02ff */
[----:B------:R-:W1:Y:S02]  /*6f20*/  LDC R10, c[0x0][0x3d8] ;  /* 0x0000f600ff0a7b82 */ /* 0x000e640000000800 */
[----:B------:R3:W-:Y:S04]  /*6f30*/  STS.U16 [R3+UR6+0x1e00], R51 ;  /* 0x001e003303007988 */ /* 0x0007e80008000406 */
[----:B------:R-:W-:Y:S02]  /*6f40*/  STS.U16 [R3+UR6+0x2200], R45 ;  /* 0x0022002d03007988 */ /* 0x000fe40008000406 */
[----:B--2---:R-:W2:Y:S02]  /*6f50*/  LDC R57, c[0x0][0x3d8] ;  /* 0x0000f600ff397b82 */ /* 0x004ea40000000800 */
[----:B------:R-:W-:Y:S04]  /*6f60*/  STS.U16 [R3+UR6+0x2600], R39 ;  /* 0x0026002703007988 */ /* 0x000fe80008000406 */
[----:B------:R4:W-:Y:S02]  /*6f70*/  STS.U16 [R3+UR6+0x2a00], R33 ;  /* 0x002a002103007988 */ /* 0x0009e40008000406 */
[----:B---3--:R-:W3:Y:S02]  /*6f80*/  LDC R51, c[0x0][0x3d8] ;  /* 0x0000f600ff337b82 */ /* 0x008ee40000000800 */
[----:B------:R-:W-:Y:S04]  /*6f90*/  STS.U16 [R3+UR6+0x2e00], R27 ;  /* 0x002e001b03007988 */ /* 0x000fe80008000406 */
[----:B------:R-:W-:Y:S02]  /*6fa0*/  STS.U16 [R3+UR6+0x3200], R21 ;  /* 0x0032001503007988 */ /* 0x000fe40008000406 */
[----:B----4-:R-:W4:Y:S02]  /*6fb0*/  LDC R33, c[0x0][0x3d8] ;  /* 0x0000f600ff217b82 */ /* 0x010f240000000800 */
[----:B------:R0:W-:Y:S04]  /*6fc0*/  STS.U16 [R3+UR6+0x3600], R15 ;  /* 0x0036000f03007988 */ /* 0x0001e80008000406 */
[----:B------:R-:W-:Y:S02]  /*6fd0*/  STS.U16 [R3+UR6+0x3a00], R9 ;  /* 0x003a000903007988 */ /* 0x000fe40008000406 */
[----:B------:R-:W1:Y:S02]  /*6fe0*/  LDC R39, c[0x0][0x3d8] ;  /* 0x0000f600ff277b82 */ /* 0x000e640000000800 */
[----:B------:R0:W-:Y:S04]  /*6ff0*/  STS.U16 [R3+UR6+0x3e00], R6 ;  /* 0x003e000603007988 */ /* 0x0001e80008000406 */
[----:B------:R-:W-:Y:S02]  /*7000*/  STS.U16 [R2+UR6+0x280], R96 ;  /* 0x0002806002007988 */ /* 0x000fe40008000406 */
[----:B0-----:R-:W0:Y:S02]  /*7010*/  LDC R15, c[0x0][0x3d8] ;  /* 0x0000f600ff0f7b82 */ /* 0x001e240000000800 */
[----:B------:R-:W-:Y:S04]  /*7020*/  STS.U16 [R2+UR6+0x680], R90 ;  /* 0x0006805a02007988 */ /* 0x000fe80008000406 */
[----:B------:R-:W-:Y:S02]  /*7030*/  STS.U16 [R2+UR6+0xa80], R84 ;  /* 0x000a805402007988 */ /* 0x000fe40008000406 */
[----:B------:R-:W0:Y:S02]  /*7040*/  LDC R6, c[0x0][0x3d8] ;  /* 0x0000f600ff067b82 */ /* 0x000e240000000800 */
[----:B------:R-:W-:Y:S04]  /*7050*/  STS.U16 [R2+UR6+0xe80], R78 ;  /* 0x000e804e02007988 */ /* 0x000fe80008000406 */
[----:B------:R2:W-:Y:S01]  /*7060*/  STS.U16 [R2+UR6+0x1280], R72 ;  /* 0x0012804802007988 */ /* 0x0005e20008000406 */
[----:B------:R-:W-:Y:S01]  /*7070*/  IMAD R3, R155, UR5, RZ ;  /* 0x000000059b037c24 */ /* 0x000fe2000f8e02ff */
[----:B------:R-:W0:Y:S02]  /*7080*/  LDC R9, c[0x0][0x3d8] ;  /* 0x0000f600ff097b82 */ /* 0x000e240000000800 */
[----:B------:R-:W-:Y:S06]  /*7090*/  STS.U16 [R2+UR6+0x1680], R62 ;  /* 0x0016803e02007988 */ /* 0x000fec0008000406 */
[----:B--2---:R-:W2:Y:S01]  /*70a0*/  LDC.64 R72, c[0x0][0x390] ;  /* 0x0000e400ff487b82 */ /* 0x004ea20000000a00 */
[----:B------:R3:W-:Y:S04]  /*70b0*/  STS.U16 [R2+UR6+0x1a80], R56 ;  /* 0x001a803802007988 */ /* 0x0007e80008000406 */
[----:B------:R1:W-:Y:S01]  /*70c0*/  STS.U16 [R2+UR6+0x1e80], R50 ;  /* 0x001e803202007988 */ /* 0x0003e20008000406 */
[----:B------:R-:W-:-:S02]  /*70d0*/  IMAD R90, R5, 0x16, RZ ;  /* 0x00000016055a7824 */ /* 0x000fc400078e02ff */
[----:B------:R-:W-:Y:S01]  /*70e0*/  IMAD R64, R28, 0x54, RZ ;  /* 0x000000541c407824 */ /* 0x000fe200078e02ff */
[----:B------:R-:W-:Y:S01]  /*70f0*/  STS.U16 [R2+UR6+0x2280], R44 ;  /* 0x0022802c02007988 */ /* 0x000fe20008000406 */
[----:B------:R-:W-:Y:S01]  /*7100*/  UIMAD.WIDE UR4, UR4, 0x2, URZ ;  /* 0x00000002040478a5 */ /* 0x000fe2000f8e02ff */
[----:B---3--:R-:W3:Y:S02]  /*7110*/  LDC R56, c[0x0][0x3d8] ;  /* 0x0000f600ff387b82 */ /* 0x008ee40000000800 */
[----:B------:R4:W-:Y:S04]  /*7120*/  STS.U16 [R2+UR6+0x2680], R38 ;  /* 0x0026802602007988 */ /* 0x0009e80008000406 */
[----:B------:R-:W-:Y:S02]  /*7130*/  STS.U16 [R2+UR6+0x2a80], R32 ;  /* 0x002a802002007988 */ /* 0x000fe40008000406 */
[----:B-1----:R-:W1:Y:S02]  /*7140*/  LDC R50, c[0x0][0x3d8] ;  /* 0x0000f600ff327b82 */ /* 0x002e640000000800 */
[----:B------:R4:W-:Y:S04]  /*7150*/  STS.U16 [R2+UR6+0x2e80], R26 ;  /* 0x002e801a02007988 */ /* 0x0009e80008000406 */
[----:B------:R-:W-:Y:S02]  /*7160*/  STS.U16 [R2+UR6+0x3280], R20 ;  /* 0x0032801402007988 */ /* 0x000fe40008000406 */
[----:B----4-:R-:W4:Y:S02]  /*7170*/  LDC R38, c[0x0][0x3d8] ;  /* 0x0000f600ff267b82 */ /* 0x010f240000000800 */
[----:B------:R-:W-:Y:S04]  /*7180*/  STS.U16 [R2+UR6+0x3680], R14 ;  /* 0x0036800e02007988 */ /* 0x000fe80008000406 */
[----:B------:R0:W-:Y:S02]  /*7190*/  STS.U16 [R2+UR6+0x3a80], R7 ;  /* 0x003a800702007988 */ /* 0x0001e40008000406 */
[----:B------:R-:W1:Y:S02]  /*71a0*/  LDC R26, c[0x0][0x3d8] ;  /* 0x0000f600ff1a7b82 */ /* 0x000e640000000800 */
[----:B------:R2:W-:Y:S04]  /*71b0*/  STS.U16 [R2+UR6+0x3e80], R8 ;  /* 0x003e800802007988 */ /* 0x0005e80008000406 */
[----:B------:R-:W-:Y:S02]  /*71c0*/  STS.U16 [R4+UR6+0x300], R116 ;  /* 0x0003007404007988 */ /* 0x000fe40008000406 */
[----:B0-----:R-:W0:Y:S02]  /*71d0*/  LDC R7, c[0x0][0x3d8] ;  /* 0x0000f600ff077b82 */ /* 0x001e240000000800 */
[----:B------:R-:W-:Y:S01]  /*71e0*/  STS.U16 [R4+UR6+0x700], R115 ;  /* 0x0007007304007988 */ /* 0x000fe20008000406 */
[----:B--2---:R-:W-:-:S03]  /*71f0*/  SHF.L.U32 R2, R3, 0x1, RZ ;  /* 0x0000000103027819 */ /* 0x004fc600000006ff */
[----:B------:R-:W-:Y:S02]  /*7200*/  STS.U16 [R4+UR6+0xb00], R114 ;  /* 0x000b007204007988 */ /* 0x000fe40008000406 */
[----:B------:R-:W2:Y:S02]  /*7210*/  LDC R8, c[0x0][0x3d8] ;  /* 0x0000f600ff087b82 */ /* 0x000ea40000000800 */
[----:B------:R-:W-:Y:S04]  /*7220*/  STS.U16 [R4+UR6+0xf00], R113 ;  /* 0x000f007104007988 */ /* 0x000fe80008000406 */
[----:B------:R-:W-:Y:S01]  /*7230*/  STS.U16 [R4+UR6+0x1300], R112 ;  /* 0x0013007004007988 */ /* 0x000fe20008000406 */
[----:B------:R-:W-:Y:S01]  /*7240*/  IADD3 R72, P2, P5, R2, UR11, R72 ;  /* 0x0000000b02487c10 */ /* 0x000fe2000fd5e048 */
[----:B------:R-:W-:Y:S01]  /*7250*/  IMAD.HI R3, R3, 0x2, RZ ;  /* 0x0000000203037827 */ /* 0x000fe200078e02ff */
[----:B------:R-:W0:Y:S01]  /*7260*/  LDC R2, c[0x0][0x3d8] ;  /* 0x0000f600ff027b82 */ /* 0x000e220000000800 */
[----:B------:R-:W-:Y:S04]  /*7270*/  STS.U16 [R4+UR6+0x1700], R111 ;  /* 0x0017006f04007988 */ /* 0x000fe80008000406 */
[----:B------:R-:W-:Y:S03]  /*7280*/  STS.U16 [R4+UR6+0x1b00], R110 ;  /* 0x001b006e04007988 */ /* 0x000fe60008000406 */
[----:B------:R-:W1:Y:S01]  /*7290*/  LDC R32, c[0x0][0x3d8] ;  /* 0x0000f600ff207b82 */ /* 0x000e620000000800 */
[----:B------:R-:W-:Y:S04]  /*72a0*/  STS.U16 [R4+UR6+0x1f00], R109 ;  /* 0x001f006d04007988 */ /* 0x000fe80008000406 */
[----:B------:R-:W-:Y:S03]  /*72b0*/  STS.U16 [R4+UR6+0x2300], R108 ;  /* 0x0023006c04007988 */ /* 0x000fe60008000406 */
[----:B------:R-:W1:Y:S01]  /*72c0*/  LDC R14, c[0x0][0x3d8] ;  /* 0x0000f600ff0e7b82 */ /* 0x000e620000000800 */
[----:B------:R-:W-:Y:S04]  /*72d0*/  STS.U16 [R4+UR6+0x2700], R107 ;  /* 0x0027006b04007988 */ /* 0x000fe80008000406 */
[----:B------:R-:W-:Y:S01]  /*72e0*/  STS.U16 [R4+UR6+0x2b00], R106 ;  /* 0x002b006a04007988 */ /* 0x000fe20008000406 */
[----:B------:R-:W-:-:S02]  /*72f0*/  IADD3.X R73, PT, PT, R3, UR5, R73, P2, P5 ;  /* 0x0000000503497c10 */ /* 0x000fc400097ea449 */
[----:B------:R-:W1:Y:S01]  /*7300*/  LDC R3, c[0x0][0x3d8] ;  /* 0x0000f600ff037b82 */ /* 0x000e620000000800 */
[----:B------:R-:W-:Y:S04]  /*7310*/  STS.U16 [R4+UR6+0x2f00], R105 ;  /* 0x002f006904007988 */ /* 0x000fe80008000406 */
[----:B------:R-:W-:Y:S01]  /*7320*/  STS.U16 [R4+UR6+0x3300], R104 ;  /* 0x0033006804007988 */ /* 0x000fe20008000406 */
[----:B------:R-:W-:Y:S02]  /*7330*/  IMAD R62, R33, 0x64, RZ ;  /* 0x00000064213e7824 */ /* 0x000fe400078e02ff */
[----:B------:R-:W-:Y:S01]  /*7340*/  IMAD R28, R39, 0x84, RZ ;  /* 0x00000084271c7824 */ /* 0x000fe200078e02ff */
[----:B------:R-:W-:Y:S01]  /*7350*/  STS.U16 [R4+UR6+0x3700], R103 ;  /* 0x0037006704007988 */ /* 0x000fe20008000406 */
[----:B------:R-:W-:Y:S01]  /*7360*/  IMAD R63, R30, 0x56, RZ ;  /* 0x000000561e3f7824 */ /* 0x000fe200078e02ff */
[----:B------:R-:W2:Y:S02]  /*7370*/  LDC R20, c[0x0][0x3d8] ;  /* 0x0000f600ff147b82 */ /* 0x000ea40000000800 */
[----:B------:R-:W-:Y:S04]  /*7380*/  STS.U16 [R4+UR6+0x3b00], R102 ;  /* 0x003b006604007988 */ /* 0x000fe80008000406 */
[----:B------:R0:W-:Y:S01]  /*7390*/  STS.U16 [R4+UR6+0x3f00], R117 ;  /* 0x003f007504007988 */ /* 0x0001e20008000406 */
[----:B------:R-:W-:Y:S01]  /*73a0*/  IMAD.SHL.U32 R15, R15, 0x10, RZ ;  /* 0x000000100f0f7824 */ /* 0x000fe200078e00ff */
[----:B------:R-:W2:Y:S08]  /*73b0*/  LDC R21, c[0x0][0x3d8] ;  /* 0x0000f600ff157b82 */ /* 0x000eb00000000800 */
[----:B0-----:R-:W0:Y:S01]  /*73c0*/  LDC R4, c[0x0][0x3d8] ;  /* 0x0000f600ff047b82 */ /* 0x001e220000000800 */
[----:B------:R3:W-:Y:S01]  /*73d0*/  STS.U16 [R142+UR6+0x2f80], R122 ;  /* 0x002f807a8e007988 */ /* 0x0007e20008000406 */
[----:B------:R-:W-:-:S02]  /*73e0*/  IMAD.SHL.U32 R2, R2, 0x2, RZ ;  /* 0x0000000202027824 */ /* 0x000fc400078e00ff */
[----:B------:R-:W-:Y:S02]  /*73f0*/  IMAD R16, R16, 0x11, RZ ;  /* 0x0000001110107824 */ /* 0x000fe400078e02ff */
[----:B------:R-:W-:Y:S02]  /*7400*/  IMAD R17, R17, 0x13, RZ ;  /* 0x0000001311117824 */ /* 0x000fe400078e02ff */
[----:B------:R-:W4:Y:S08]  /*7410*/  LDC R27, c[0x0][0x3d8] ;  /* 0x0000f600ff1b7b82 */ /* 0x000f300000000800 */
[----:B---3--:R-:W3:Y:S01]  /*7420*/  LDC R122, c[0x0][0x3d8] ;  /* 0x0000f600ff7a7b82 */ /* 0x008ee20000000800 */
[-C--:B------:R-:W-:Y:S01]  /*7430*/  IADD3 R96, P5, PT, R2, R72.reuse, RZ ;  /* 0x0000004802607210 */ /* 0x080fe20007fbe0ff */
[----:B-1----:R-:W-:Y:S01]  /*7440*/  IMAD R91, R3, 0x6, RZ ;  /* 0x00000006035b7824 */ /* 0x002fe200078e02ff */
[----:B------:R1:W-:Y:S01]  /*7450*/  STS.U16 [R142+UR6+0x2b80], R123 ;  /* 0x002b807b8e007988 */ /* 0x0003e20008000406 */
[----:B------:R-:W-:Y:S01]  /*7460*/  IMAD R67, R7, 0x26, RZ ;  /* 0x0000002607437824 */ /* 0x000fe200078e02ff */
[----:B------:R-:W-:Y:S01]  /*7470*/  LEA R94, P6, R55, R72, 0x2 ;  /* 0x00000048375e7211 */ /* 0x000fe200078c10ff */
[----:B------:R-:W-:-:S02]  /*7480*/  IMAD R7, R22, 0x42, RZ ;  /* 0x0000004216077824 */ /* 0x000fc400078e02ff */
[----:B0-----:R-:W-:Y:S01]  /*7490*/  IMAD R3, R4, 0x12, RZ ;  /* 0x0000001204037824 */ /* 0x001fe200078e02ff */
[-C--:B------:R-:W-:Y:S01]  /*74a0*/  LEA.HI.X.SX32 R97, R57, R73.reuse, 0x1, P5 ;  /* 0x0000004939617211 */ /* 0x080fe200028f0eff */
[----:B------:R-:W-:Y:S01]  /*74b0*/  IMAD R22, R23, 0x23, RZ ;  /* 0x0000002317167824 */ /* 0x000fe200078e02ff */
[-C--:B------:R-:W-:Y:S01]  /*74c0*/  LEA R46, P5, R56, R72.reuse, 0x4 ;  /* 0x00000048382e7211 */ /* 0x080fe200078a20ff */
[----:B--2---:R-:W-:Y:S01]  /*74d0*/  IMAD R5, R8, 0x30, RZ ;  /* 0x0000003008057824 */ /* 0x004fe200078e02ff */
[----:B-1----:R-:W0:Y:S01]  /*74e0*/  LDC R123, c[0x0][0x3d8] ;  /* 0x0000f600ff7b7b82 */ /* 0x002e220000000800 */
[----:B------:R-:W-:Y:S01]  /*74f0*/  IMAD R23, R26, 0x29, RZ ;  /* 0x000000291a177824 */ /* 0x000fe200078e02ff */
[----:B------:R-:W-:Y:S01]  /*7500*/  IADD3 R92, P2, PT, R91, R72, RZ ;  /* 0x000000485b5c7210 */ /* 0x000fe20007f5e0ff */
[----:B------:R-:W-:Y:S01]  /*7510*/  IMAD R8, R25, 0x50, RZ ;  /* 0x0000005019087824 */ /* 0x000fe200078e02ff */
[----:B------:R-:W-:Y:S01]  /*7520*/  LEA.HI.X.SX32 R95, R2, R73, 0x1, P6 ;  /* 0x00000049025f7211 */ /* 0x000fe200030f0eff */
[----:B----4-:R-:W-:-:S02]  /*7530*/  IMAD R26, R38, 0x82, RZ ;  /* 0x00000082261a7824 */ /* 0x010fc400078e02ff */
[----:B------:R-:W-:Y:S01]  /*7540*/  IMAD R25, R32, 0x31, RZ ;  /* 0x0000003120197824 */ /* 0x000fe200078e02ff */
[----:B------:R-:W1:Y:S01]  /*7550*/  LDC R29, c[0x0][0x3d8] ;  /* 0x0000f600ff1d7b82 */ /* 0x000e620000000800 */
[----:B------:R-:W-:Y:S01]  /*7560*/  IMAD R38, R48, 0xb0, RZ ;  /* 0x000000b030267824 */ /* 0x000fe200078e02ff */
[-C--:B------:R-:W-:Y:S01]  /*7570*/  IADD3 R48, P6, PT, R3, R72.reuse, RZ ;  /* 0x0000004803307210 */ /* 0x080fe20007fde0ff */
[----:B------:R-:W-:Y:S02]  /*7580*/  IMAD R32, R37, 0x41, RZ ;  /* 0x0000004125207824 */ /* 0x000fe400078e02ff */
[----:B------:R-:W-:Y:S01]  /*7590*/  IMAD R37, R47, 0xa4, RZ ;  /* 0x000000a42f257824 */ /* 0x000fe200078e02ff */
[-C--:B------:R-:W-:Y:S01]  /*75a0*/  LEA.HI.X.SX32 R47, R12, R73.reuse, 0x1, P5 ;  /* 0x000000490c2f7211 */ /* 0x080fe200028f0eff */
[----:B------:R-:W-:Y:S01]  /*75b0*/  IMAD R33, R43, 0x94, RZ ;  /* 0x000000942b217824 */ /* 0x000fe200078e02ff */
[----:B------:R2:W-:Y:S01]  /*75c0*/  STS.U16 [R142+UR6+0x2780], R124 ;  /* 0x0027807c8e007988 */ /* 0x0005e20008000406 */
[----:B------:R-:W-:Y:S01]  /*75d0*/  IMAD R43, R49, 0x59, RZ ;  /* 0x00000059312b7824 */ /* 0x000fe200078e02ff */
[-C--:B------:R-:W-:Y:S01]  /*75e0*/  LEA.HI.X.SX32 R93, R11, R73.reuse, 0x1, P2 ;  /* 0x000000490b5d7211 */ /* 0x080fe200010f0eff */
[----:B---3--:R-:W-:Y:S01]  /*75f0*/  IMAD R122, R122, 0xa, RZ ;  /* 0x0000000a7a7a7824 */ /* 0x008fe200078e02ff */
[-C--:B------:R-:W-:Y:S01]  /*7600*/  LEA.HI.X.SX32 R49, R13, R73.reuse, 0x1, P6 ;  /* 0x000000490d317211 */ /* 0x080fe200030f0eff */
[----:B------:R-:W-:Y:S01]  /*7610*/  IMAD R39, R50, 0xb2, RZ ;  /* 0x000000b232277824 */ /* 0x000fe200078e02ff */
[----:B------:R-:W-:Y:S01]  /*7620*/  STL.64 [R1+0x2b0], R96 ;  /* 0x0002b06001007387 */ /* 0x000fe20000100a00 */
[----:B------:R-:W-:Y:S01]  /*7630*/  IMAD R4, R6, 0x22, RZ ;  /* 0x0000002206047824 */ /* 0x000fe200078e02ff */
[-C--:B------:R-:W-:Y:S01]  /*7640*/  IADD3 R50, P2, PT, R134, R72.reuse, RZ ;  /* 0x0000004886327210 */ /* 0x080fe20007f5e0ff */
[----:B------:R-:W-:Y:S01]  /*7650*/  IMAD R66, R10, 0x36, RZ ;  /* 0x000000360a427824 */ /* 0x000fe200078e02ff */
[----:B--2---:R-:W2:Y:S01]  /*7660*/  LDC R124, c[0x0][0x3d8] ;  /* 0x0000f600ff7c7b82 */ /* 0x004ea20000000800 */
[----:B------:R-:W-:Y:S01]  /*7670*/  STL.64 [R1+0x2a8], R94 ;  /* 0x0002a85e01007387 */ /* 0x000fe20000100a00 */
[----:B------:R-:W-:Y:S01]  /*7680*/  IMAD R14, R14, 0xb, RZ ;  /* 0x0000000b0e0e7824 */ /* 0x000fe200078e02ff */
[----:B------:R-:W-:Y:S01]  /*7690*/  SHF.L.U32 R30, R36, 0x6, RZ ;  /* 0x00000006241e7819 */ /* 0x000fe200000006ff */
[----:B------:R-:W-:Y:S01]  /*76a0*/  IMAD R36, R41, 0x49, RZ ;  /* 0x0000004929247824 */ /* 0x000fe200078e02ff */
[----:B------:R3:W-:Y:S01]  /*76b0*/  STL.64 [R1+0x298], R46 ;  /* 0x0002982e01007387 */ /* 0x0007e20000100a00 */
[----:B------:R-:W-:Y:S01]  /*76c0*/  IMAD R41, R51, 0xb4, RZ ;  /* 0x000000b433297824 */ /* 0x000fe200078e02ff */
[----:B------:R-:W-:Y:S01]  /*76d0*/  LEA.HI.X.SX32 R51, R122, R73, 0x1, P2 ;  /* 0x000000497a337211 */ /* 0x000fe200010f0eff */
[----:B------:R-:W-:Y:S01]  /*76e0*/  IMAD R65, R24, 0x46, RZ ;  /* 0x0000004618417824 */ /* 0x000fe200078e02ff */
[----:B------:R-:W-:Y:S01]  /*76f0*/  STL.64 [R1+0x2a0], R92 ;  /* 0x0002a05c01007387 */ /* 0x000fe20000100a00 */
[-C--:B------:R-:W-:Y:S01]  /*7700*/  IADD3 R12, P2, PT, R4, R72.reuse, RZ ;  /* 0x00000048040c7210 */ /* 0x080fe20007f5e0ff */
[----:B------:R-:W4:Y:S02]  /*7710*/  LDC R34, c[0x0][0x3d8] ;  /* 0x0000f600ff227b82 */ /* 0x000f240000000800 */
[----:B------:R0:W-:Y:S01]  /*7720*/  STL.64 [R1+0x290], R48 ;  /* 0x0002903001007387 */ /* 0x0001e20000100a00 */
[----:B---3--:R-:W-:Y:S01]  /*7730*/  IADD3 R46, P5, PT, R90, R72, RZ ;  /* 0x000000485a2e7210 */ /* 0x008fe20007fbe0ff */
[----:B------:R-:W-:-:S04]  /*7740*/  IMAD R74, R74, 0x62, RZ ;  /* 0x000000624a4a7824 */ /* 0x000fc800078e02ff */
[----:B------:R-:W3:Y:S01]  /*7750*/  LDC R40, c[0x0][0x3d8] ;  /* 0x0000f600ff287b82 */ /* 0x000ee20000000800 */
[-C--:B------:R-:W-:Y:S02]  /*7760*/  LEA.HI.X.SX32 R47, R14, R73.reuse, 0x1, P5 ;  /* 0x000000490e2f7211 */ /* 0x080fe400028f0eff */
[-C--:B0-----:R-:W-:Y:S02]  /*7770*/  LEA R48, P6, R58, R72.reuse, 0x5 ;  /* 0x000000483a307211 */ /* 0x081fe400078c28ff */
[-C--:B------:R-:W-:Y:S01]  /*7780*/  LEA.HI.X.SX32 R13, R16, R73.reuse, 0x1, P2 ;  /* 0x00000049100d7211 */ /* 0x080fe200010f0eff */
[----:B------:R-:W-:Y:S01]  /*7790*/  IMAD R75, R75, 0x70, RZ ;  /* 0x000000704b4b7824 */ /* 0x000fe200078e02ff */
[----:B------:R-:W-:Y:S01]  /*77a0*/  LEA.HI.X.SX32 R49, R15, R73, 0x1, P6 ;  /* 0x000000490f317211 */ /* 0x000fe200030f0eff */
[----:B------:R0:W-:Y:S01]  /*77b0*/  STL.64 [R1+0x280], R46 ;  /* 0x0002802e01007387 */ /* 0x0001e20000100a00 */
[----:B------:R-:W-:Y:S01]  /*77c0*/  IMAD R123, R123, 0x18, RZ ;  /* 0x000000187b7b7824 */ /* 0x000fe200078e02ff */
[----:B------:R-:W1:Y:S02]  /*77d0*/  LDC R44, c[0x0][0x3d8] ;  /* 0x0000f600ff2c7b82 */ /* 0x000e640000000800 */
[----:B------:R-:W-:Y:S04]  /*77e0*/  STL.64 [R1+0x288], R50 ;  /* 0x0002883201007387 */ /* 0x000fe80000100a00 */
[----:B------:R2:W-:Y:S02]  /*77f0*/  STL.64 [R1+0x278], R48 ;  /* 0x0002783001007387 */ /* 0x0005e40000100a00 */
[----:B------:R-:W1:Y:S01]  /*7800*/  LDC R45, c[0x0][0x3d8] ;  /* 0x0000f600ff2d7b82 */ /* 0x000e620000000800 */
[----:B0-----:R-:W-:Y:S01]  /*7810*/  IADD3 R46, P5, PT, R144, R72, RZ ;  /* 0x00000048902e7210 */ /* 0x001fe20007fbe0ff */
[----:B------:R0:W-:Y:S01]  /*7820*/  STL.64 [R1+0x270], R12 ;  /* 0x0002700c01007387 */ /* 0x0001e20000100a00 */
[----:B------:R-:W-:-:S02]  /*7830*/  IMAD R6, R9, 0x32, RZ ;  /* 0x0000003209067824 */ /* 0x000fc400078e02ff */
[----:B------:R-:W-:Y:S01]  /*7840*/  LEA.HI.X.SX32 R47, R3, R73, 0x1, P5 ;  /* 0x00000049032f7211 */ /* 0x000fe200028f0eff */
[----:B------:R4:W-:Y:S02]  /*7850*/  STS.U16 [R142+UR6+0x2380], R125 ;  /* 0x0023807d8e007988 */ /* 0x0009e40008000406 */
[----:B------:R-:W1:Y:S01]  /*7860*/  LDC R52, c[0x0][0x3d8] ;  /* 0x0000f600ff347b82 */ /* 0x000e620000000800 */
[-C--:B--2---:R-:W-:Y:S02]  /*7870*/  IADD3 R48, P6, PT, R67, R72.reuse, RZ ;  /* 0x0000004843307210 */ /* 0x084fe40007fde0ff */
[----:B0-----:R-:W-:-:S05]  /*7880*/  IADD3 R12, P2, PT, R5, R72, RZ ;  /* 0x00000048050c7210 */ /* 0x001fca0007f5e0ff */
[----:B------:R-:W0:Y:S01]  /*7890*/  LDC R137, c[0x0][0x3d8] ;  /* 0x0000f600ff897b82 */ /* 0x000e220000000800 */
[----:B------:R2:W-:Y:S01]  /*78a0*/  STS.U16 [R142+UR6+0x1f80], R126 ;  /* 0x001f807e8e007988 */ /* 0x0005e20008000406 */
[-C--:B------:R-:W-:Y:S01]  /*78b0*/  LEA.HI.X.SX32 R13, R123, R73.reuse, 0x1, P2 ;  /* 0x000000497b0d7211 */ /* 0x080fe200010f0eff */
[----:B------:R-:W-:Y:S02]  /*78c0*/  IMAD R124, R124, 0x1a, RZ ;  /* 0x0000001a7c7c7824 */ /* 0x000fe400078e02ff */
[----:B------:R3:W-:Y:S03]  /*78d0*/  STL.64 [R1+0x268], R46 ;  /* 0x0002682e01007387 */ /* 0x0007e60000100a00 */
[----:B----4-:R-:W4:Y:S01]  /*78e0*/  LDC R125, c[0x0][0x3d8] ;  /* 0x0000f600ff7d7b82 */ /* 0x010f220000000800 */
[----:B------:R-:W-:Y:S01]  /*78f0*/  LEA.HI.X.SX32 R49, R17, R73, 0x1, P6 ;  /* 0x0000004911317211 */ /* 0x000fe200030f0eff */
[----:B------:R3:W-:Y:S01]  /*7900*/  STL.64 [R1+0x258], R12 ;  /* 0x0002580c01007387 */ /* 0x0007e20000100a00 */
[----:B------:R-:W-:Y:S01]  /*7910*/  IADD3 R14, P6, PT, R148, R72, RZ ;  /* 0x00000048940e7210 */ /* 0x000fe20007fde0ff */
[----:B------:R-:W-:-:S04]  /*7920*/  IMAD.SHL.U32 R20, R20, 0x20, RZ ;  /* 0x0000002014147824 */ /* 0x000fc800078e00ff */
[----:B--2---:R-:W2:Y:S01]  /*7930*/  LDC R126, c[0x0][0x3d8] ;  /* 0x0000f600ff7e7b82 */ /* 0x004ea20000000800 */
[-C--:B---3--:R-:W-:Y:S02]  /*7940*/  IADD3 R46, P5, PT, R6, R72.reuse, RZ ;  /* 0x00000048062e7210 */ /* 0x088fe40007fbe0ff */
[-C--:B------:R-:W-:Y:S02]  /*7950*/  LEA.HI.X.SX32 R15, R124, R73.reuse, 0x1, P6 ;  /* 0x000000497c0f7211 */ /* 0x080fe400030f0eff */
[-C--:B------:R-:W-:Y:S02]  /*7960*/  LEA.HI.X.SX32 R47, R18, R73.reuse, 0x1, P5 ;  /* 0x00000049122f7211 */ /* 0x080fe400028f0eff */
[-C--:B------:R-:W-:Y:S01]  /*7970*/  IADD3 R12, P2, PT, R66, R72.reuse, RZ ;  /* 0x00000048420c7210 */ /* 0x080fe20007f5e0ff */
[----:B------:R-:W3:Y:S01]  /*7980*/  LDC R53, c[0x0][0x3d8] ;  /* 0x0000f600ff357b82 */ /* 0x000ee20000000800 */
[----:B------:R-:W-:Y:S02]  /*7990*/  LEA R2, P5, R59, R72, 0x6 ;  /* 0x000000483b027211 */ /* 0x000fe400078a30ff */
[-C--:B------:R-:W-:Y:S01]  /*79a0*/  LEA.HI.X.SX32 R13, R19, R73.reuse, 0x1, P2 ;  /* 0x00000049130d7211 */ /* 0x080fe200010f0eff */
[----:B------:R-:W-:Y:S01]  /*79b0*/  STL.64 [R1+0x260], R48 ;  /* 0x0002603001007387 */ /* 0x000fe20000100a00 */
[----:B------:R-:W-:Y:S01]  /*79c0*/  LEA.HI.X.SX32 R3, R20, R73, 0x1, P5 ;  /* 0x0000004914037211 */ /* 0x000fe200028f0eff */
[----:B------:R-:W-:-:S02]  /*79d0*/  IMAD R21, R21, 0x21, RZ ;  /* 0x0000002115157824 */ /* 0x000fc400078e02ff */
[----:B------:R1:W-:Y:S01]  /*79e0*/  STL.64 [R1+0x248], R14 ;  /* 0x0002480e01007387 */ /* 0x0003e20000100a00 */
[----:B------:R-:W-:Y:S01]  /*79f0*/  IMAD R135, R135, 0x4a, RZ ;  /* 0x0000004a87877824 */ /* 0x000fe200078e02ff */
[----:B------:R-:W0:Y:S02]  /*7a00*/  LDC R79, c[0x0][0x3d8] ;  /* 0x0000f600ff4f7b82 */ /* 0x000e240000000800 */
[----:B------:R-:W-:Y:S04]  /*7a10*/  STL.64 [R1+0x250], R46 ;  /* 0x0002502e01007387 */ /* 0x000fe80000100a00 */
[----:B------:R4:W-:Y:S02]  /*7a20*/  STL.64 [R1+0x240], R12 ;  /* 0x0002400c01007387 */ /* 0x0009e40000100a00 */
[----:B------:R-:W0:Y:S01]  /*7a30*/  LDC R78, c[0x0][0x3d8] ;  /* 0x0000f600ff4e7b82 */ /* 0x000e220000000800 */
[----:B-1----:R-:W-:Y:S01]  /*7a40*/  IADD3 R14, P6, PT, R7, R72, RZ ;  /* 0x00000048070e7210 */ /* 0x002fe20007fde0ff */
[----:B------:R1:W-:Y:S01]  /*7a50*/  STL.64 [R1+0x238], R2 ;  /* 0x0002380201007387 */ /* 0x0003e20000100a00 */
[----:B------:R-:W-:-:S02]  /*7a60*/  IMAD R9, R27, 0x52, RZ ;  /* 0x000000521b097824 */ /* 0x000fc400078e02ff */
[----:B------:R-:W-:-:S03]  /*7a70*/  LEA.HI.X.SX32 R15, R21, R73, 0x1, P6 ;  /* 0x00000049150f7211 */ /* 0x000fc600030f0eff */
[----:B------:R-:W0:Y:S01]  /*7a80*/  LDC R80, c[0x0][0x3d8] ;  /* 0x0000f600ff507b82 */ /* 0x000e220000000800 */
[-C--:B----4-:R-:W-:Y:S01]  /*7a90*/  IADD3 R12, P2, PT, R161, R72.reuse, RZ ;  /* 0x00000048a10c7210 */ /* 0x090fe20007f5e0ff */
[----:B------:R4:W-:Y:S01]  /*7aa0*/  STS.U16 [R142+UR6+0x1b80], R127 ;  /* 0x001b807f8e007988 */ /* 0x0009e20008000406 */
[----:B-1----:R-:W-:-:S05]  /*7ab0*/  IADD3 R2, P5, PT, R65, R72, RZ ;  /* 0x0000004841027210 */ /* 0x002fca0007fbe0ff */
[----:B------:R-:W1:Y:S01]  /*7ac0*/  LDC R81, c[0x0][0x3d8] ;  /* 0x0000f600ff517b82 */ /* 0x000e620000000800 */
[-C--:B------:R-:W-:Y:S02]  /*7ad0*/  LEA.HI.X.SX32 R13, R4, R73.reuse, 0x1, P2 ;  /* 0x00000049040d7211 */ /* 0x080fe400010f0eff */
[----:B------:R-:W-:Y:S01]  /*7ae0*/  LEA.HI.X.SX32 R3, R22, R73, 0x1, P5 ;  /* 0x0000004916037211 */ /* 0x000fe200028f0eff */
[----:B------:R-:W-:Y:S01]  /*7af0*/  IMAD R125, R125, 0x28, RZ ;  /* 0x000000287d7d7824 */ /* 0x000fe200078e02ff */
[----:B------:R3:W-:Y:S03]  /*7b00*/  STL.64 [R1+0x230], R14 ;  /* 0x0002300e01007387 */ /* 0x0007e60000100a00 */
[----:B----4-:R-:W4:Y:S01]  /*7b10*/  LDC R127, c[0x0][0x3d8] ;  /* 0x0000f600ff7f7b82 */ /* 0x010f220000000800 */
[----:B------:R3:W-:Y:S01]  /*7b20*/  STL.64 [R1+0x228], R12 ;  /* 0x0002280c01007387 */ /* 0x0007e20000100a00 */
[----:B--2---:R-:W-:-:S03]  /*7b30*/  IMAD R126, R126, 0x2a, RZ ;  /* 0x0000002a7e7e7824 */ /* 0x004fc600078e02ff */
[----:B------:R2:W-:Y:S03]  /*7b40*/  STL.64 [R1+0x220], R2 ;  /* 0x0002200201007387 */ /* 0x0005e60000100a00 */
[----:B------:R-:W0:Y:S01]  /*7b50*/  LDC R84, c[0x0][0x3d8] ;  /* 0x0000f600ff547b82 */ /* 0x000e220000000800 */
[-C--:B---3--:R-:W-:Y:S01]  /*7b60*/  IADD3 R14, P6, PT, R8, R72.reuse, RZ ;  /* 0x00000048080e7210 */ /* 0x088fe20007fde0ff */
[----:B------:R3:W-:Y:S01]  /*7b70*/  STS.U16 [R142+UR6+0x780], R132 ;  /* 0x000780848e007988 */ /* 0x0007e20008000406 */
[----:B------:R-:W-:Y:S02]  /*7b80*/  IADD3 R12, P2, PT, R9, R72, RZ ;  /* 0x00000048090c7210 */ /* 0x000fe40007f5e0ff */
[----:B------:R-:W-:-:S03]  /*7b90*/  LEA.HI.X.SX32 R15, R125, R73, 0x1, P6 ;  /* 0x000000497d0f7211 */ /* 0x000fc600030f0eff */
[----:B------:R-:W0:Y:S01]  /*7ba0*/  LDC R85, c[0x0][0x3d8] ;  /* 0x0000f600ff557b82 */ /* 0x000e220000000800 */
[----:B--2---:R-:W-:Y:S01]  /*7bb0*/  IADD3 R2, P5, PT, R64, R72, RZ ;  /* 0x0000004840027210 */ /* 0x004fe20007fbe0ff */
[----:B------:R-:W-:Y:S01]  /*7bc0*/  IMAD R10, R31, 0x60, RZ ;  /* 0x000000601f0a7824 */ /* 0x000fe200078e02ff */
[-C--:B------:R-:W-:Y:S02]  /*7bd0*/  LEA.HI.X.SX32 R13, R23, R73.reuse, 0x1, P2 ;  /* 0x00000049170d7211 */ /* 0x080fe400010f0eff */
[----:B------:R-:W-:-:S03]  /*7be0*/  LEA.HI.X.SX32 R3, R126, R73, 0x1, P5 ;  /* 0x000000497e037211 */ /* 0x000fc600028f0eff */
[----:B---3--:R-:W2:Y:S01]  /*7bf0*/  LDC R132, c[0x0][0x3d8] ;  /* 0x0000f600ff847b82 */ /* 0x008ea20000000800 */
[----:B------:R-:W-:Y:S01]  /*7c00*/  IMAD R24, R29, 0x2b, RZ ;  /* 0x0000002b1d187824 */ /* 0x000fe200078e02ff */
[----:B------:R3:W-:Y:S04]  /*7c10*/  STL.64 [R1+0x218], R14 ;  /* 0x0002180e01007387 */ /* 0x0007e80000100a00 */
[----:B------:R1:W-:Y:S02]  /*7c20*/  STL.64 [R1+0x210], R12 ;  /* 0x0002100c01007387 */ /* 0x0003e40000100a00 */
[----:B------:R-:W0:Y:S02]  /*7c30*/  LDC R86, c[0x0][0x3d8] ;  /* 0x0000f600ff567b82 */ /* 0x000e240000000800 */
[----:B------:R4:W-:Y:S01]  /*7c40*/  STL.64 [R1+0x208], R2 ;  /* 0x0002080201007387 */ /* 0x0009e20000100a00 */
[----:B---3--:R-:W-:-:S02]  /*7c50*/  IADD3 R14, P6, PT, R63, R72, RZ ;  /* 0x000000483f0e7210 */ /* 0x008fc40007fde0ff */
[-C--:B-1----:R-:W-:Y:S01]  /*7c60*/  IADD3 R12, P2, PT, R10, R72.reuse, RZ ;  /* 0x000000480a0c7210 */ /* 0x082fe20007f5e0ff */
[----:B------:R1:W-:Y:S01]  /*7c70*/  STS.U16 [R142+UR6+0x380], R133 ;  /* 0x000380858e007988 */ /* 0x0003e20008000406 */
[-C--:B------:R-:W-:Y:S02]  /*7c80*/  LEA.HI.X.SX32 R15, R24, R73.reuse, 0x1, P6 ;  /* 0x00000049180f7211 */ /* 0x080fe400030f0eff */
[----:B----4-:R-:W-:Y:S02]  /*7c90*/  IADD3 R2, P5, PT, R74, R72, RZ ;  /* 0x000000484a027210 */ /* 0x010fe40007fbe0ff */
[-C--:B------:R-:W-:Y:S02]  /*7ca0*/  LEA.HI.X.SX32 R13, R5, R73.reuse, 0x1, P2 ;  /* 0x00000049050d7211 */ /* 0x080fe400010f0eff */
[----:B------:R-:W-:Y:S01]  /*7cb0*/  LEA.HI.X.SX32 R3, R25, R73, 0x1, P5 ;  /* 0x0000004919037211 */ /* 0x000fe200028f0eff */
[----:B-1----:R-:W1:Y:S01]  /*7cc0*/  LDC R133, c[0x0][0x3d8] ;  /* 0x0000f600ff857b82 */ /* 0x002e620000000800 */
[----:B------:R3:W-:Y:S01]  /*7cd0*/  STL.64 [R1+0x200], R14 ;  /* 0x0002000e01007387 */ /* 0x0007e20000100a00 */
[----:B------:R-:W-:-:S03]  /*7ce0*/  IMAD R127, R127, 0x38, RZ ;  /* 0x000000387f7f7824 */ /* 0x000fc600078e02ff */
[----:B------:R4:W-:Y:S01]  /*7cf0*/  STL.64 [R1+0x1f8], R12 ;  /* 0x0001f80c01007387 */ /* 0x0009e20000100a00 */
[----:B------:R-:W-:-:S03]  /*7d00*/  IMAD R27, R34, 0x39, RZ ;  /* 0x00000039221b7824 */ /* 0x000fc600078e02ff */
[----:B------:R2:W-:Y:S01]  /*7d10*/  STL.64 [R1+0x1f0], R2 ;  /* 0x0001f00201007387 */ /* 0x0005e20000100a00 */
[-C--:B---3--:R-:W-:Y:S02]  /*7d20*/  IADD3 R14, P6, PT, R62, R72.reuse, RZ ;  /* 0x000000483e0e7210 */ /* 0x088fe40007fde0ff */
[-C--:B----4-:R-:W-:Y:S02]  /*7d30*/  IADD3 R12, P2, PT, R75, R72.reuse, RZ ;  /* 0x000000484b0c7210 */ /* 0x090fe40007f5e0ff */
[-C--:B------:R-:W-:Y:S02]  /*7d40*/  LEA.HI.X.SX32 R15, R6, R73.reuse, 0x1, P6 ;  /* 0x00000049060f7211 */ /* 0x080fe400030f0eff */
[-C--:B--2---:R-:W-:Y:S02]  /*7d50*/  IADD3 R2, P5, PT, R76, R72.reuse, RZ ;  /* 0x000000484c027210 */ /* 0x084fe40007fbe0ff */
[-C--:B------:R-:W-:Y:S02]  /*7d60*/  LEA.HI.X.SX32 R13, R127, R73.reuse, 0x1, P2 ;  /* 0x000000497f0d7211 */ /* 0x080fe400010f0eff */
[----:B------:R-:W-:Y:S01]  /*7d70*/  LEA.HI.X.SX32 R3, R27, R73, 0x1, P5 ;  /* 0x000000491b037211 */ /* 0x000fe200028f0eff */
[----:B------:R-:W-:Y:S01]  /*7d80*/  IMAD R132, R132, 0x3a, RZ ;  /* 0x0000003a84847824 */ /* 0x000fe200078e02ff */
[----:B------:R2:W-:Y:S04]  /*7d90*/  STL.64 [R1+0x1e8], R14 ;  /* 0x0001e80e01007387 */ /* 0x0005e80000100a00 */
[----:B------:R3:W-:Y:S04]  /*7da0*/  STL.64 [R1+0x1e0], R12 ;  /* 0x0001e00c01007387 */ /* 0x0007e80000100a00 */
[----:B------:R4:W-:Y:S01]  /*7db0*/  STL.64 [R1+0x1d8], R2 ;  /* 0x0001d80201007387 */ /* 0x0009e20000100a00 */
[----:B--2---:R-:W-:-:S02]  /*7dc0*/  IADD3 R14, P6, PT, R61, R72, RZ ;  /* 0x000000483d0e7210 */ /* 0x004fc40007fde0ff */
[-C--:B---3--:R-:W-:Y:S02]  /*7dd0*/  LEA R12, P2, R60, R72.reuse, 0x7 ;  /* 0x000000483c0c7211 */ /* 0x088fe400078438ff */
[-C--:B------:R-:W-:Y:S02]  /*7de0*/  LEA.HI.X.SX32 R15, R132, R73.reuse, 0x1, P6 ;  /* 0x00000049840f7211 */ /* 0x080fe400030f0eff */
[----:B----4-:R-:W-:Y:S01]  /*7df0*/  IADD3 R2, P5, PT, R26, R72, RZ ;  /* 0x000000481a027210 */ /* 0x010fe20007fbe0ff */
[----:B------:R-:W-:Y:S01]  /*7e00*/  IMAD R29, R40, 0x90, RZ ;  /* 0x00000090281d7824 */ /* 0x000fe200078e02ff */
[-C--:B------:R-:W-:Y:S01]  /*7e10*/  LEA.HI.X.SX32 R13, R30, R73.reuse, 0x1, P2 ;  /* 0x000000491e0d7211 */ /* 0x080fe200010f0eff */
[----:B------:R-:W-:Y:S01]  /*7e20*/  IMAD R31, R42, 0x92, RZ ;  /* 0x000000922a1f7824 */ /* 0x000fe200078e02ff */
[----:B------:R-:W-:Y:S01]  /*7e30*/  LEA.HI.X.SX32 R3, R32, R73, 0x1, P5 ;  /* 0x0000004920037211 */ /* 0x000fe200028f0eff */
[----:B------:R2:W-:Y:S01]  /*7e40*/  STL.64 [R1+0x1d0], R14 ;  /* 0x0001d00e01007387 */ /* 0x0005e20000100a00 */
[----:B-1----:R-:W-:-:S03]  /*7e50*/  IMAD R133, R133, 0x48, RZ ;  /* 0x0000004885857824 */ /* 0x002fc600078e02ff */
[----:B------:R1:W-:Y:S04]  /*7e60*/  STL.64 [R1+0x1c8], R12 ;  /* 0x0001c80c01007387 */ /* 0x0003e80000100a00 */
[----:B------:R3:W-:Y:S01]  /*7e70*/  STL.64 [R1+0x1c0], R2 ;  /* 0x0001c00201007387 */ /* 0x0007e20000100a00 */
[-C--:B--2---:R-:W-:Y:S02]  /*7e80*/  IADD3 R14, P6, PT, R28, R72.reuse, RZ ;  /* 0x000000481c0e7210 */ /* 0x084fe40007fde0ff */
[-C--:B-1----:R-:W-:Y:S02]  /*7e90*/  IADD3 R12, P2, PT, R29, R72.reuse, RZ ;  /* 0x000000481d0c7210 */ /* 0x082fe40007f5e0ff */
[-C--:B------:R-:W-:Y:S02]  /*7ea0*/  LEA.HI.X.SX32 R15, R7, R73.reuse, 0x1, P6 ;  /* 0x00000049070f7211 */ /* 0x080fe400030f0eff */
[----:B---3--:R-:W-:Y:S01]  /*7eb0*/  IADD3 R2, P5, PT, R31, R72, RZ ;  /* 0x000000481f027210 */ /* 0x008fe20007fbe0ff */
[----:B------:R-:W-:Y:S01]  /*7ec0*/  IMAD R34, R44, 0xa0, RZ ;  /* 0x000000a02c227824 */ /* 0x000fe200078e02ff */
[----:B------:R-:W-:-:S02]  /*7ed0*/  LEA.HI.X.SX32 R13, R133, R73, 0x1, P2 ;  /* 0x00000049850d7211 */ /* 0x000fc400010f0eff */
[----:B------:R-:W-:Y:S01]  /*7ee0*/  LEA.HI.X.SX32 R3, R36, R73, 0x1, P5 ;  /* 0x0000004924037211 */ /* 0x000fe200028f0eff */
[----:B------:R1:W-:Y:S01]  /*7ef0*/  STL.64 [R1+0x1b8], R14 ;  /* 0x0001b80e01007387 */ /* 0x0003e20000100a00 */
[----:B------:R-:W-:-:S03]  /*7f00*/  IMAD R40, R45, 0x51, RZ ;  /* 0x000000512d287824 */ /* 0x000fc600078e02ff */
[----:B------:R2:W-:Y:S04]  /*7f10*/  STL.64 [R1+0x1b0], R12 ;  /* 0x0001b00c01007387 */ /* 0x0005e80000100a00 */
[----:B------:R3:W-:Y:S01]  /*7f20*/  STL.64 [R1+0x1a8], R2 ;  /* 0x0001a80201007387 */ /* 0x0007e20000100a00 */
[-C--:B-1----:R-:W-:Y:S02]  /*7f30*/  IADD3 R14, P6, PT, R33, R72.reuse, RZ ;  /* 0x00000048210e7210 */ /* 0x082fe40007fde0ff */
[-C--:B--2---:R-:W-:Y:S02]  /*7f40*/  IADD3 R12, P2, PT, R34, R72.reuse, RZ ;  /* 0x00000048220c7210 */ /* 0x084fe40007f5e0ff */
[----:B---3--:R-:W-:Y:S02]  /*7f50*/  IADD3 R2, P5, PT, R35, R72, RZ ;  /* 0x0000004823027210 */ /* 0x008fe40007fbe0ff */
[----:B------:R-:W-:-:S02]  /*7f60*/  LEA.HI.X.SX32 R13, R8, R73, 0x1, P2 ;  /* 0x00000049080d7211 */ /* 0x000fc400010f0eff */
[-C--:B------:R-:W-:Y:S02]  /*7f70*/  LEA.HI.X.SX32 R15, R135, R73.reuse, 0x1, P6 ;  /* 0x00000049870f7211 */ /* 0x080fe400030f0eff */
[----:B------:R-:W-:Y:S01]  /*7f80*/  LEA.HI.X.SX32 R3, R40, R73, 0x1, P5 ;  /* 0x0000004928037211 */ /* 0x000fe200028f0eff */
[----:B------:R1:W-:Y:S01]  /*7f90*/  STL.64 [R1+0x198], R12 ;  /* 0x0001980c01007387 */ /* 0x0003e20000100a00 */
[----:B------:R-:W-:-:S03]  /*7fa0*/  IADD3 R6, P6, PT, R37, R72, RZ ;  /* 0x0000004825067210 */ /* 0x000fc60007fde0ff */
[----:B------:R-:W-:Y:S01]  /*7fb0*/  STL.64 [R1+0x1a0], R14 ;  /* 0x0001a00e01007387 */ /* 0x000fe20000100a00 */
[----:B------:R-:W-:-:S03]  /*7fc0*/  LEA.HI.X.SX32 R7, R9, R73, 0x1, P6 ;  /* 0x0000004909077211 */ /* 0x000fc600030f0eff */
[----:B------:R2:W-:Y:S01]  /*7fd0*/  STL.64 [R1+0x190], R2 ;  /* 0x0001900201007387 */ /* 0x0005e20000100a00 */
[----:B------:R-:W-:Y:S02]  /*7fe0*/  IMAD R42, R52, 0xc0, RZ ;  /* 0x000000c0342a7824 */ /* 0x000fe400078e02ff */
[----:B0-----:R-:W-:Y:S01]  /*7ff0*/  IMAD R137, R137, 0x5a, RZ ;  /* 0x0000005a89897824 */ /* 0x001fe200078e02ff */
[-C--:B-1----:R-:W-:Y:S01]  /*8000*/  IADD3 R12, P2, PT, R38, R72.reuse, RZ ;  /* 0x00000048260c7210 */ /* 0x082fe20007f5e0ff */
[----:B------:R0:W-:Y:S01]  /*8010*/  STL.64 [R1+0x188], R6 ;  /* 0x0001880601007387 */ /* 0x0001e20000100a00 */
[----:B--2---:R-:W-:-:S04]  /*8020*/  IADD3 R2, P5, PT, R39, R72, RZ ;  /* 0x0000004827027210 */ /* 0x004fc80007fbe0ff */
[----:B------:R-:W-:Y:S01]  /*8030*/  LEA.HI.X.SX32 R3, R43, R73, 0x1, P5 ;  /* 0x000000492b037211 */ /* 0x000fe200028f0eff */
[----:B------:R-:W-:Y:S01]  /*8040*/  IMAD R44, R53, 0xc2, RZ ;  /* 0x000000c2352c7824 */ /* 0x000fe200078e02ff */
[----:B0-----:R-:W-:-:S03]  /*8050*/  IADD3 R6, P6, PT, R41, R72, RZ ;  /* 0x0000004829067210 */ /* 0x001fc60007fde0ff */
[----:B------:R0:W-:Y:S01]  /*8060*/  STL.64 [R1+0x178], R2 ;  /* 0x0001780201007387 */ /* 0x0001e20000100a00 */
[-C--:B------:R-:W-:Y:S02]  /*8070*/  LEA.HI.X.SX32 R13, R136, R73.reuse, 0x1, P2 ;  /* 0x00000049880d7211 */ /* 0x080fe400010f0eff */
[----:B------:R-:W-:Y:S02]  /*8080*/  LEA.HI.X.SX32 R7, R137, R73, 0x1, P6 ;  /* 0x0000004989077211 */ /* 0x000fe400030f0eff */
[-C--:B------:R-:W-:Y:S01]  /*8090*/  IADD3 R4, P6, PT, R44, R72.reuse, RZ ;  /* 0x000000482c047210 */ /* 0x080fe20007fde0ff */
[----:B------:R1:W-:Y:S01]  /*80a0*/  STL.64 [R1+0x180], R12 ;  /* 0x0001800c01007387 */ /* 0x0003e20000100a00 */
[----:B0-----:R-:W-:-:S03]  /*80b0*/  IADD3 R2, P5, PT, R42, R72, RZ ;  /* 0x000000482a027210 */ /* 0x001fc60007fbe0ff */
[----:B------:R1:W-:Y:S01]  /*80c0*/  STL.64 [R1+0x170], R6 ;  /* 0x0001700601007387 */ /* 0x0003e20000100a00 */
[----:B------:R-:W-:-:S03]  /*80d0*/  LEA.HI.X.SX32 R3, R10, R73, 0x1, P5 ;  /* 0x000000490a037211 */ /* 0x000fc600028f0eff */
[----:B------:R1:W-:Y:S04]  /*80e0*/  STL [R1+0x160], R4 ;  /* 0x0001600401007387 */ /* 0x0003e80000100800 */
[----:B------:R1:W-:Y:S01]  /*80f0*/  STL.64 [R1+0x168], R2 ;  /* 0x0001680201007387 */ /* 0x0003e20000100a00 */
[----:B------:R-:W-:-:S04]  /*8100*/  @!UP1 UIADD3 UR4, UPT, UPT, -UR10, 0x100000, URZ ;  /* 0x001000000a049890 */ /* 0x000fc8000fffe1ff */
[----:B------:R-:W-:Y:S02]  /*8110*/  @!UP1 USHF.L.U32 UR5, UR4, 0xb, URZ ;  /* 0x0000000b04059899 */ /* 0x000fe400080006ff */
[----:B------:R-:W-:Y:S01]  /*8120*/  @!UP1 USHF.L.U32 UR4, UR4, 0x1, URZ ;  /* 0x0000000104049899 */ /* 0x000fe200080006ff */
[----:B------:R-:W-:Y:S01]  /*8130*/  ISETP.EQ.U32.AND P2, PT, RZ, UR62, P1 ;  /* 0x0000003eff007c0c */ /* 0x000fe20008f42070 */
[----:B------:R-:W-:Y:S01]  /*8140*/  VOTEU.ALL UP2, P0 ;  /* 0x0000000000ff7886 */ /* 0x000fe20000040000 */
[----:B------:R1:W-:Y:S01]  /*8150*/  STS.U16 [R142+UR6+0xb80], R131 ;  /* 0x000b80838e007988 */ /* 0x0003e20008000406 */
[----:B------:R-:W-:-:S03]  /*8160*/  UIADD3 UR14, UPT, UPT, UR6, 0x8000, URZ ;  /* 0x00008000060e7890 */ /* 0x000fc6000fffe0ff */
[----:B------:R1:W-:Y:S01]  /*8170*/  STS.U16 [R142+UR6+0xf80], R130 ;  /* 0x000f80828e007988 */ /* 0x0003e20008000406 */
[----:B------:R-:W-:-:S03]  /*8180*/  UIADD3 UR10, UPT, UPT, UR7, 0x100000, URZ ;  /* 0x00100000070a7890 */ /* 0x000fc6000fffe0ff */
[----:B------:R1:W-:Y:S04]  /*8190*/  STS.U16 [R142+UR6+0x1380], R129 ;  /* 0x001380818e007988 */ /* 0x0003e80008000406 */
[----:B------:R1:W-:Y:S04]  /*81a0*/  STS.U16 [R142+UR6+0x1780], R128 ;  /* 0x001780808e007988 */ /* 0x0003e80008000406 */
[----:B------:R1:W-:Y:S04]  /*81b0*/  STS.U16 [R142+UR6+0x3380], R121 ;  /* 0x003380798e007988 */ /* 0x0003e80008000406 */
[----:B------:R1:W-:Y:S04]  /*81c0*/  STS.U16 [R142+UR6+0x3780], R120 ;  /* 0x003780788e007988 */ /* 0x0003e80008000406 */
[----:B------:R1:W-:Y:S04]  /*81d0*/  STS.U16 [R142+UR6+0x3b80], R119 ;  /* 0x003b80778e007988 */ /* 0x0003e80008000406 */
[----:B------:R1:W-:Y:S01]  /*81e0*/  STS.U16 [R142+UR6+0x3f80], R118 ;  /* 0x003f80768e007988 */ /* 0x0003e20008000406 */
[----:B------:R0:W-:Y:S06]  /*81f0*/  MEMBAR.ALL.CTA ;  /* 0x0000000000007992 */ /* 0x0001ec0000008000 */
[----:B0-----:R-:W-:Y:S04]  /*8200*/  FENCE.VIEW.ASYNC.S ;  /* 0x00000000000073c6 */ /* 0x001fe80000000000 */
[----:B------:R-:W0:Y:S02]  /*8210*/  FENCE.VIEW.ASYNC.S ;  /* 0x00000000000073c6 */ /* 0x000e240000000000 */
[----:B0-----:R1:W0:Y:S01]  /*8220*/  @!UP2 SYNCS.EXCH.64 URZ, [UR6+0x8000], UR4 ;  /* 0x0080000406ffa5b2 */ /* 0x0012220008000100 */
[----:B------:R-:W-:-:S02]  /*8230*/  IMAD R145, R145, 0x68, RZ ;  /* 0x0000006891917824 */ /* 0x000fc400078e02ff */
[----:B------:R-:W-:Y:S02]  /*8240*/  IMAD R146, R146, 0x6a, RZ ;  /* 0x0000006a92927824 */ /* 0x000fe400078e02ff */
[----:B------:R-:W-:Y:S02]  /*8250*/  IMAD R147, R147, 0x78, RZ ;  /* 0x0000007893937824 */ /* 0x000fe400078e02ff */
[----:B------:R-:W-:Y:S02]  /*8260*/  IMAD R149, R149, 0x7a, RZ ;  /* 0x0000007a95957824 */ /* 0x000fe400078e02ff */
[----:B------:R-:W-:Y:S02]  /*8270*/  IMAD R79, R79, 0x61, RZ ;  /* 0x000000614f4f7824 */ /* 0x000fe400078e02ff */
[----:B------:R-:W-:Y:S02]  /*8280*/  IMAD R45, R54, 0xc4, RZ ;  /* 0x000000c4362d7824 */ /* 0x000fe400078e02ff */
        /* <DEDUP_REMOVED lines=9> */
[----:B------:R-:W-:Y:S01]  /*8320*/  IMAD R77, R77, 0x79, RZ ;  /* 0x000000794d4d7824 */ /* 0x000fe200078e02ff */
[----:B0-----:R-:W-:Y:S06]  /*8330*/  BAR.SYNC.DEFER_BLOCKING 0x0 ;  /* 0x0000000000007b1d */ /* 0x001fec0000010000 */
[----:B-1----:R-:W-:Y:S05]  /*8340*/  @!P2 BRA `(.L_x_6) ;  /* 0x0000000000d8a947 */ /* 0x002fea0003800000 */
[----:B------:R-:W-:Y:S02]  /*8350*/  USHF.R.U32.HI UR16, URZ, 0x4, UR6 ;  /* 0x00000004ff107899 */ /* 0x000fe40008011606 */
[----:B------:R-:W-:Y:S02]  /*8360*/  UIADD3 UR5, UPT, UPT, UR6, 0x18000, URZ ;  /* 0x0001800006057890 */ /* 0x000fe4000fffe0ff */
[----:B------:R-:W-:Y:S02]  /*8370*/  USGXT.U32 UR16, UR16, 0xe ;  /* 0x0000000e1010789a */ /* 0x000fe40008000000 */
[----:B------:R-:W-:Y:S02]  /*8380*/  USHF.R.U32.HI UR5, URZ, 0x4, UR5 ;  /* 0x00000004ff057899 */ /* 0x000fe40008011605 */
[----:B------:R-:W-:Y:S02]  /*8390*/  UIADD3 UR32, UP2, UPT, UR16, 0x2, URZ ;  /* 0x0000000210207890 */ /* 0x000fe4000ff5e0ff */
[----:B------:R-:W-:Y:S01]  /*83a0*/  USGXT.U32 UR20, UR5, 0xe ;  /* 0x0000000e0514789a */ /* 0x000fe20008000000 */
[----:B------:R-:W-:Y:S01]  /*83b0*/  UMOV UR4, URZ ;  /* 0x000000ff00047c82 */ /* 0x000fe20008000000 */
[----:B------:R-:W-:Y:S01]  /*83c0*/  UMOV UR11, URZ ;  /* 0x000000ff000b7c82 */ /* 0x000fe20008000000 */
[----:B------:R-:W-:-:S02]  /*83d0*/  UIADD3.X UR33, UPT, UPT, UR4, 0x40004040, URZ, UP2, !UPT ;  /* 0x4000404004217890 */ /* 0x000fc400097fe4ff */
[----:B------:R-:W-:Y:S01]  /*83e0*/  UIADD3 UR40, UP2, UPT, UR20, 0x80, URZ ;  /* 0x0000008014287890 */ /* 0x000fe2000ff5e0ff */
[----:B------:R-:W-:Y:S01]  /*83f0*/  UMOV UR4, UR14 ;  /* 0x0000000e00047c82 */ /* 0x000fe20008000000 */
[----:B------:R-:W-:Y:S02]  /*8400*/  UMOV UR5, URZ ;  /* 0x000000ff00057c82 */ /* 0x000fe40008000000 */
[----:B------:R-:W-:Y:S01]  /*8410*/  UIADD3.X UR41, UPT, UPT, UR11, 0x40004040, URZ, UP2, !UPT ;  /* 0x400040400b297890 */ /* 0x000fe200097fe4ff */
[----:B------:R-:W-:Y:S01]  /*8420*/  UMOV UR13, UR4 ;  /* 0x00000004000d7c82 */ /* 0x000fe20008000000 */
[----:B------:R-:W-:Y:S02]  /*8430*/  UIADD3.64 UR4, UPT, UPT, UR32, 0x2, URZ ;  /* 0x0000000220047897 */ /* 0x000fe4000fffe0ff */
[----:B------:R-:W-:Y:S02]  /*8440*/  UIADD3.64 UR52, UPT, UPT, UR40, 0x80, URZ ;  /* 0x0000008028347897 */ /* 0x000fe4000fffe0ff */
[----:B------:R-:W-:-:S02]  /*8450*/  UIADD3.64 UR42, UPT, UPT, UR32, 0x4, URZ ;  /* 0x00000004202a7897 */ /* 0x000fc4000fffe0ff */
[----:B------:R-:W-:Y:S02]  /*8460*/  UIADD3.64 UR54, UPT, UPT, UR40, 0x100, URZ ;  /* 0x0000010028367897 */ /* 0x000fe4000fffe0ff */
[----:B------:R-:W-:Y:S02]  /*8470*/  UIADD3.64 UR44, UPT, UPT, UR32, 0x3fe, URZ ;  /* 0x000003fe202c7897 */ /* 0x000fe4000fffe0ff */
[----:B------:R-:W-:Y:S02]  /*8480*/  UIADD3.64 UR56, UPT, UPT, UR40, 0x180, URZ ;  /* 0x0000018028387897 */ /* 0x000fe4000fffe0ff */
[----:B------:R-:W-:Y:S02]  /*8490*/  UIADD3.64 UR46, UPT, UPT, UR32, 0x400, URZ ;  /* 0x00000400202e7897 */ /* 0x000fe4000fffe0ff */
[----:B------:R-:W-:Y:S02]  /*84a0*/  UIADD3.64 UR58, UPT, UPT, UR40, 0x200, URZ ;  /* 0x00000200283a7897 */ /* 0x000fe4000fffe0ff */
[----:B------:R-:W-:-:S02]  /*84b0*/  UIADD3.64 UR48, UPT, UPT, UR32, 0x402, URZ ;  /* 0x0000040220307897 */ /* 0x000fc4000fffe0ff */
[----:B------:R-:W-:Y:S01]  /*84c0*/  UIADD3.64 UR60, UPT, UPT, UR40, 0x280, URZ ;  /* 0x00000280283c7897 */ /* 0x000fe2000fffe0ff */
[----:B------:R-:W-:Y:S01]  /*84d0*/  UMOV UR22, 0x0 ;  /* 0x0000000000167882 */ /* 0x000fe20000000000 */
[----:B------:R-:W-:Y:S01]  /*84e0*/  UMOV UR23, 0x4208490 ;  /* 0x0420849000177882 */ /* 0x000fe20000000000 */
[----:B------:R-:W-:Y:S01]  /*84f0*/  UIADD3.64 UR50, UPT, UPT, UR32, 0x404, URZ ;  /* 0x0000040420327897 */ /* 0x000fe2000fffe0ff */
[----:B------:R-:W-:Y:S01]  /*8500*/  UMOV UR17, 0x40004040 ;  /* 0x4000404000117882 */ /* 0x000fe20000000000 */
[----:B------:R-:W-:Y:S01]  /*8510*/  UIADD3.64 UR64, UPT, UPT, UR40, 0x300, URZ ;  /* 0x0000030028407897 */ /* 0x000fe2000fffe0ff */
[----:B------:R-:W-:Y:S01]  /*8520*/  UMOV UR21, 0x40004040 ;  /* 0x4000404000157882 */ /* 0x000fe20000000000 */
[----:B------:R-:W-:Y:S01]  /*8530*/  UMOV UR24, 0x0 ;  /* 0x0000000000187882 */ /* 0x000fe20000000000 */
[----:B------:R-:W-:Y:S01]  /*8540*/  UMOV UR25, 0x4208490 ;  /* 0x0420849000197882 */ /* 0x000fe20000000000 */
[----:B------:R-:W-:Y:S01]  /*8550*/  UMOV UR26, 0x0 ;  /* 0x00000000001a7882 */ /* 0x000fe20000000000 */
[----:B------:R-:W-:Y:S01]  /*8560*/  UMOV UR27, 0x4208490 ;  /* 0x04208490001b7882 */ /* 0x000fe20000000000 */
[----:B------:R0:W-:Y:S01]  /*8570*/  UTCHMMA gdesc[UR20], gdesc[UR16], tmem[UR10], tmem[UR22], idesc[UR23], !UPT ;  /* 0x00ff1610140075ea */ /* 0x0001e2000f80000a */
[----:B------:R-:W-:Y:S01]  /*8580*/  UMOV UR30, 0x0 ;  /* 0x00000000001e7882 */ /* 0x000fe20000000000 */
[----:B------:R-:W-:Y:S01]  /*8590*/  UMOV UR31, 0x4208490 ;  /* 0x04208490001f7882 */ /* 0x000fe20000000000 */
[----:B------:R0:W-:Y:S01]  /*85a0*/  UTCHMMA gdesc[UR40], gdesc[UR32], tmem[UR10], tmem[UR24], idesc[UR25], UPT ;  /* 0x00ff1820280075ea */ /* 0x0001e2000b80000a */
        /* <DEDUP_REMOVED lines=12> */
[----:B------:R0:W-:Y:S01]  /*8670*/  UTCHMMA gdesc[UR60], gdesc[UR48], tmem[UR10], tmem[UR34], idesc[UR35], UPT ;  /* 0x00ff22303c0075ea */ /* 0x0001e2000b80000a */
[----:B------:R0:W-:Y:S01]  /*8680*/  UTCHMMA gdesc[UR64], gdesc[UR50], tmem[UR10], tmem[UR38], idesc[UR39], UPT ;  /* 0x00ff2632400075ea */ /* 0x0001e2000b80000a */
[----:B------:R0:W-:Y:S01]  /*8690*/  UTCBAR [UR13], URZ ;  /* 0x000000ff0d0073e9 */ /* 0x0001e200080000ff */
[----:B------:R-:W-:Y:S01]  /*86a0*/  NOP ;  /* 0x0000000000007918 */ /* 0x000fe20000000000 */
.L_x_6:
[----:B------:R-:W-:Y:S05]  /*86b0*/  @!P1 BRA `(.L_x_7) ;  /* 0x0000000000089947 */ /* 0x000fea0003800000 */
[----:B------:R-:W1:Y:S02]  /*86c0*/  SYNCS.PHASECHK.TRANS64.TRYWAIT P5, [UR6+0x8000], RZ ;  /* 0x008000ffff0075a7 */ /* 0x000e6400080a1106 */
[----:B-1----:R-:W-:Y:S05]  /*86d0*/  @!P5 BRA `(.L_x_8) ;  /* 0x0000011000dcd947 */ /* 0x002fea0003800000 */
.L_x_7:
[----:B------:R-:W2:Y:S04]  /*86e0*/  LDL.64 R2, [R1+0x160] ;  /* 0x0001600001027983 */ /* 0x000ea80000100a00 */
[----:B------:R-:W-:Y:S04]  /*86f0*/  STL [R1+0x73c], R123 ;  /* 0x00073c7b01007387 */ /* 0x000fe80000100800 */
[----:B------:R1:W-:Y:S01]  /*8700*/  STL [R1+0x738], R161 ;  /* 0x000738a101007387 */ /* 0x0003e20000100800 */
[----:B------:R-:W-:Y:S06]  /*8710*/  BAR.SYNC.DEFER_BLOCKING 0x0 ;  /* 0x0000000000007b1d */ /* 0x000fec0000010000 */
[----:B-1----:R-:W3:Y:S04]  /*8720*/  LDL.64 R160, [R1+0x160] ;  /* 0x0001600001a07983 */ /* 0x002ee80000100a00 */
[----:B------:R-:W-:Y:S04]  /*8730*/  STL.64 [R1+0x730], R124 ;  /* 0x0007307c01007387 */ /* 0x000fe80000100a00 */
[----:B------:R-:W-:Y:S04]  /*8740*/  STL.64 [R1+0x728], R126 ;  /* 0x0007287e01007387 */ /* 0x000fe80000100a00 */
[----:B------:R-:W-:Y:S04]  /*8750*/  STL.64 [R1+0x720], R132 ;  /* 0x0007208401007387 */ /* 0x000fe80000100a00 */
[----:B------:R-:W-:Y:S01]  /*8760*/  STL.64 [R1+0x718], R134 ;  /* 0x0007188601007387 */ /* 0x000fe20000100a00 */
[----:B------:R-:W1:Y:S03]  /*8770*/  @!P0 SYNCS.CCTL.IV [UR6+0x8000] ;  /* 0x00800000ff0089b1 */ /* 0x000e660008000006 */
[----:B------:R4:W-:Y:S04]  /*8780*/  STL.64 [R1+0x710], R136 ;  /* 0x0007108801007387 */ /* 0x0009e80000100a00 */
[----:B------:R-:W-:Y:S04]  /*8790*/  STL [R1+0x6c0], R142 ;  /* 0x0006c08e01007387 */ /* 0x000fe80000100800 */
[----:B------:R-:W-:Y:S01]  /*87a0*/  STL.64 [R1+0x658], R68 ;  /* 0x0006584401007387 */ /* 0x000fe20000100a00 */
[----:B----4-:R-:W-:-:S02]  /*87b0*/  IADD3 R136, P5, PT, R45, R72, RZ ;  /* 0x000000482d887210 */ /* 0x010fc40007fbe0ff */
[----:B------:R-:W-:Y:S01]  /*87c0*/  LDTM.16dp32bit_t0_t15.x64 R4, tmem[UR8+0x100000] ;  /* 0x10000008000479ee */ /* 0x000fe20008b00000 */
[----:B------:R-:W4:Y:S01]  /*87d0*/  LDTM.16dp32bit_t16_t31.x64 R4, tmem[UR8+0x100040] ;  /* 0x10004008000479ee */ /* 0x000f220008b20000 */
[----:B------:R-:W-:Y:S01]  /*87e0*/  NOP ;  /* 0x0000000000007918 */ /* 0x000fe20000000000 */
[----:B----4-:R4:W-:Y:S04]  /*87f0*/  STL.64 [R1+0x770], R54 ;  /* 0x0007703601007387 */ /* 0x0109e80000100a00 */
[----:B------:R-:W-:Y:S04]  /*8800*/  STL.64 [R1+0x768], R56 ;  /* 0x0007683801007387 */ /* 0x000fe80000100a00 */
[----:B------:R-:W-:Y:S04]  /*8810*/  STL.64 [R1+0x760], R58 ;  /* 0x0007603a01007387 */ /* 0x000fe80000100a00 */
[----:B------:R0:W-:Y:S04]  /*8820*/  STL.64 [R1+0x758], R60 ;  /* 0x0007583c01007387 */ /* 0x0001e80000100a00 */
[----:B------:R0:W-:Y:S04]  /*8830*/  STL.64 [R1+0x750], R62 ;  /* 0x0007503e01007387 */ /* 0x0001e80000100a00 */
[----:B------:R0:W-:Y:S04]  /*8840*/  STL.64 [R1+0x748], R64 ;  /* 0x0007484001007387 */ /* 0x0001e80000100a00 */
[----:B------:R1:W-:Y:S04]  /*8850*/  STL.64 [R1+0x740], R66 ;  /* 0x0007404201007387 */ /* 0x0003e80000100a00 */
[----:B----4-:R-:W4:Y:S04]  /*8860*/  LDL.64 R54, [R1+0x1f8] ;  /* 0x0001f80001367983 */ /* 0x010f280000100a00 */
[----:B0-----:R-:W4:Y:S04]  /*8870*/  LDL.64 R60, [R1+0x198] ;  /* 0x00019800013c7983 */ /* 0x001f280000100a00 */
[----:B------:R-:W4:Y:S04]  /*8880*/  LDL.64 R62, [R1+0x1b0] ;  /* 0x0001b000013e7983 */ /* 0x000f280000100a00 */
[----:B------:R-:W4:Y:S04]  /*8890*/  LDL.64 R64, [R1+0x1c8] ;  /* 0x0001c80001407983 */ /* 0x000f280000100a00 */
[----:B-1----:R-:W4:Y:S04]  /*88a0*/  LDL.64 R66, [R1+0x1e0] ;  /* 0x0001e00001427983 */ /* 0x002f280000100a00 */
[----:B------:R-:W4:Y:S04]  /*88b0*/  LDL.64 R150, [R1+0x298] ;  /* 0x0002980001967983 */ /* 0x000f280000100a00 */
[----:B------:R-:W4:Y:S04]  /*88c0*/  LDL.64 R142, [R1+0x278] ;  /* 0x00027800018e7983 */ /* 0x000f280000100a00 */
[----:B------:R-:W4:Y:S01]  /*88d0*/  LDL.64 R68, [R1+0x180] ;  /* 0x0001800001447983 */ /* 0x000f220000100a00 */
[----:B------:R-:W-:-:S02]  /*88e0*/  LEA.HI.X.SX32 R137, R74, R73, 0x1, P5 ;  /* 0x000000494a897211 */ /* 0x000fc400028f0eff */
[-C--:B------:R-:W-:Y:S01]  /*88f0*/  IADD3 R122, P5, PT, R80, R72.reuse, RZ ;  /* 0x00000048507a7210 */ /* 0x080fe20007fbe0ff */
[----:B------:R-:W4:Y:S03]  /*8900*/  LDL.64 R134, [R1+0x258] ;  /* 0x0002580001867983 */ /* 0x000f260000100a00 */
[-C--:B------:R-:W-:Y:S01]  /*8910*/  LEA.HI.X.SX32 R123, R83, R73.reuse, 0x1, P5 ;  /* 0x00000049537b7211 */ /* 0x080fe200028f0eff */
[----:B------:R-:W4:Y:S01]  /*8920*/  LDL.64 R132, [R1+0x238] ;  /* 0x0002380001847983 */ /* 0x000f220000100a00 */
[----:B------:R-:W-:Y:S01]  /*8930*/  IADD3 R58, P5, PT, R82, R72, RZ ;  /* 0x00000048523a7210 */ /* 0x000fe20007fbe0ff */
[----:B------:R-:W-:Y:S02]  /*8940*/  IMAD R74, R89, 0xf4, RZ ;  /* 0x000000f4594a7824 */ /* 0x000fe400078e02ff */
[----:B------:R-:W4:Y:S01]  /*8950*/  LDL.64 R126, [R1+0x218] ;  /* 0x00021800017e7983 */ /* 0x000f220000100a00 */
[----:B------:R-:W-:-:S02]  /*8960*/  LEA.HI.X.SX32 R59, R75, R73, 0x1, P5 ;  /* 0x000000494b3b7211 */ /* 0x000fc400028f0eff */
[----:B------:R-:W-:-:S04]  /*8970*/  IADD3 R162, P5, PT, R85, R72, RZ ;  /* 0x0000004855a27210 */ /* 0x000fc80007fbe0ff */
[----:B------:R-:W-:Y:S02]  /*8980*/  LEA.HI.X.SX32 R163, R76, R73, 0x1, P5 ;  /* 0x000000494ca37211 */ /* 0x000fe400028f0eff */
[----:B------:R-:W-:Y:S02]  /*8990*/  PRMT R80, RZ, 0x7610, R80 ;  /* 0x00007610ff507816 */ /* 0x000fe40000000050 */
[----:B------:R-:W-:Y:S01]  /*89a0*/  PRMT R83, RZ, 0x7610, R83 ;  /* 0x00007610ff537816 */ /* 0x000fe20000000053 */
[----:B------:R-:W-:Y:S01]  /*89b0*/  FMUL R4, R4, UR15 ;  /* 0x0000000f04047c20 */ /* 0x000fe20008400000 */
[----:B------:R-:W-:Y:S01]  /*89c0*/  FMUL R6, R6, UR15 ;  /* 0x0000000f06067c20 */ /* 0x000fe20008400000 */
[----:B------:R-:W-:Y:S01]  /*89d0*/  FMUL R8, R8, UR15 ;  /* 0x0000000f08087c20 */ /* 0x000fe20008400000 */
[----:B------:R-:W-:Y:S01]  /*89e0*/  FMUL R10, R10, UR15 ;  /* 0x0000000f0a0a7c20 */ /* 0x000fe20008400000 */
[----:B------:R-:W-:Y:S01]  /*89f0*/  FMUL R12, R12, UR15 ;  /* 0x0000000f0c0c7c20 */ /* 0x000fe20008400000 */
[----:B------:R-:W-:Y:S01]  /*8a00*/  FMUL R14, R14, UR15 ;  /* 0x0000000f0e0e7c20 */ /* 0x000fe20008400000 */
[----:B------:R-:W-:Y:S01]  /*8a10*/  FMUL R17, R17, UR15 ;  /* 0x0000000f11117c20 */ /* 0x000fe20008400000 */
[----:B------:R-:W-:-:S02]  /*8a20*/  PRMT R106, RZ, 0x7610, R106 ;  /* 0x00007610ff6a7816 */ /* 0x000fc4000000006a */
[----:B------:R-:W-:Y:S01]  /*8a30*/  PRMT R102, RZ, 0x7610, R102 ;  /* 0x00007610ff667816 */ /* 0x000fe20000000066 */
[----:B--2---:R-:W-:Y:S01]  /*8a40*/  IMAD R3, R88, 0xf2, RZ ;  /* 0x000000f258037824 */ /* 0x004fe200078e02ff */
[----:B---3--:R-:W-:Y:S01]  /*8a50*/  LEA.HI.X.SX32 R161, R79, R73, 0x1, P6 ;  /* 0x000000494fa17211 */ /* 0x008fe200030f0eff */
[----:B------:R-:W-:Y:S01]  /*8a60*/  IMAD.MOV.U32 R160, RZ, RZ, R2 ;  /* 0x000000ffffa07224 */ /* 0x000fe200078e0002 */
[----:B------:R-:W-:-:S04]  /*8a70*/  IADD3 R56, P6, PT, R78, R72, RZ ;  /* 0x000000484e387210 */ /* 0x000fc80007fde0ff */
[----:B------:R-:W-:Y:S02]  /*8a80*/  LEA.HI.X.SX32 R57, R145, R73, 0x1, P6 ;  /* 0x0000004991397211 */ /* 0x000fe400030f0eff */
[----:B------:R-:W-:-:S04]  /*8a90*/  IADD3 R164, P6, PT, R81, R72, RZ ;  /* 0x0000004851a47210 */ /* 0x000fc80007fde0ff */
[----:B------:R-:W-:Y:S02]  /*8aa0*/  LEA.HI.X.SX32 R165, R146, R73, 0x1, P6 ;  /* 0x0000004992a57211 */ /* 0x000fe400030f0eff */
[----:B------:R-:W-:-:S04]  /*8ab0*/  IADD3 R156, P6, PT, R84, R72, RZ ;  /* 0x00000048549c7210 */ /* 0x000fc80007fde0ff */
[-C--:B------:R-:W-:Y:S02]  /*8ac0*/  LEA.HI.X.SX32 R157, R87, R73.reuse, 0x1, P6 ;  /* 0x00000049579d7211 */ /* 0x080fe400030f0eff */
[-C--:B------:R-:W-:Y:S01]  /*8ad0*/  IADD3 R124, P6, PT, R86, R72.reuse, RZ ;  /* 0x00000048567c7210 */ /* 0x080fe20007fde0ff */
[----:B------:R-:W-:Y:S01]  /*8ae0*/  STL [R1+0x164], R161 ;  /* 0x000164a101007387 */ /* 0x000fe20000100800 */
[-C--:B------:R-:W-:Y:S02]  /*8af0*/  IADD3 R154, P5, PT, R3, R72.reuse, RZ ;  /* 0x00000048039a7210 */ /* 0x080fe40007fbe0ff */
[----:B------:R-:W-:Y:S01]  /*8b00*/  LEA.HI.X.SX32 R125, R147, R73, 0x1, P6 ;  /* 0x00000049937d7211 */ /* 0x000fe200030f0eff */
[----:B------:R-:W-:Y:S01]  /*8b10*/  STL.64 [R1+0x158], R136 ;  /* 0x0001588801007387 */ /* 0x000fe20000100a00 */
[----:B------:R-:W-:-:S03]  /*8b20*/  IADD3 R158, P6, PT, R74, R72, RZ ;  /* 0x000000484a9e7210 */ /* 0x000fc60007fde0ff */
[----:B------:R0:W-:Y:S01]  /*8b30*/  STL.64 [R1+0x150], R56 ;  /* 0x0001503801007387 */ /* 0x0001e20000100a00 */
[-C--:B------:R-:W-:Y:S02]  /*8b40*/  LEA.HI.X.SX32 R155, R77, R73.reuse, 0x1, P5 ;  /* 0x000000494d9b7211 */ /* 0x080fe400028f0eff */
[----:B------:R-:W-:Y:S01]  /*8b50*/  PRMT R86, RZ, 0x7610, R86 ;  /* 0x00007610ff567816 */ /* 0x000fe20000000056 */
[----:B------:R-:W-:Y:S01]  /*8b60*/  STL.64 [R1+0x148], R122 ;  /* 0x0001487a01007387 */ /* 0x000fe20000100a00 */
[----:B------:R-:W-:-:S03]  /*8b70*/  LEA.HI.X.SX32 R159, R149, R73, 0x1, P6 ;  /* 0x00000049959f7211 */ /* 0x000fc600030f0eff */
[----:B------:R-:W-:Y:S01]  /*8b80*/  STL.64 [R1+0x140], R164 ;  /* 0x000140a401007387 */ /* 0x000fe20000100a00 */
[----:B------:R-:W-:-:S03]  /*8b90*/  PRMT R74, RZ, 0x7610, R74 ;  /* 0x00007610ff4a7816 */ /* 0x000fc6000000004a */
[----:B------:R1:W-:Y:S01]  /*8ba0*/  STL.64 [R1+0x138], R58 ;  /* 0x0001383a01007387 */ /* 0x0003e20000100a00 */
[----:B------:R-:W-:-:S03]  /*8bb0*/  PRMT R77, RZ, 0x7610, R77 ;  /* 0x00007610ff4d7816 */ /* 0x000fc6000000004d */
[----:B------:R-:W-:Y:S04]  /*8bc0*/  STL.64 [R1+0x130], R156 ;  /* 0x0001309c01007387 */ /* 0x000fe80000100a00 */
[----:B------:R-:W-:Y:S04]  /*8bd0*/  STL.64 [R1+0x128], R162 ;  /* 0x000128a201007387 */ /* 0x000fe80000100a00 */
[----:B------:R2:W-:Y:S04]  /*8be0*/  STL.64 [R1+0x120], R124 ;  /* 0x0001207c01007387 */ /* 0x0005e80000100a00 */
[----:B------:R3:W-:Y:S04]  /*8bf0*/  STL.64 [R1+0x118], R154 ;  /* 0x0001189a01007387 */ /* 0x0007e80000100a00 */
[----:B------:R0:W-:Y:S01]  /*8c00*/  STL.64 [R1+0x110], R158 ;  /* 0x0001109e01007387 */ /* 0x0001e20000100a00 */
[----:B------:R-:W-:Y:S01]  /*8c10*/  VIADD R2, R0, 0x2 ;  /* 0x0000000200027836 */ /* 0x000fe20000000000 */
[----:B------:R-:W-:-:S02]  /*8c20*/  ISETP.GE.AND P5, PT, R71, R0, PT ;  /* 0x000000004700720c */ /* 0x000fc40003fa6270 */
[----:B------:R-:W2:Y:S02]  /*8c30*/  LDL.64 R152, [R1+0x230] ;  /* 0x0002300001987983 */ /* 0x000ea40000100a00 */
[----:B------:R-:W-:Y:S02]  /*8c40*/  FSEL R111, R4, -INF , P5 ;  /* 0xff800000046f7808 */ /* 0x000fe40002800000 */
[----:B------:R-:W-:Y:S01]  /*8c50*/  ISETP.GE.AND P5, PT, R71, R2, PT ;  /* 0x000000024700720c */ /* 0x000fe20003fa6270 */
[----:B------:R-:W-:Y:S01]  /*8c60*/  VIADD R2, R0, 0x4 ;  /* 0x0000000400027836 */ /* 0x000fe20000000000 */
[----:B----4-:R-:W4:Y:S04]  /*8c70*/  @P1 LDG.E.U16 R86, desc[UR18][R54.64] ;  /* 0x0000001236561981 */ /* 0x010f28000c1e1500 */
[----:B------:R-:W3:Y:S04]  /*8c80*/  @P1 LDG.E.U16 R74, desc[UR18][R60.64] ;  /* 0x000000123c4a1981 */ /* 0x000ee8000c1e1500 */
[----:B------:R-:W3:Y:S04]  /*8c90*/  @P1 LDG.E.U16 R77, desc[UR18][R62.64] ;  /* 0x000000123e4d1981 */ /* 0x000ee8000c1e1500 */
[----:B------:R-:W3:Y:S04]  /*8ca0*/  LDL.64 R54, [R1+0x168] ;  /* 0x0001680001367983 */ /* 0x000ee80000100a00 */
[----:B------:R-:W4:Y:S04]  /*8cb0*/  LDL.64 R60, [R1+0x2b0] ;  /* 0x0002b000013c7983 */ /* 0x000f280000100a00 */
[----:B------:R-:W4:Y:S04]  /*8cc0*/  @P1 LDG.E.U16 R80, desc[UR18][R64.64] ;  /* 0x0000001240501981 */ /* 0x000f28000c1e1500 */
[----:B------:R-:W4:Y:S04]  /*8cd0*/  LDL.64 R62, [R1+0x290] ;  /* 0x00029000013e7983 */ /* 0x000f280000100a00 */
[----:B------:R-:W4:Y:S04]  /*8ce0*/  @P1 LDG.E.U16 R83, desc[UR18][R66.64] ;  /* 0x0000001242531981 */ /* 0x000f28000c1e1500 */
[----:B------:R-:W4:Y:S04]  /*8cf0*/  LDL.64 R64, [R1+0x270] ;  /* 0x0002700001407983 */ /* 0x000f280000100a00 */
[----:B------:R-:W4:Y:S04]  /*8d00*/  @P1 LDG.E.U16 R106, desc[UR18][R150.64] ;  /* 0x00000012966a1981 */ /* 0x000f28000c1e1500 */
[----:B------:R-:W4:Y:S01]  /*8d10*/  LDL.64 R66, [R1+0x250] ;  /* 0x0002500001427983 */ /* 0x000f220000100a00 */
[----:B------:R-:W-:-:S02]  /*8d20*/  FSEL R113, R6, -INF , P5 ;  /* 0xff80000006717808 */ /* 0x000fc40002800000 */
[C---:B------:R-:W-:Y:S01]  /*8d30*/  ISETP.GE.AND P5, PT, R71.reuse, R2, PT ;  /* 0x000000024700720c */ /* 0x040fe20003fa6270 */
[----:B------:R-:W-:Y:S01]  /*8d40*/  VIADD R2, R0, 0x6 ;  /* 0x0000000600027836 */ /* 0x000fe20000000000 */
[----:B------:R-:W4:Y:S02]  /*8d50*/  @P1 LDG.E.U16 R102, desc[UR18][R142.64] ;  /* 0x000000128e661981 */ /* 0x000f24000c1e1500 */
[----:B------:R-:W-:Y:S02]  /*8d60*/  FSEL R115, R8, -INF , P5 ;  /* 0xff80000008737808 */ /* 0x000fe40002800000 */
[----:B------:R-:W-:Y:S01]  /*8d70*/  ISETP.GE.AND P5, PT, R71, R2, PT ;  /* 0x000000024700720c */ /* 0x000fe20003fa6270 */
[----:B------:R-:W-:Y:S01]  /*8d80*/  VIADD R2, R0, 0x8 ;  /* 0x0000000800027836 */ /* 0x000fe20000000000 */
[----:B------:R-:W4:Y:S02]  /*8d90*/  LDL.64 R150, [R1+0x210] ;  /* 0x0002100001967983 */ /* 0x000f240000100a00 */
[----:B------:R-:W-:-:S02]  /*8da0*/  FSEL R117, R10, -INF , P5 ;  /* 0xff8000000a757808 */ /* 0x000fc40002800000 */
[C---:B------:R-:W-:Y:S01]  /*8db0*/  ISETP.GE.AND P5, PT, R71.reuse, R2, PT ;  /* 0x000000024700720c */ /* 0x040fe20003fa6270 */
[----:B------:R-:W4:Y:S01]  /*8dc0*/  LDL.64 R142, [R1+0x1f0] ;  /* 0x0001f000018e7983 */ /* 0x000f220000100a00 */
[----:B------:R-:W-:Y:S02]  /*8dd0*/  IADD3 R2, PT, PT, R0, 0xa, RZ ;  /* 0x0000000a00027810 */ /* 0x000fe40007ffe0ff */
[----:B------:R-:W-:Y:S02]  /*8de0*/  FSEL R119, R12, -INF , P5 ;  /* 0xff8000000c777808 */ /* 0x000fe40002800000 */
[----:B------:R-:W-:Y:S01]  /*8df0*/  ISETP.GE.AND P5, PT, R71, R2, PT ;  /* 0x000000024700720c */ /* 0x000fe20003fa6270 */
[----:B------:R-:W-:-:S03]  /*8e00*/  VIADD R2, R0, 0xd ;  /* 0x0000000d00027836 */ /* 0x000fc60000000000 */
[----:B------:R-:W-:Y:S02]  /*8e10*/  FSEL R140, R14, -INF , P5 ;  /* 0xff8000000e8c7808 */ /* 0x000fe40002800000 */
[----:B------:R-:W-:-:S04]  /*8e20*/  ISETP.GE.AND P5, PT, R71, R2, PT ;  /* 0x000000024700720c */ /* 0x000fc80003fa6270 */
[----:B------:R-:W-:Y:S02]  /*8e30*/  FSEL R131, R17, -INF , P5 ;  /* 0xff80000011837808 */ /* 0x000fe40002800000 */
[----:B------:R-:W-:-:S06]  /*8e40*/  PRMT R17, RZ, 0x7610, R17 ;  /* 0x00007610ff117816 */ /* 0x000fcc0000000011 */
[----:B------:R-:W4:Y:S04]  /*8e50*/  @P1 LDG.E.U16 R17, desc[UR18][R68.64] ;  /* 0x0000001244111981 */ /* 0x000f28000c1e1500 */
[----:B------:R-:W4:Y:S01]  /*8e60*/  LDL.64 R68, [R1+0x190] ;  /* 0x0001900001447983 */ /* 0x000f220000100a00 */
[----:B------:R-:W-:Y:S01]  /*8e70*/  FMUL R5, R5, UR15 ;  /* 0x0000000f05057c20 */ /* 0x000fe20008400000 */
[----:B------:R-:W-:Y:S01]  /*8e80*/  VIADD R3, R0, 0x3 ;  /* 0x0000000300037836 */ /* 0x000fe20000000000 */
[----:B------:R-:W-:Y:S01]  /*8e90*/  ISETP.GT.AND P6, PT, R71, R0, PT ;  /* 0x000000004700720c */ /* 0x000fe20003fc4270 */
[----:B------:R-:W-:-:S03]  /*8ea0*/  FMUL R7, R7, UR15 ;  /* 0x0000000f07077c20 */ /* 0x000fc60008400000 */
[----:B------:R-:W-:Y:S02]  /*8eb0*/  FSEL R112, R5, -INF , P6 ;  /* 0xff80000005707808 */ /* 0x000fe40003000000 */
[----:B------:R-:W-:Y:S02]  /*8ec0*/  ISETP.GE.AND P6, PT, R71, R3, PT ;  /* 0x000000034700720c */ /* 0x000fe40003fc6270 */
[C---:B------:R-:W-:Y:S01]  /*8ed0*/  IADD3 R3, PT, PT, R0.reuse, 0x5, RZ ;  /* 0x0000000500037810 */ /* 0x040fe20007ffe0ff */
[----:B------:R-:W-:Y:S01]  /*8ee0*/  FMUL R9, R9, UR15 ;  /* 0x0000000f09097c20 */ /* 0x000fe20008400000 */
[----:B------:R-:W-:Y:S02]  /*8ef0*/  FSEL R114, R7, -INF , P6 ;  /* 0xff80000007727808 */ /* 0x000fe40003000000 */
[----:B------:R-:W-:Y:S01]  /*8f00*/  ISETP.GE.AND P6, PT, R71, R3, PT ;  /* 0x000000034700720c */ /* 0x000fe20003fc6270 */
[----:B------:R-:W-:Y:S02]  /*8f10*/  VIADD R3, R0, 0x7 ;  /* 0x0000000700037836 */ /* 0x000fe40000000000 */
[----:B------:R-:W-:Y:S01]  /*8f20*/  FMUL R11, R11, UR15 ;  /* 0x0000000f0b0b7c20 */ /* 0x000fe20008400000 */
[----:B------:R-:W-:-:S02]  /*8f30*/  FSEL R116, R9, -INF , P6 ;  /* 0xff80000009747808 */ /* 0x000fc40003000000 */
[----:B------:R-:W-:Y:S02]  /*8f40*/  ISETP.GE.AND P6, PT, R71, R3, PT ;  /* 0x000000034700720c */ /* 0x000fe40003fc6270 */
[----:B------:R-:W-:Y:S02]  /*8f50*/  PRMT R98, RZ, 0x7610, R98 ;  /* 0x00007610ff627816 */ /* 0x000fe40000000062 */
[----:B------:R-:W-:Y:S02]  /*8f60*/  PRMT R94, RZ, 0x7610, R94 ;  /* 0x00007610ff5e7816 */ /* 0x000fe4000000005e */
[----:B------:R-:W-:Y:S02]  /*8f70*/  PRMT R90, RZ, 0x7610, R90 ;  /* 0x00007610ff5a7816 */ /* 0x000fe4000000005a */
[----:B------:R-:W-:Y:S01]  /*8f80*/  FSEL R118, R11, -INF , P6 ;  /* 0xff8000000b767808 */ /* 0x000fe20003000000 */
[----:B------:R-:W4:Y:S01]  /*8f90*/  @P1 LDG.E.U16 R98, desc[UR18][R134.64] ;  /* 0x0000001286621981 */ /* 0x000f22000c1e1500 */
[----:B------:R-:W-:-:S02]  /*8fa0*/  PRMT R14, RZ, 0x7610, R14 ;  /* 0x00007610ff0e7816 */ /* 0x000fc4000000000e */
[----:B------:R-:W-:Y:S01]  /*8fb0*/  PRMT R11, RZ, 0x7610, R11 ;  /* 0x00007610ff0b7816 */ /* 0x000fe2000000000b */
[----:B------:R-:W4:Y:S01]  /*8fc0*/  @P1 LDG.E.U16 R94, desc[UR18][R132.64] ;  /* 0x00000012845e1981 */ /* 0x000f22000c1e1500 */
[----:B------:R-:W-:Y:S02]  /*8fd0*/  PRMT R8, RZ, 0x7610, R8 ;  /* 0x00007610ff087816 */ /* 0x000fe40000000008 */
[----:B------:R-:W-:Y:S01]  /*8fe0*/  PRMT R5, RZ, 0x7610, R5 ;  /* 0x00007610ff057816 */ /* 0x000fe20000000005 */
[----:B------:R-:W4:Y:S01]  /*8ff0*/  @P1 LDG.E.U16 R90, desc[UR18][R126.64] ;  /* 0x000000127e5a1981 */ /* 0x000f22000c1e1500 */
[----:B------:R-:W-:Y:S02]  /*9000*/  PRMT R109, RZ, 0x7610, R109 ;  /* 0x00007610ff6d7816 */ /* 0x000fe4000000006d */
[----:B------:R-:W-:Y:S01]  /*9010*/  PRMT R105, RZ, 0x7610, R105 ;  /* 0x00007610ff697816 */ /* 0x000fe20000000069 */
[----:B------:R-:W4:Y:S01]  /*9020*/  LDL.64 R134, [R1+0x1d8] ;  /* 0x0001d80001867983 */ /* 0x000f220000100a00 */
[----:B------:R-:W-:-:S02]  /*9030*/  PRMT R101, RZ, 0x7610, R101 ;  /* 0x00007610ff657816 */ /* 0x000fc40000000065 */
[----:B------:R-:W-:Y:S01]  /*9040*/  PRMT R97, RZ, 0x7610, R97 ;  /* 0x00007610ff617816 */ /* 0x000fe20000000061 */
[----:B------:R-:W4:Y:S04]  /*9050*/  LDL.64 R132, [R1+0x1c0] ;  /* 0x0001c00001847983 */ /* 0x000f280000100a00 */
[----:B------:R-:W4:Y:S04]  /*9060*/  LDL.64 R126, [R1+0x1a8] ;  /* 0x0001a800017e7983 */ /* 0x000f280000100a00 */
[----:B------:R-:W4:Y:S04]  /*9070*/  @P1 LDG.E.U16 R11, desc[UR18][R56.64] ;  /* 0x00000012380b1981 */ /* 0x000f28000c1e1500 */
[----:B------:R-:W4:Y:S04]  /*9080*/  @P1 LDG.E.U16 R8, desc[UR18][R58.64] ;  /* 0x000000123a081981 */ /* 0x000f28000c1e1500 */
[----:B------:R-:W4:Y:S01]  /*9090*/  @P1 LDG.E.U16 R5, desc[UR18][R124.64] ;  /* 0x000000127c051981 */ /* 0x000f22000c1e1500 */
[----:B------:R-:W-:Y:S01]  /*90a0*/  FMUL R19, R19, UR15 ;  /* 0x0000000f13137c20 */ /* 0x000fe20008400000 */
[----:B------:R-:W-:-:S02]  /*90b0*/  PRMT R93, RZ, 0x7610, R93 ;  /* 0x00007610ff5d7816 */ /* 0x000fc4000000005d */
[----:B------:R-:W-:Y:S02]  /*90c0*/  PRMT R89, RZ, 0x7610, R89 ;  /* 0x00007610ff597816 */ /* 0x000fe40000000059 */
[----:B------:R-:W-:Y:S02]  /*90d0*/  FSEL R141, R19, -INF , P4 ;  /* 0xff800000138d7808 */ /* 0x000fe40002000000 */
[----:B------:R-:W-:Y:S02]  /*90e0*/  PRMT R85, RZ, 0x7610, R85 ;  /* 0x00007610ff557816 */ /* 0x000fe40000000055 */
[----:B------:R-:W-:Y:S01]  /*90f0*/  PRMT R19, RZ, 0x7610, R19 ;  /* 0x00007610ff137816 */ /* 0x000fe20000000013 */
[----:B--2---:R-:W2:Y:S04]  /*9100*/  @P1 LDG.E.U16 R93, desc[UR18][R152.64] ;  /* 0x00000012985d1981 */ /* 0x004ea8000c1e1500 */
[----:B---3--:R-:W3:Y:S04]  /*9110*/  @P1 LDG.E.U16 R14, desc[UR18][R54.64] ;  /* 0x00000012360e1981 */ /* 0x008ee8000c1e1500 */
[----:B----4-:R-:W4:Y:S04]  /*9120*/  @P1 LDG.E.U16 R109, desc[UR18][R60.64] ;  /* 0x000000123c6d1981 */ /* 0x010f28000c1e1500 */
[----:B------:R-:W2:Y:S04]  /*9130*/  LDL.LU.64 R54, [R1+0x770] ;  /* 0x0007700001367983 */ /* 0x000ea80000300a00 */
[----:B0-----:R-:W2:Y:S04]  /*9140*/  LDL.LU.64 R56, [R1+0x768] ;  /* 0x0007680001387983 */ /* 0x001ea80000300a00 */
[----:B-1----:R-:W2:Y:S04]  /*9150*/  LDL.LU.64 R58, [R1+0x760] ;  /* 0x00076000013a7983 */ /* 0x002ea80000300a00 */
[----:B------:R-:W2:Y:S04]  /*9160*/  LDL.64 R124, [R1+0x178] ;  /* 0x00017800017c7983 */ /* 0x000ea80000100a00 */
[----:B------:R-:W3:Y:S04]  /*9170*/  LDL.LU.64 R60, [R1+0x758] ;  /* 0x00075800013c7983 */ /* 0x000ee80000300a00 */
[----:B------:R-:W3:Y:S04]  /*9180*/  @P1 LDG.E.U16 R105, desc[UR18][R62.64] ;  /* 0x000000123e691981 */ /* 0x000ee8000c1e1500 */
[----:B------:R-:W3:Y:S04]  /*9190*/  @P1 LDG.E.U16 R101, desc[UR18][R64.64] ;  /* 0x0000001240651981 */ /* 0x000ee8000c1e1500 */
[----:B------:R-:W3:Y:S04]  /*91a0*/  @P1 LDG.E.U16 R97, desc[UR18][R66.64] ;  /* 0x0000001242611981 */ /* 0x000ee8000c1e1500 */
[----:B------:R-:W3:Y:S04]  /*91b0*/  LDL.LU.64 R62, [R1+0x750] ;  /* 0x00075000013e7983 */ /* 0x000ee80000300a00 */
[----:B------:R-:W3:Y:S04]  /*91c0*/  LDL.LU.64 R64, [R1+0x748] ;  /* 0x0007480001407983 */ /* 0x000ee80000300a00 */
[----:B------:R-:W3:Y:S04]  /*91d0*/  LDL.64 R66, [R1+0x2a8] ;  /* 0x0002a80001427983 */ /* 0x000ee80000100a00 */
[----:B------:R-:W4:Y:S04]  /*91e0*/  @P1 LDG.E.U16 R89, desc[UR18][R150.64] ;  /* 0x0000001296591981 */ /* 0x000f28000c1e1500 */
[----:B------:R-:W4:Y:S04]  /*91f0*/  LDL.64 R152, [R1+0x288] ;  /* 0x0002880001987983 */ /* 0x000f280000100a00 */
[----:B------:R-:W4:Y:S04]  /*9200*/  @P1 LDG.E.U16 R85, desc[UR18][R142.64] ;  /* 0x000000128e551981 */ /* 0x000f28000c1e1500 */
[----:B------:R-:W4:Y:S04]  /*9210*/  LDL.64 R150, [R1+0x268] ;  /* 0x0002680001967983 */ /* 0x000f280000100a00 */
[----:B------:R-:W4:Y:S04]  /*9220*/  LDL.64 R142, [R1+0x248] ;  /* 0x00024800018e7983 */ /* 0x000f280000100a00 */
[----:B------:R-:W4:Y:S04]  /*9230*/  @P1 LDG.E.U16 R19, desc[UR18][R68.64] ;  /* 0x0000001244131981 */ /* 0x000f28000c1e1500 */
[----:B------:R-:W4:Y:S01]  /*9240*/  LDL.64 R68, [R1+0x228] ;  /* 0x0002280001447983 */ /* 0x000f220000100a00 */
[----:B------:R-:W-:-:S02]  /*9250*/  VIADD R3, R0, 0x9 ;  /* 0x0000000900037836 */ /* 0x000fc40000000000 */
[----:B------:R-:W-:-:S03]  /*9260*/  FMUL R13, R13, UR15 ;  /* 0x0000000f0d0d7c20 */ /* 0x000fc60008400000 */
[----:B------:R-:W-:Y:S01]  /*9270*/  ISETP.GE.AND P6, PT, R71, R3, PT ;  /* 0x000000034700720c */ /* 0x000fe20003fc6270 */
[C---:B------:R-:W-:Y:S02]  /*9280*/  VIADD R3, R0.reuse, 0xb ;  /* 0x0000000b00037836 */ /* 0x040fe40000000000 */
        /* <DEDUP_REMOVED lines=9> */
[----:B------:R-:W-:Y:S02]  /*9320*/  FSEL R138, R16, -INF , P6 ;  /* 0xff800000108a7808 */ /* 0x000fe40003000000 */
[----:B------:R-:W-:Y:S02]  /*9330*/  PRMT R13, RZ, 0x7610, R13 ;  /* 0x00007610ff0d7816 */ /* 0x000fe4000000000d */
[----:B------:R-:W-:Y:S01]  /*9340*/  PRMT R16, RZ, 0x7610, R16 ;  /* 0x00007610ff107816 */ /* 0x000fe20000000010 */
[----:B------:R-:W4:Y:S01]  /*9350*/  @P1 LDG.E.U16 R10, desc[UR18][R122.64] ;  /* 0x000000127a0a1981 */ /* 0x000f22000c1e1500 */
[----:B------:R-:W-:-:S02]  /*9360*/  PRMT R76, RZ, 0x7610, R76 ;  /* 0x00007610ff4c7816 */ /* 0x000fc4000000004c */
[----:B------:R-:W-:Y:S01]  /*9370*/  PRMT R79, RZ, 0x7610, R79 ;  /* 0x00007610ff4f7816 */ /* 0x000fe2000000004f */
[----:B------:R-:W4:Y:S01]  /*9380*/  @P1 LDG.E.U16 R13, desc[UR18][R160.64] ;  /* 0x00000012a00d1981 */ /* 0x000f22000c1e1500 */
[----:B------:R-:W-:-:S04]  /*9390*/  PRMT R82, RZ, 0x7610, R82 ;  /* 0x00007610ff527816 */ /* 0x000fc80000000052 */
[----:B------:R-:W4:Y:S04]  /*93a0*/  @P1 LDG.E.U16 R79, desc[UR18][R132.64] ;  /* 0x00000012844f1981 */ /* 0x000f28000c1e1500 */
[----:B------:R-:W4:Y:S04]  /*93b0*/  LDL.64 R122, [R1+0x1e8] ;  /* 0x0001e800017a7983 */ /* 0x000f280000100a00 */
[----:B------:R-:W4:Y:S04]  /*93c0*/  LDL.64 R160, [R1+0x1d0] ;  /* 0x0001d00001a07983 */ /* 0x000f280000100a00 */
[----:B------:R-:W4:Y:S04]  /*93d0*/  @P1 LDG.E.U16 R76, desc[UR18][R126.64] ;  /* 0x000000127e4c1981 */ /* 0x000f28000c1e1500 */
[----:B------:R-:W4:Y:S04]  /*93e0*/  @P1 LDG.E.U16 R82, desc[UR18][R134.64] ;  /* 0x0000001286521981 */ /* 0x000f28000c1e1500 */
[----:B------:R-:W4:Y:S04]  /*93f0*/  LDL.64 R132, [R1+0x188] ;  /* 0x0001880001847983 */ /* 0x000f280000100a00 */
[----:B------:R-:W4:Y:S04]  /*9400*/  LDL.64 R126, [R1+0x1a0] ;  /* 0x0001a000017e7983 */ /* 0x000f280000100a00 */
[----:B------:R-:W4:Y:S01]  /*9410*/  LDL.64 R134, [R1+0x170] ;  /* 0x0001700001867983 */ /* 0x000f220000100a00 */
[----:B------:R-:W-:-:S02]  /*9420*/  PRMT R7, RZ, 0x7610, R7 ;  /* 0x00007610ff077816 */ /* 0x000fc40000000007 */
[----:B------:R-:W-:Y:S02]  /*9430*/  PRMT R4, RZ, 0x7610, R4 ;  /* 0x00007610ff047816 */ /* 0x000fe40000000004 */
[----:B------:R-:W-:Y:S02]  /*9440*/  PRMT R104, RZ, 0x7610, R104 ;  /* 0x00007610ff687816 */ /* 0x000fe40000000068 */
[----:B------:R-:W-:Y:S01]  /*9450*/  PRMT R100, RZ, 0x7610, R100 ;  /* 0x00007610ff647816 */ /* 0x000fe20000000064 */
[----:B------:R-:W4:Y:S01]  /*9460*/  @P1 LDG.E.U16 R7, desc[UR18][R156.64] ;  /* 0x000000129c071981 */ /* 0x000f22000c1e1500 */
[----:B------:R-:W-:Y:S02]  /*9470*/  PRMT R96, RZ, 0x7610, R96 ;  /* 0x00007610ff607816 */ /* 0x000fe40000000060 */
[----:B------:R-:W-:Y:S01]  /*9480*/  PRMT R92, RZ, 0x7610, R92 ;  /* 0x00007610ff5c7816 */ /* 0x000fe2000000005c */
[----:B------:R-:W4:Y:S04]  /*9490*/  @P1 LDG.E.U16 R4, desc[UR18][R154.64] ;  /* 0x000000129a041981 */ /* 0x000f28000c1e1500 */
[----:B------:R-:W4:Y:S04]  /*94a0*/  LDL.64 R156, [R1+0x2a0] ;  /* 0x0002a000019c7983 */ /* 0x000f280000100a00 */
[----:B------:R-:W4:Y:S04]  /*94b0*/  LDL.64 R154, [R1+0x280] ;  /* 0x00028000019a7983 */ /* 0x000f280000100a00 */
[----:B--2---:R-:W2:Y:S04]  /*94c0*/  @P1 LDG.E.U16 R16, desc[UR18][R124.64] ;  /* 0x000000127c101981 */ /* 0x004ea8000c1e1500 */
[----:B------:R-:W2:Y:S04]  /*94d0*/  LDL.64 R124, [R1+0x1b8] ;  /* 0x0001b800017c7983 */ /* 0x000ea80000100a00 */
[----:B---3--:R-:W3:Y:S04]  /*94e0*/  @P1 LDG.E.U16 R108, desc[UR18][R66.64] ;  /* 0x00000012426c1981 */ /* 0x008ee8000c1e1500 */
[----:B----4-:R-:W4:Y:S04]  /*94f0*/  @P1 LDG.E.U16 R104, desc[UR18][R152.64] ;  /* 0x0000001298681981 */ /* 0x010f28000c1e1500 */
        /* <DEDUP_REMOVED lines=8> */
[----:B------:R-:W-:-:S06]  /*9580*/  PRMT R110, RZ, 0x7610, R110 ;  /* 0x00007610ff6e7816 */ /* 0x000fcc000000006e */
[----:B------:R-:W4:Y:S01]  /*9590*/  @P1 LDG.E.U16 R110, desc[UR18][R72.64] ;  /* 0x00000012486e1981 */ /* 0x000f22000c1e1500 */
[----:B------:R-:W-:Y:S01]  /*95a0*/  FMUL R18, R18, UR15 ;  /* 0x0000000f12127c20 */ /* 0x000fe20008400000 */
[----:B------:R-:W-:Y:S02]  /*95b0*/  PRMT R88, RZ, 0x7610, R88 ;  /* 0x00007610ff587816 */ /* 0x000fe40000000058 */
[----:B------:R-:W-:Y:S02]  /*95c0*/  PRMT R84, RZ, 0x7610, R84 ;  /* 0x00007610ff547816 */ /* 0x000fe40000000054 */
[----:B------:R-:W-:Y:S02]  /*95d0*/  PRMT R81, RZ, 0x7610, R81 ;  /* 0x00007610ff517816 */ /* 0x000fe40000000051 */
[----:B------:R-:W-:Y:S02]  /*95e0*/  PRMT R78, RZ, 0x7610, R78 ;  /* 0x00007610ff4e7816 */ /* 0x000fe4000000004e */
[----:B------:R-:W-:-:S02]  /*95f0*/  FSEL R130, R18, -INF , P3 ;  /* 0xff80000012827808 */ /* 0x000fc40001800000 */
[----:B------:R-:W-:Y:S02]  /*9600*/  PRMT R75, RZ, 0x7610, R75 ;  /* 0x00007610ff4b7816 */ /* 0x000fe4000000004b */
[----:B------:R-:W-:Y:S02]  /*9610*/  PRMT R18, RZ, 0x7610, R18 ;  /* 0x00007610ff127816 */ /* 0x000fe40000000012 */
[----:B------:R-:W-:Y:S01]  /*9620*/  PRMT R15, RZ, 0x7610, R15 ;  /* 0x00007610ff0f7816 */ /* 0x000fe2000000000f */
[C---:B------:R-:W-:Y:S01]  /*9630*/  VIADD R2, R0.reuse, 0x10 ;  /* 0x0000001000027836 */ /* 0x040fe20000000000 */
[----:B------:R-:W-:Y:S02]  /*9640*/  PRMT R12, RZ, 0x7610, R12 ;  /* 0x00007610ff0c7816 */ /* 0x000fe4000000000c */
[----:B------:R-:W-:Y:S02]  /*9650*/  PRMT R9, RZ, 0x7610, R9 ;  /* 0x00007610ff097816 */ /* 0x000fe40000000009 */
[----:B------:R-:W-:Y:S01]  /*9660*/  PRMT R6, RZ, 0x7610, R6 ;  /* 0x00007610ff067816 */ /* 0x000fe20000000006 */
[----:B------:R-:W4:Y:S04]  /*9670*/  @P1 LDG.E.U16 R84, desc[UR18][R122.64] ;  /* 0x000000127a541981 */ /* 0x000f28000c1e1500 */
[----:B------:R-:W4:Y:S01]  /*9680*/  @P1 LDG.E.U16 R81, desc[UR18][R160.64] ;  /* 0x00000012a0511981 */ /* 0x000f22000c1e1500 */
[----:B------:R-:W-:Y:S01]  /*9690*/  ISETP.GE.AND P6, PT, R71, R2, PT ;  /* 0x000000024700720c */ /* 0x000fe20003fc6270 */
[----:B------:R-:W-:-:S02]  /*96a0*/  VIADD R2, R0, 0x12 ;  /* 0x0000001200027836 */ /* 0x000fc40000000000 */
[----:B------:R-:W4:Y:S04]  /*96b0*/  @P1 LDG.E.U16 R12, desc[UR18][R136.64] ;  /* 0x00000012880c1981 */ /* 0x000f28000c1e1500 */
[----:B------:R-:W4:Y:S04]  /*96c0*/  @P1 LDG.E.U16 R9, desc[UR18][R164.64] ;  /* 0x00000012a4091981 */ /* 0x000f28000c1e1500 */
[----:B------:R-:W4:Y:S04]  /*96d0*/  @P1 LDG.E.U16 R18, desc[UR18][R132.64] ;  /* 0x0000001284121981 */ /* 0x000f28000c1e1500 */
[----:B------:R-:W4:Y:S04]  /*96e0*/  @P1 LDG.E.U16 R75, desc[UR18][R126.64] ;  /* 0x000000127e4b1981 */ /* 0x000f28000c1e1500 */
[----:B------:R-:W4:Y:S04]  /*96f0*/  @P1 LDG.E.U16 R15, desc[UR18][R134.64] ;  /* 0x00000012860f1981 */ /* 0x000f28000c1e1500 */
[----:B------:R-:W4:Y:S01]  /*9700*/  @P1 LDG.E.U16 R6, desc[UR18][R162.64] ;  /* 0x00000012a2061981 */ /* 0x000f22000c1e1500 */
[----:B------:R-:W-:-:S02]  /*9710*/  ISETP.GE.AND P3, PT, R71, R2, PT ;  /* 0x000000024700720c */ /* 0x000fc40003f66270 */
[----:B------:R-:W-:-:S06]  /*9720*/  PRMT R2, RZ, 0x7610, R2 ;  /* 0x00007610ff027816 */ /* 0x000fcc0000000002 */
[----:B------:R-:W4:Y:S01]  /*9730*/  @P1 LDG.E.U16 R2, desc[UR18][R158.64] ;  /* 0x000000129e021981 */ /* 0x000f22000c1e1500 */
[----:B------:R-:W-:Y:S02]  /*9740*/  PRMT R107, RZ, 0x7610, R107 ;  /* 0x00007610ff6b7816 */ /* 0x000fe4000000006b */
[----:B------:R-:W-:Y:S02]  /*9750*/  PRMT R103, RZ, 0x7610, R103 ;  /* 0x00007610ff677816 */ /* 0x000fe40000000067 */
[----:B------:R-:W-:Y:S02]  /*9760*/  PRMT R99, RZ, 0x7610, R99 ;  /* 0x00007610ff637816 */ /* 0x000fe40000000063 */
[----:B------:R-:W-:Y:S01]  /*9770*/  PRMT R95, RZ, 0x7610, R95 ;  /* 0x00007610ff5f7816 */ /* 0x000fe2000000005f */
[----:B------:R-:W4:Y:S01]  /*9780*/  @P1 LDG.E.U16 R107, desc[UR18][R156.64] ;  /* 0x000000129c6b1981 */ /* 0x000f22000c1e1500 */
[----:B------:R-:W-:Y:S02]  /*9790*/  PRMT R91, RZ, 0x7610, R91 ;  /* 0x00007610ff5b7816 */ /* 0x000fe4000000005b */
[----:B------:R-:W-:Y:S01]  /*97a0*/  PRMT R87, RZ, 0x7610, R87 ;  /* 0x00007610ff577816 */ /* 0x000fe20000000057 */
[----:B------:R-:W4:Y:S01]  /*97b0*/  @P1 LDG.E.U16 R103, desc[UR18][R154.64] ;  /* 0x000000129a671981 */ /* 0x000f22000c1e1500 */
[----:B------:R-:W-:-:S04]  /*97c0*/  IADD3 R3, PT, PT, R0, 0x11, RZ ;  /* 0x0000001100037810 */ /* 0x000fc80007ffe0ff */
[----:B------:R-:W-:Y:S01]  /*97d0*/  ISETP.GE.AND P5, PT, R71, R3, PT ;  /* 0x000000034700720c */ /* 0x000fe20003fa6270 */
[----:B------:R-:W-:Y:S02]  /*97e0*/  VIADD R3, R0, 0x13 ;  /* 0x0000001300037836 */ /* 0x000fe40000000000 */
[----:B------:R-:W-:-:S03]  /*97f0*/  FMUL R20, R20, UR15 ;  /* 0x0000000f14147c20 */ /* 0x000fc60008400000 */
[----:B------:R-:W-:Y:S01]  /*9800*/  ISETP.GE.AND P4, PT, R71, R3, PT ;  /* 0x000000034700720c */ /* 0x000fe20003f86270 */
[----:B------:R-:W-:Y:S01]  /*9810*/  VIADD R3, R0, 0x14 ;  /* 0x0000001400037836 */ /* 0x000fe20000000000 */
[----:B------:R-:W-:Y:S01]  /*9820*/  FSEL R129, R20, -INF , P6 ;  /* 0xff80000014817808 */ /* 0x000fe20003000000 */
[----:B------:R-:W-:-:S03]  /*9830*/  FMUL R21, R21, UR15 ;  /* 0x0000000f15157c20 */ /* 0x000fc60008400000 */
[----:B------:R-:W-:Y:S01]  /*9840*/  ISETP.GE.AND P6, PT, R71, R3, PT ;  /* 0x000000034700720c */ /* 0x000fe20003fc6270 */
[----:B------:R-:W-:Y:S02]  /*9850*/  VIADD R3, R0, 0x15 ;  /* 0x0000001500037836 */ /* 0x000fe40000000000 */
[----:B------:R-:W-:Y:S01]  /*9860*/  FMUL R22, R22, UR15 ;  /* 0x0000000f16167c20 */ /* 0x000fe20008400000 */
[----:B------:R-:W-:Y:S02]  /*9870*/  FSEL R128, R21, -INF , P5 ;  /* 0xff80000015807808 */ /* 0x000fe40002800000 */
[----:B------:R-:W-:Y:S02]  /*9880*/  IADD3 R20, PT, PT, R0, 0x16, RZ ;  /* 0x0000001600147810 */ /* 0x000fe40007ffe0ff */
[----:B------:R-:W-:Y:S01]  /*9890*/  ISETP.GE.AND P5, PT, R71, R3, PT ;  /* 0x000000034700720c */ /* 0x000fe20003fa6270 */
[----:B------:R-:W-:Y:S01]  /*98a0*/  FMUL R3, R23, UR15 ;  /* 0x0000000f17037c20 */ /* 0x000fe20008400000 */
[----:B------:R-:W-:Y:S01]  /*98b0*/  FSEL R121, R22, -INF , P3 ;  /* 0xff80000016797808 */ /* 0x000fe20001800000 */
[----:B------:R-:W-:Y:S01]  /*98c0*/  FMUL R23, R24, UR15 ;  /* 0x0000000f18177c20 */ /* 0x000fe20008400000 */
[----:B------:R-:W-:Y:S01]  /*98d0*/  ISETP.GE.AND P3, PT, R71, R20, PT ;  /* 0x000000144700720c */ /* 0x000fe20003f66270 */
[C---:B------:R-:W-:Y:S01]  /*98e0*/  VIADD R20, R0.reuse, 0x17 ;  /* 0x0000001700147836 */ /* 0x040fe20000000000 */
[----:B------:R-:W-:Y:S01]  /*98f0*/  FSEL R24, R3, -INF , P4 ;  /* 0xff80000003187808 */ /* 0x000fe20002000000 */
[----:B------:R-:W-:-:S02]  /*9900*/  VIADD R22, R0, 0x18 ;  /* 0x0000001800167836 */ /* 0x000fc40000000000 */
[----:B------:R-:W-:Y:S01]  /*9910*/  FMUL R21, R25, UR15 ;  /* 0x0000000f19157c20 */ /* 0x000fe20008400000 */
[----:B------:R-:W-:Y:S01]  /*9920*/  VIADD R3, R0, 0x19 ;  /* 0x0000001900037836 */ /* 0x000fe20000000000 */
[----:B------:R-:W-:Y:S01]  /*9930*/  ISETP.GE.AND P4, PT, R71, R20, PT ;  /* 0x000000144700720c */ /* 0x000fe20003f86270 */
[----:B------:R-:W-:Y:S01]  /*9940*/  FMUL R20, R26, UR15 ;  /* 0x0000000f1a147c20 */ /* 0x000fe20008400000 */
[----:B------:R-:W-:Y:S01]  /*9950*/  FSEL R23, R23, -INF , P6 ;  /* 0xff80000017177808 */ /* 0x000fe20003000000 */
[----:B------:R-:W-:Y:S01]  /*9960*/  FMUL R25, R27, UR15 ;  /* 0x0000000f1b197c20 */ /* 0x000fe20008400000 */
[----:B------:R-:W-:Y:S01]  /*9970*/  ISETP.GE.AND P6, PT, R71, R22, PT ;  /* 0x000000164700720c */ /* 0x000fe20003fc6270 */
[----:B------:R-:W-:Y:S01]  /*9980*/  VIADD R22, R0, 0x1a ;  /* 0x0000001a00167836 */ /* 0x000fe20000000000 */
[----:B------:R-:W-:Y:S02]  /*9990*/  FSEL R21, R21, -INF , P5 ;  /* 0xff80000015157808 */ /* 0x000fe40002800000 */
[----:B------:R-:W-:-:S02]  /*99a0*/  ISETP.GE.AND P5, PT, R71, R3, PT ;  /* 0x000000034700720c */ /* 0x000fc40003fa6270 */
[----:B------:R-:W-:Y:S01]  /*99b0*/  IADD3 R3, PT, PT, R0, 0x1b, RZ ;  /* 0x0000001b00037810 */ /* 0x000fe20007ffe0ff */
[----:B--2---:R-:W2:Y:S04]  /*99c0*/  @P1 LDG.E.U16 R78, desc[UR18][R124.64] ;  /* 0x000000127c4e1981 */ /* 0x004ea8000c1e1500 */
[----:B---3--:R-:W3:Y:S04]  /*99d0*/  @P1 LDG.E.U16 R88, desc[UR18][R66.64] ;  /* 0x0000001242581981 */ /* 0x008ee8000c1e1500 */
[----:B----4-:R-:W4:Y:S04]  /*99e0*/  @P1 LDG.E.U16 R99, desc[UR18][R152.64] ;  /* 0x0000001298631981 */ /* 0x010f28000c1e1500 */
[----:B------:R-:W2:Y:S04]  /*99f0*/  LDL.LU.64 R66, [R1+0x740] ;  /* 0x0007400001427983 */ /* 0x000ea80000300a00 */
[----:B------:R-:W2:Y:S04]  /*9a00*/  LDL.LU R123, [R1+0x73c] ;  /* 0x00073c00017b7983 */ /* 0x000ea80000300800 */
[----:B------:R-:W3:Y:S04]  /*9a10*/  LDL.LU R161, [R1+0x738] ;  /* 0x0007380001a17983 */ /* 0x000ee80000300800 */
[----:B------:R-:W3:Y:S04]  /*9a20*/  LDL.LU.64 R124, [R1+0x730] ;  /* 0x00073000017c7983 */ /* 0x000ee80000300a00 */
[----:B------:R-:W3:Y:S04]  /*9a30*/  LDL.LU.64 R126, [R1+0x728] ;  /* 0x00072800017e7983 */ /* 0x000ee80000300a00 */
[----:B------:R-:W3:Y:S04]  /*9a40*/  LDL.LU.64 R132, [R1+0x720] ;  /* 0x0007200001847983 */ /* 0x000ee80000300a00 */
[----:B------:R-:W3:Y:S04]  /*9a50*/  LDL.LU.64 R134, [R1+0x718] ;  /* 0x0007180001867983 */ /* 0x000ee80000300a00 */
[----:B------:R-:W3:Y:S04]  /*9a60*/  @P1 LDG.E.U16 R95, desc[UR18][R150.64] ;  /* 0x00000012965f1981 */ /* 0x000ee8000c1e1500 */
[----:B------:R0:W3:Y:S04]  /*9a70*/  @P1 LDG.E.U16 R91, desc[UR18][R142.64] ;  /* 0x000000128e5b1981 */ /* 0x0000e8000c1e1500 */
[----:B------:R-:W3:Y:S04]  /*9a80*/  LDL.LU.64 R136, [R1+0x710] ;  /* 0x0007100001887983 */ /* 0x000ee80000300a00 */
[----:B------:R1:W3:Y:S01]  /*9a90*/  @P1 LDG.E.U16 R87, desc[UR18][R68.64] ;  /* 0x0000001244571981 */ /* 0x0002e2000c1e1500 */
[----:B------:R-:W-:Y:S01]  /*9aa0*/  FSEL R20, R20, -INF , P3 ;  /* 0xff80000014147808 */ /* 0x000fe20001800000 */
[----:B------:R-:W-:Y:S01]  /*9ab0*/  FMUL R27, R28, UR15 ;  /* 0x0000000f1c1b7c20 */ /* 0x000fe20008400000 */
[----:B------:R-:W-:Y:S01]  /*9ac0*/  FSEL R25, R25, -INF , P4 ;  /* 0xff80000019197808 */ /* 0x000fe20002000000 */
[----:B------:R-:W-:Y:S01]  /*9ad0*/  FMUL R29, R29, UR15 ;  /* 0x0000000f1d1d7c20 */ /* 0x000fe20008400000 */
[C---:B------:R-:W-:Y:S01]  /*9ae0*/  ISETP.GE.AND P3, PT, R71.reuse, R22, PT ;  /* 0x000000164700720c */ /* 0x040fe20003f66270 */
[C---:B------:R-:W-:Y:S01]  /*9af0*/  VIADD R22, R0.reuse, 0x1c ;  /* 0x0000001c00167836 */ /* 0x040fe20000000000 */
[----:B------:R-:W-:Y:S01]  /*9b00*/  ISETP.GE.AND P4, PT, R71, R3, PT ;  /* 0x000000034700720c */ /* 0x000fe20003f86270 */
[----:B------:R-:W-:Y:S01]  /*9b10*/  VIADD R3, R0, 0x1d ;  /* 0x0000001d00037836 */ /* 0x000fe20000000000 */
[----:B------:R-:W-:Y:S01]  /*9b20*/  FSEL R27, R27, -INF , P6 ;  /* 0xff8000001b1b7808 */ /* 0x000fe20003000000 */
[----:B------:R-:W-:Y:S01]  /*9b30*/  FMUL R30, R30, UR15 ;  /* 0x0000000f1e1e7c20 */ /* 0x000fe20008400000 */
[----:B------:R-:W-:Y:S01]  /*9b40*/  FSEL R29, R29, -INF , P5 ;  /* 0xff8000001d1d7808 */ /* 0x000fe20002800000 */
[----:B0-----:R-:W-:Y:S01]  /*9b50*/  FMUL R143, R31, UR15 ;  /* 0x0000000f1f8f7c20 */ /* 0x001fe20008400000 */
[C---:B------:R-:W-:Y:S01]  /*9b60*/  ISETP.GE.AND P6, PT, R71.reuse, R22, PT ;  /* 0x000000164700720c */ /* 0x040fe20003fc6270 */
[C---:B------:R-:W-:Y:S01]  /*9b70*/  VIADD R22, R0.reuse, 0x1e ;  /* 0x0000001e00167836 */ /* 0x040fe20000000000 */
[----:B------:R-:W-:Y:S01]  /*9b80*/  ISETP.GE.AND P5, PT, R71, R3, PT ;  /* 0x000000034700720c */ /* 0x000fe20003fa6270 */
[----:B------:R-:W-:Y:S01]  /*9b90*/  VIADD R3, R0, 0x1f ;  /* 0x0000001f00037836 */ /* 0x000fe20000000000 */
[----:B------:R-:W-:Y:S01]  /*9ba0*/  FSEL R31, R30, -INF , P3 ;  /* 0xff8000001e1f7808 */ /* 0x000fe20001800000 */
[----:B------:R-:W-:Y:S01]  /*9bb0*/  FMUL R32, R32, UR15 ;  /* 0x0000000f20207c20 */ /* 0x000fe20008400000 */
[----:B------:R-:W-:Y:S01]  /*9bc0*/  FSEL R143, R143, -INF , P4 ;  /* 0xff8000008f8f7808 */ /* 0x000fe20002000000 */
[----:B------:R-:W-:Y:S01]  /*9bd0*/  FMUL R150, R33, UR15 ;  /* 0x0000000f21967c20 */ /* 0x000fe20008400000 */
[----:B------:R-:W-:-:S02]  /*9be0*/  ISETP.GE.AND P3, PT, R71, R22, PT ;  /* 0x000000164700720c */ /* 0x000fc40003f66270 */
[----:B------:R-:W-:Y:S01]  /*9bf0*/  ISETP.GE.AND P4, PT, R71, R3, PT ;  /* 0x000000034700720c */ /* 0x000fe20003f86270 */
[C---:B------:R-:W-:Y:S01]  /*9c00*/  VIADD R3, R0.reuse, 0x31 ;  /* 0x0000003100037836 */ /* 0x040fe20000000000 */
[----:B------:R-:W-:Y:S01]  /*9c10*/  IADD3 R22, PT, PT, R0, 0x30, RZ ;  /* 0x0000003000167810 */ /* 0x000fe20007ffe0ff */
[----:B------:R-:W-:Y:S01]  /*9c20*/  FMUL R34, R34, UR15 ;  /* 0x0000000f22227c20 */ /* 0x000fe20008400000 */
[----:B------:R-:W-:Y:S01]  /*9c30*/  FSEL R33, R32, -INF , P6 ;  /* 0xff80000020217808 */ /* 0x000fe20003000000 */
[----:B------:R-:W-:Y:S01]  /*9c40*/  FMUL R35, R35, UR15 ;  /* 0x0000000f23237c20 */ /* 0x000fe20008400000 */
[C---:B------:R-:W-:Y:S01]  /*9c50*/  ISETP.GE.AND P6, PT, R71.reuse, R22, PT ;  /* 0x000000164700720c */ /* 0x040fe20003fc6270 */
[----:B------:R-:W-:Y:S01]  /*9c60*/  VIADD R22, R0, 0x20 ;  /* 0x0000002000167836 */ /* 0x000fe20000000000 */
[----:B------:R-:W-:Y:S02]  /*9c70*/  FSEL R150, R150, -INF , P5 ;  /* 0xff80000096967808 */ /* 0x000fe40002800000 */
[C---:B------:R-:W-:Y:S01]  /*9c80*/  ISETP.GE.AND P5, PT, R71.reuse, R3, PT ;  /* 0x000000034700720c */ /* 0x040fe20003fa6270 */
[----:B------:R-:W-:Y:S01]  /*9c90*/  VIADD R3, R0, 0x21 ;  /* 0x0000002100037836 */ /* 0x000fe20000000000 */
[----:B------:R-:W-:Y:S01]  /*9ca0*/  FSEL R151, R34, -INF , P3 ;  /* 0xff80000022977808 */ /* 0x000fe20001800000 */
[----:B------:R-:W-:Y:S01]  /*9cb0*/  FMUL R36, R36, UR15 ;  /* 0x0000000f24247c20 */ /* 0x000fe20008400000 */
[----:B------:R-:W-:Y:S01]  /*9cc0*/  ISETP.GE.AND P3, PT, R71, R22, PT ;  /* 0x000000164700720c */ /* 0x000fe20003f66270 */
[----:B------:R-:W-:Y:S01]  /*9cd0*/  FMUL R37, R37, UR15 ;  /* 0x0000000f25257c20 */ /* 0x000fe20008400000 */
[----:B------:R-:W-:Y:S01]  /*9ce0*/  FSEL R152, R35, -INF , P4 ;  /* 0xff80000023987808 */ /* 0x000fe20002000000 */
[----:B------:R-:W-:Y:S01]  /*9cf0*/  VIADD R22, R0, 0x22 ;  /* 0x0000002200167836 */ /* 0x000fe20000000000 */
[----:B------:R-:W-:-:S02]  /*9d00*/  ISETP.GE.AND P4, PT, R71, R3, PT ;  /* 0x000000034700720c */ /* 0x000fc40003f86270 */
[----:B------:R-:W-:Y:S01]  /*9d10*/  IADD3 R3, PT, PT, R0, 0x23, RZ ;  /* 0x0000002300037810 */ /* 0x000fe20007ffe0ff */
[----:B------:R-:W-:Y:S01]  /*9d20*/  FMUL R38, R38, UR15 ;  /* 0x0000000f26267c20 */ /* 0x000fe20008400000 */
[----:B------:R-:W-:Y:S01]  /*9d30*/  FSEL R153, R36, -INF , P3 ;  /* 0xff80000024997808 */ /* 0x000fe20001800000 */
[----:B------:R-:W-:Y:S01]  /*9d40*/  FMUL R39, R39, UR15 ;  /* 0x0000000f27277c20 */ /* 0x000fe20008400000 */
[----:B------:R-:W-:Y:S02]  /*9d50*/  FSEL R154, R37, -INF , P4 ;  /* 0xff800000259a7808 */ /* 0x000fe40002000000 */
        /* <DEDUP_REMOVED lines=17> */
[----:B------:R-:W-:Y:S01]  /*9e70*/  FMUL R44, R44, UR15 ;  /* 0x0000000f2c2c7c20 */ /* 0x000fe20008400000 */
[----:B------:R-:W-:Y:S01]  /*9e80*/  ISETP.GE.AND P4, PT, R71, R3, PT ;  /* 0x000000034700720c */ /* 0x000fe20003f86270 */
[----:B------:R-:W-:Y:S01]  /*9e90*/  FMUL R45, R45, UR15 ;  /* 0x0000000f2d2d7c20 */ /* 0x000fe20008400000 */
[----:B------:R-:W-:Y:S01]  /*9ea0*/  IADD3 R22, PT, PT, R0, 0x32, RZ ;  /* 0x0000003200167810 */ /* 0x000fe20007ffe0ff */
[----:B------:R-:W-:Y:S01]  /*9eb0*/  FMUL R46, R46, UR15 ;  /* 0x0000000f2e2e7c20 */ /* 0x000fe20008400000 */
[----:B------:R-:W-:Y:S01]  /*9ec0*/  FMNMX3 R3, R111, R112, R113, !PT ;  /* 0x000000706f037276 */ /* 0x000fe20007800071 */
[----:B------:R-:W-:Y:S01]  /*9ed0*/  FMUL R47, R47, UR15 ;  /* 0x0000000f2f2f7c20 */ /* 0x000fe20008400000 */
[----:B------:R-:W-:Y:S01]  /*9ee0*/  FSEL R35, R42, -INF , P3 ;  /* 0xff8000002a237808 */ /* 0x000fe20001800000 */
[----:B------:R-:W-:Y:S01]  /*9ef0*/  FMUL R48, R48, UR15 ;  /* 0x0000000f30307c20 */ /* 0x000fe20008400000 */
[----:B------:R-:W-:Y:S01]  /*9f00*/  ISETP.GE.AND P3, PT, R71, R22, PT ;  /* 0x000000164700720c */ /* 0x000fe20003f66270 */
[----:B------:R-:W-:Y:S01]  /*9f10*/  VIADD R22, R0, 0x28 ;  /* 0x0000002800167836 */ /* 0x000fe20000000000 */
[----:B------:R-:W-:Y:S01]  /*9f20*/  FMNMX3 R3, R3, R114, R115, !PT ;  /* 0x0000007203037276 */ /* 0x000fe20007800073 */
[----:B------:R-:W-:Y:S01]  /*9f30*/  FMUL R49, R49, UR15 ;  /* 0x0000000f31317c20 */ /* 0x000fe20008400000 */
[----:B------:R-:W-:Y:S01]  /*9f40*/  FSEL R164, R43, -INF , P4 ;  /* 0xff8000002ba47808 */ /* 0x000fe20002000000 */
[----:B------:R-:W-:Y:S01]  /*9f50*/  FMUL R50, R50, UR15 ;  /* 0x0000000f32327c20 */ /* 0x000fe20008400000 */
[----:B------:R-:W-:Y:S01]  /*9f60*/  FMNMX3 R3, R3, R116, R117, !PT ;  /* 0x0000007403037276 */ /* 0x000fe20007800075 */
[----:B------:R-:W-:Y:S01]  /*9f70*/  FMUL R51, R51, UR15 ;  /* 0x0000000f33337c20 */ /* 0x000fe20008400000 */
[----:B------:R-:W-:Y:S01]  /*9f80*/  ISETP.GE.AND P4, PT, R71, R22, PT ;  /* 0x000000164700720c */ /* 0x000fe20003f86270 */
[----:B------:R-:W-:Y:S01]  /*9f90*/  VIADD R22, R0, 0x29 ;  /* 0x0000002900167836 */ /* 0x000fe20000000000 */
        /* <DEDUP_REMOVED lines=11> */
[----:B------:R0:W-:Y:S01]  /*a050*/  STL [R1+0x58], R122 ;  /* 0x0000587a01007387 */ /* 0x0001e20000100800 */
[----:B------:R-:W-:Y:S01]  /*a060*/  ISETP.GE.AND P4, PT, R71, R22, PT ;  /* 0x000000164700720c */ /* 0x000fe20003f86270 */
[----:B------:R-:W-:Y:S01]  /*a070*/  VIADD R22, R0, 0x2b ;  /* 0x0000002b00167836 */ /* 0x000fe20000000000 */
[----:B------:R-:W-:Y:S01]  /*a080*/  FMNMX3 R3, R3, R131, R130, !PT ;  /* 0x0000008303037276 */ /* 0x000fe20007800082 */
[----:B------:R-:W-:Y:S01]  /*a090*/  FMUL R56, R56, UR15 ;  /* 0x0000000f38387c20 */ /* 0x000fe20008400000 */
[----:B------:R-:W-:Y:S01]  /*a0a0*/  FSEL R163, R46, -INF , P4 ;  /* 0xff8000002ea37808 */ /* 0x000fe20002000000 */
[----:B------:R-:W-:Y:S01]  /*a0b0*/  FMUL R57, R57, UR15 ;  /* 0x0000000f39397c20 */ /* 0x000fe20008400000 */
[----:B------:R-:W-:Y:S01]  /*a0c0*/  ISETP.GE.AND P4, PT, R71, R22, PT ;  /* 0x000000164700720c */ /* 0x000fe20003f86270 */
[----:B------:R-:W-:Y:S01]  /*a0d0*/  FMUL R58, R58, UR15 ;  /* 0x0000000f3a3a7c20 */ /* 0x000fe20008400000 */
[----:B------:R-:W-:Y:S01]  /*a0e0*/  FMNMX3 R3, R3, R141, R129, !PT ;  /* 0x0000008d03037276 */ /* 0x000fe20007800081 */
[----:B------:R-:W-:Y:S01]  /*a0f0*/  FMUL R59, R59, UR15 ;  /* 0x0000000f3b3b7c20 */ /* 0x000fe20008400000 */
[----:B------:R-:W-:Y:S01]  /*a100*/  IADD3 R22, PT, PT, R0, 0x2c, RZ ;  /* 0x0000002c00167810 */ /* 0x000fe20007ffe0ff */
        /* <DEDUP_REMOVED lines=14> */
[----:B------:R-:W-:Y:S01]  /*a1f0*/  STS.U16 [R70+UR6], R110 ;  /* 0x0000006e46007988 */ /* 0x000fe20008000406 */
[----:B------:R-:W-:-:S03]  /*a200*/  FSEL R159, R49, -INF , P4 ;  /* 0xff800000319f7808 */ /* 0x000fc60002000000 */
[----:B------:R-:W-:Y:S01]  /*a210*/  STS.U16 [R70+UR6+0x400], R106 ;  /* 0x0004006a46007988 */ /* 0x000fe20008000406 */
[----:B------:R-:W-:-:S03]  /*a220*/  FMNMX3 R3, R3, R25, R27, !PT ;  /* 0x0000001903037276 */ /* 0x000fc6000780001b */
[----:B------:R-:W-:Y:S01]  /*a230*/  STS.U16 [R70+UR6+0x800], R102 ;  /* 0x0008006646007988 */ /* 0x000fe20008000406 */
[----:B------:R-:W-:Y:S01]  /*a240*/  ISETP.GE.AND P4, PT, R71, R22, PT ;  /* 0x000000164700720c */ /* 0x000fe20003f86270 */
[----:B------:R-:W-:Y:S01]  /*a250*/  VIADD R22, R0, 0x2f ;  /* 0x0000002f00167836 */ /* 0x000fe20000000000 */
[----:B------:R-:W-:Y:S01]  /*a260*/  FMNMX3 R3, R3, R29, R31, !PT ;  /* 0x0000001d03037276 */ /* 0x000fe2000780001f */
[----:B------:R-:W-:Y:S01]  /*a270*/  STS.U16 [R70+UR6+0xc00], R98 ;  /* 0x000c006246007988 */ /* 0x000fe20008000406 */
[----:B------:R-:W-:-:S03]  /*a280*/  FSEL R158, R50, -INF , P4 ;  /* 0xff800000329e7808 */ /* 0x000fc60002000000 */
[----:B------:R-:W-:Y:S01]  /*a290*/  STS.U16 [R70+UR6+0x1000], R94 ;  /* 0x0010005e46007988 */ /* 0x000fe20008000406 */
[----:B------:R-:W-:-:S03]  /*a2a0*/  ISETP.GE.AND P4, PT, R71, R22, PT ;  /* 0x000000164700720c */ /* 0x000fc60003f86270 */
[----:B------:R-:W-:Y:S01]  /*a2b0*/  STS.U16 [R70+UR6+0x1400], R90 ;  /* 0x0014005a46007988 */ /* 0x000fe20008000406 */
[----:B------:R-:W-:-:S03]  /*a2c0*/  IADD3 R22, PT, PT, R0, 0x33, RZ ;  /* 0x0000003300167810 */ /* 0x000fc60007ffe0ff */
[----:B------:R-:W-:Y:S01]  /*a2d0*/  STS.U16 [R70+UR6+0x1800], R86 ;  /* 0x0018005646007988 */ /* 0x000fe20008000406 */
[----:B------:R-:W-:-:S03]  /*a2e0*/  FMNMX3 R3, R3, R143, R33, !PT ;  /* 0x0000008f03037276 */ /* 0x000fc60007800021 */
[----:B------:R-:W-:Y:S01]  /*a2f0*/  STS.U16 [R70+UR6+0x1c00], R83 ;  /* 0x001c005346007988 */ /* 0x000fe20008000406 */
[----:B------:R-:W-:-:S03]  /*a300*/  FSEL R157, R51, -INF , P4 ;  /* 0xff800000339d7808 */ /* 0x000fc60002000000 */
[----:B------:R-:W-:Y:S01]  /*a310*/  STS.U16 [R70+UR6+0x2000], R80 ;  /* 0x0020005046007988 */ /* 0x000fe20008000406 */
[----:B------:R-:W-:Y:S01]  /*a320*/  ISETP.GE.AND P4, PT, R71, R22, PT ;  /* 0x000000164700720c */ /* 0x000fe20003f86270 */
[----:B------:R-:W-:Y:S01]  /*a330*/  VIADD R22, R0, 0x34 ;  /* 0x0000003400167836 */ /* 0x000fe20000000000 */
[----:B------:R-:W-:Y:S01]  /*a340*/  FMNMX3 R3, R3, R150, R151, !PT ;  /* 0x0000009603037276 */ /* 0x000fe20007800097 */
[----:B------:R-:W-:Y:S01]  /*a350*/  STS.U16 [R70+UR6+0x2400], R77 ;  /* 0x0024004d46007988 */ /* 0x000fe20008000406 */
        /* <DEDUP_REMOVED lines=10> */
[----:B------:R-:W-:Y:S01]  /*a400*/  ISETP.GE.AND P5, PT, R71, R22, PT ;  /* 0x000000164700720c */ /* 0x000fe20003fa6270 */
[----:B------:R-:W-:Y:S01]  /*a410*/  VIADD R22, R0, 0x36 ;  /* 0x0000003600167836 */ /* 0x000fe20000000000 */
[----:B------:R-:W-:Y:S01]  /*a420*/  FMNMX3 R3, R3, R28, R37, !PT ;  /* 0x0000001c03037276 */ /* 0x000fe20007800025 */
[----:B------:R-:W-:Y:S01]  /*a430*/  STS.U16 [R70+UR6+0x3800], R8 ;  /* 0x0038000846007988 */ /* 0x000fe20008000406 */
[----:B-1----:R-:W-:-:S03]  /*a440*/  FSEL R69, R54, -INF , P3 ;  /* 0xff80000036457808 */ /* 0x002fc60001800000 */
[----:B------:R-:W-:Y:S01]  /*a450*/  STS.U16 [R70+UR6+0x3c00], R5 ;  /* 0x003c000546007988 */ /* 0x000fe20008000406 */
[----:B------:R-:W-:Y:S01]  /*a460*/  FMNMX3 R3, R3, R26, R35, !PT ;  /* 0x0000001a03037276 */ /* 0x000fe20007800023 */
[----:B------:R-:W-:Y:S01]  /*a470*/  FMUL R65, R65, UR15 ;  /* 0x0000000f41417c20 */ /* 0x000fe20008400000 */
[----:B------:R-:W-:Y:S01]  /*a480*/  ISETP.GE.AND P3, PT, R71, R22, PT ;  /* 0x000000164700720c */ /* 0x000fe20003f66270 */
[----:B------:R1:W-:Y:S01]  /*a490*/  STL [R1+0x54], R28 ;  /* 0x0000541c01007387 */ /* 0x0003e20000100800 */
[C---:B------:R-:W-:Y:S01]  /*a4a0*/  IADD3 R22, PT, PT, R0.reuse, 0x37, RZ ;  /* 0x0000003700167810 */ /* 0x040fe20007ffe0ff */
[----:B0-----:R-:W0:Y:S01]  /*a4b0*/  LDC R122, c[0x0][0x3d8] ;  /* 0x0000f600ff7a7b82 */ /* 0x001e220000000800 */
[----:B------:R-:W-:Y:S01]  /*a4c0*/  FMNMX3 R3, R3, R164, R165, !PT ;  /* 0x000000a403037276 */ /* 0x000fe200078000a5 */
[----:B------:R1:W-:Y:S01]  /*a4d0*/  STL [R1+0x50], R37 ;  /* 0x0000502501007387 */ /* 0x0003e20000100800 */
[----:B------:R-:W-:Y:S02]  /*a4e0*/  FSEL R68, R55, -INF , P4 ;  /* 0xff80000037447808 */ /* 0x000fe40002000000 */
[----:B------:R-:W-:Y:S01]  /*a4f0*/  ISETP.GE.AND P4, PT, R71, R22, PT ;  /* 0x000000164700720c */ /* 0x000fe20003f86270 */
[----:B------:R-:W-:Y:S01]  /*a500*/  STL [R1+0x34], R26 ;  /* 0x0000341a01007387 */ /* 0x000fe20000100800 */
[----:B------:R-:W-:Y:S01]  /*a510*/  VIADD R22, R0, 0x38 ;  /* 0x0000003800167836 */ /* 0x000fe20000000000 */
[----:B------:R-:W-:Y:S01]  /*a520*/  FMNMX3 R3, R3, R162, R163, !PT ;  /* 0x000000a203037276 */ /* 0x000fe200078000a3 */
[----:B------:R-:W0:Y:S01]  /*a530*/  LDC R41, c[0x0][0x3d8] ;  /* 0x0000f600ff297b82 */ /* 0x000e220000000800 */
[----:B------:R1:W-:Y:S02]  /*a540*/  STL [R1+0x30], R35 ;  /* 0x0000302301007387 */ /* 0x0003e40000100800 */
[----:B-1----:R-:W-:-:S02]  /*a550*/  FSEL R28, R56, -INF , P6 ;  /* 0xff800000381c7808 */ /* 0x002fc40003000000 */
[----:B------:R-:W-:Y:S01]  /*a560*/  STL [R1+0x2c], R164 ;  /* 0x00002ca401007387 */ /* 0x000fe20000100800 */
[----:B------:R-:W-:Y:S02]  /*a570*/  FMNMX3 R3, R3, R142, R160, !PT ;  /* 0x0000008e03037276 */ /* 0x000fe400078000a0 */
[----:B------:R-:W-:Y:S01]  /*a580*/  ISETP.GE.AND P6, PT, R71, R22, PT ;  /* 0x000000164700720c */ /* 0x000fe20003fc6270 */
[----:B------:R-:W-:Y:S01]  /*a590*/  STL [R1+0x28], R165 ;  /* 0x000028a501007387 */ /* 0x000fe20000100800 */
[----:B------:R-:W-:Y:S01]  /*a5a0*/  VIADD R22, R0, 0x39 ;  /* 0x0000003900167836 */ /* 0x000fe20000000000 */
[----:B------:R-:W-:Y:S01]  /*a5b0*/  FSEL R37, R58, -INF , P3 ;  /* 0xff8000003a257808 */ /* 0x000fe20001800000 */
[----:B------:R-:W1:Y:S01]  /*a5c0*/  LDC R55, c[0x0][0x3d8] ;  /* 0x0000f600ff377b82 */ /* 0x000e620000000800 */
[----:B------:R-:W-:Y:S04]  /*a5d0*/  STL [R1+0xc], R162 ;  /* 0x00000ca201007387 */ /* 0x000fe80000100800 */
[----:B------:R-:W-:Y:S01]  /*a5e0*/  STL [R1+0x8], R163 ;  /* 0x000008a301007387 */ /* 0x000fe20000100800 */
[----:B------:R-:W-:-:S02]  /*a5f0*/  FMNMX3 R3, R3, R159, R158, !PT ;  /* 0x0000009f03037276 */ /* 0x000fc4000780009e */
[----:B------:R-:W-:Y:S01]  /*a600*/  FSEL R35, R60, -INF , P6 ;  /* 0xff8000003c237808 */ /* 0x000fe20003000000 */
[----:B------:R-:W-:Y:S01]  /*a610*/  STL [R1+0x4], R142 ;  /* 0x0000048e01007387 */ /* 0x000fe20000100800 */
[----:B------:R-:W-:Y:S01]  /*a620*/  FMNMX3 R3, R3, R157, R156, !PT ;  /* 0x0000009d03037276 */ /* 0x000fe2000780009c */
[----:B------:R-:W0:Y:S02]  /*a630*/  LDC R8, c[0x0][0x3d8] ;  /* 0x0000f600ff087b82 */ /* 0x000e240000000800 */
[----:B------:R4:W-:Y:S04]  /*a640*/  STL [R1], R160 ;  /* 0x000000a001007387 */ /* 0x0009e80000100800 */
[----:B------:R4:W-:Y:S02]  /*a650*/  STL.64 [R1+0x700], R20 ;  /* 0x0007001401007387 */ /* 0x0009e40000100a00 */
[----:B------:R-:W0:Y:S01]  /*a660*/  LDC R52, c[0x0][0x3d8] ;  /* 0x0000f600ff347b82 */ /* 0x000e220000000800 */
[----:B----4-:R-:W4:Y:S07]  /*a670*/  S2R R160, SR_TID.X ;  /* 0x0000000000a07919 */ /* 0x010f2e0000002100 */
[----:B------:R-:W0:Y:S01]  /*a680*/  LDC R11, c[0x0][0x3d8] ;  /* 0x0000f600ff0b7b82 */ /* 0x000e220000000800 */
[----:B------:R-:W-:-:S02]  /*a690*/  FSEL R20, R57, -INF , P5 ;  /* 0xff80000039147808 */ /* 0x000fc40002800000 */
[----:B------:R-:W-:Y:S01]  /*a6a0*/  ISETP.GE.AND P5, PT, R71, R22, PT ;  /* 0x000000164700720c */ /* 0x000fe20003fa6270 */
[C---:B------:R-:W-:Y:S01]  /*a6b0*/  VIADD R22, R0.reuse, 0x3a ;  /* 0x0000003a00167836 */ /* 0x040fe20000000000 */
[----:B------:R-:W-:Y:S01]  /*a6c0*/  FMNMX3 R3, R3, R155, R69, !PT ;  /* 0x0000009b03037276 */ /* 0x000fe20007800045 */
[----:B------:R-:W-:Y:S01]  /*a6d0*/  STL.64 [R1+0x6c8], R150 ;  /* 0x0006c89601007387 */ /* 0x000fe20000100a00 */
[----:B------:R-:W-:Y:S01]  /*a6e0*/  FSEL R21, R59, -INF , P4 ;  /* 0xff8000003b157808 */ /* 0x000fe20002000000 */
[----:B------:R-:W0:Y:S01]  /*a6f0*/  LDC R14, c[0x0][0x3d8] ;  /* 0x0000f600ff0e7b82 */ /* 0x000e220000000800 */
[----:B------:R-:W-:Y:S02]  /*a700*/  ISETP.GE.AND P3, PT, R71, R22, PT ;  /* 0x000000164700720c */ /* 0x000fe40003f66270 */
[C---:B------:R-:W-:Y:S02]  /*a710*/  IADD3 R22, PT, PT, R0.reuse, 0x3b, RZ ;  /* 0x0000003b00167810 */ /* 0x040fe40007ffe0ff */
[----:B------:R-:W-:Y:S01]  /*a720*/  FMNMX3 R3, R3, R68, R28, !PT ;  /* 0x0000004403037276 */ /* 0x000fe2000780001c */
[----:B------:R-:W-:Y:S01]  /*a730*/  STL.64 [R1+0x6d0], R152 ;  /* 0x0006d09801007387 */ /* 0x000fe20000100a00 */
[----:B------:R-:W-:Y:S01]  /*a740*/  ISETP.GE.AND P4, PT, R71, R22, PT ;  /* 0x000000164700720c */ /* 0x000fe20003f86270 */
[----:B------:R-:W-:Y:S01]  /*a750*/  VIADD R22, R0, 0x3c ;  /* 0x0000003c00167836 */ /* 0x000fe20000000000 */
[----:B------:R-:W-:Y:S01]  /*a760*/  FMNMX3 R3, R3, R20, R37, !PT ;  /* 0x0000001403037276 */ /* 0x000fe20007800025 */
[----:B------:R-:W-:Y:S01]  /*a770*/  STL [R1+0x5c], R69 ;  /* 0x00005c4501007387 */ /* 0x000fe20000100800 */
[----:B------:R-:W-:Y:S01]  /*a780*/  FSEL R26, R61, -INF , P5 ;  /* 0xff8000003d1a7808 */ /* 0x000fe20002800000 */
[----:B------:R-:W0:Y:S02]  /*a790*/  LDC R17, c[0x0][0x3d8] ;  /* 0x0000f600ff117b82 */ /* 0x000e240000000800 */
[----:B------:R-:W-:Y:S01]  /*a7a0*/  STL [R1+0x70], R68 ;  /* 0x0000704401007387 */ /* 0x000fe20000100800 */
[----:B------:R-:W-:-:S03]  /*a7b0*/  ISETP.GE.AND P6, PT, R71, R22, PT ;  /* 0x000000164700720c */ /* 0x000fc60003fc6270 */
[----:B------:R1:W-:Y:S01]  /*a7c0*/  STL [R1+0x74], R28 ;  /* 0x0000741c01007387 */ /* 0x0003e20000100800 */
[----:B------:R-:W-:Y:S01]  /*a7d0*/  FMNMX3 R3, R3, R21, R35, !PT ;  /* 0x0000001503037276 */ /* 0x000fe20007800023 */
[----:B--2---:R-:W-:Y:S01]  /*a7e0*/  FMUL R66, R66, UR15 ;  /* 0x0000000f42427c20 */ /* 0x004fe20008400000 */
[----:B------:R-:W-:Y:S01]  /*a7f0*/  FMUL R67, R67, UR15 ;  /* 0x0000000f43437c20 */ /* 0x000fe20008400000 */
[----:B------:R2:W-:Y:S01]  /*a800*/  STL [R1+0x78], R20 ;  /* 0x0000781401007387 */ /* 0x0005e20000100800 */
[----:B------:R-:W0:Y:S03]  /*a810*/  LDC R39, c[0x0][0x3d8] ;  /* 0x0000f600ff277b82 */ /* 0x000e260000000800 */
[----:B------:R-:W-:Y:S01]  /*a820*/  STL [R1+0x7c], R37 ;  /* 0x00007c2501007387 */ /* 0x000fe20000100800 */
[----:B-1----:R-:W-:-:S03]  /*a830*/  FSEL R28, R62, -INF , P3 ;  /* 0xff8000003e1c7808 */ /* 0x002fc60001800000 */
[----:B------:R1:W-:Y:S01]  /*a840*/  STL [R1+0x90], R21 ;  /* 0x0000901501007387 */ /* 0x0003e20000100800 */
[----:B------:R-:W-:Y:S01]  /*a850*/  VIADD R22, R0, 0x3d ;  /* 0x0000003d00167836 */ /* 0x000fe20000000000 */
[----:B--2---:R-:W-:Y:S01]  /*a860*/  FSEL R20, R63, -INF , P4 ;  /* 0xff8000003f147808 */ /* 0x004fe20002000000 */
[----:B------:R-:W2:Y:S01]  /*a870*/  LDC R62, c[0x0][0x3d8] ;  /* 0x0000f600ff3e7b82 */ /* 0x000ea20000000800 */
[----:B------:R-:W-:Y:S01]  /*a880*/  STL.64 [R1+0x6d8], R158 ;  /* 0x0006d89e01007387 */ /* 0x000fe20000100a00 */
[----:B------:R-:W-:-:S03]  /*a890*/  FMNMX3 R3, R3, R26, R28, !PT ;  /* 0x0000001a03037276 */ /* 0x000fc6000780001c */
[----:B------:R-:W-:Y:S01]  /*a8a0*/  STL.64 [R1+0x6e0], R156 ;  /* 0x0006e09c01007387 */ /* 0x000fe20000100a00 */
[----:B-1----:R-:W-:Y:S02]  /*a8b0*/  FSEL R21, R64, -INF , P6 ;  /* 0xff80000040157808 */ /* 0x002fe40003000000 */
[----:B------:R-:W1:Y:S01]  /*a8c0*/  LDC R46, c[0x0][0x3d8] ;  /* 0x0000f600ff2e7b82 */ /* 0x000e620000000800 */
[----:B------:R3:W-:Y:S04]  /*a8d0*/  STL [R1+0x94], R35 ;  /* 0x0000942301007387 */ /* 0x0007e80000100800 */
[----:B------:R-:W-:Y:S01]  /*a8e0*/  STL.64 [R1+0x6e8], R154 ;  /* 0x0006e89a01007387 */ /* 0x000fe20000100a00 */
[----:B------:R-:W-:Y:S02]  /*a8f0*/  FMNMX3 R3, R3, R20, R21, !PT ;  /* 0x0000001403037276 */ /* 0x000fe40007800015 */
[----:B------:R-:W-:Y:S01]  /*a900*/  ISETP.GE.AND P5, PT, R71, R22, PT ;  /* 0x000000164700720c */ /* 0x000fe20003fa6270 */
[----:B------:R-:W-:Y:S01]  /*a910*/  STL [R1+0x98], R26 ;  /* 0x0000981a01007387 */ /* 0x000fe20000100800 */
[----:B------:R-:W0:Y:S03]  /*a920*/  LDC R48, c[0x0][0x3d8] ;  /* 0x0000f600ff307b82 */ /* 0x000e260000000800 */
[----:B------:R4:W-:Y:S04]  /*a930*/  STL [R1+0x9c], R28 ;  /* 0x00009c1c01007387 */ /* 0x0009e80000100800 */
[----:B------:R-:W-:Y:S01]  /*a940*/  STL [R1+0x6c4], R71 ;  /* 0x0006c44701007387 */ /* 0x000fe20000100800 */
[----:B---3--:R-:W3:Y:S03]  /*a950*/  LDC R35, c[0x0][0x3d8] ;  /* 0x0000f600ff237b82 */ /* 0x008ee60000000800 */
[----:B------:R2:W-:Y:S01]  /*a960*/  STL [R1+0xb0], R20 ;  /* 0x0000b01401007387 */ /* 0x0005e20000100800 */
[----:B----4-:R-:W-:-:S02]  /*a970*/  LOP3.LUT R28, R160, 0x3f, RZ, 0xc0, !PT ;  /* 0x0000003fa01c7812 */ /* 0x010fc400078ec0ff */
[----:B------:R-:W-:Y:S02]  /*a980*/  LOP3.LUT R26, R160, 0x40, RZ, 0xc0, !PT ;  /* 0x00000040a01a7812 */ /* 0x000fe400078ec0ff */
[----:B------:R-:W4:Y:S01]  /*a990*/  LDC R58, c[0x0][0x3d8] ;  /* 0x0000f600ff3a7b82 */ /* 0x000f220000000800 */
[----:B--2---:R-:W-:Y:S01]  /*a9a0*/  LOP3.LUT R20, R70, 0x10, RZ, 0x3c, !PT ;  /* 0x0000001046147812 */ /* 0x004fe200078e3cff */
[----:B------:R-:W-:-:S06]  /*a9b0*/  IMAD.SHL.U32 R28, R28, 0x2, RZ ;  /* 0x000000021c1c7824 */ /* 0x000fcc00078e00ff */
[----:B------:R-:W2:Y:S01]  /*a9c0*/  LDC R47, c[0x0][0x3d8] ;  /* 0x0000f600ff2f7b82 */ /* 0x000ea20000000800 */
[----:B------:R-:W-:Y:S04]  /*a9d0*/  STS.U16 [R20+UR6+0x80], R109 ;  /* 0x0000806d14007988 */ /* 0x000fe80008000406 */
[----:B------:R-:W-:Y:S03]  /*a9e0*/  STS.U16 [R20+UR6+0x480], R105 ;  /* 0x0004806914007988 */ /* 0x000fe60008000406 */
[----:B------:R-:W0:Y:S01]  /*a9f0*/  LDC R74, c[0x0][0x3d8] ;  /* 0x0000f600ff4a7b82 */ /* 0x000e220000000800 */
[----:B------:R-:W-:Y:S01]  /*aa00*/  STS.U16 [R20+UR6+0x880], R101 ;  /* 0x0008806514007988 */ /* 0x000fe20008000406 */
[----:B------:R-:W-:-:S03]  /*aa10*/  IMAD R26, R26, 0x100, R28 ;  /* 0x000001001a1a7824 */ /* 0x000fc600078e021c */
[----:B------:R-:W-:Y:S01]  /*aa20*/  STS.U16 [R20+UR6+0xc80], R97 ;  /* 0x000c806114007988 */ /* 0x000fe20008000406 */
[----:B------:R-:W-:Y:S02]  /*aa30*/  VIADD R22, R0, 0x3e ;  /* 0x0000003e00167836 */ /* 0x000fe40000000000 */
[----:B------:R-:W0:Y:S01]  /*aa40*/  LDC R28, c[0x0][0x3d8] ;  /* 0x0000f600ff1c7b82 */ /* 0x000e220000000800 */
[----:B------:R-:W-:Y:S04]  /*aa50*/  STS.U16 [R20+UR6+0x1080], R93 ;  /* 0x0010805d14007988 */ /* 0x000fe80008000406 */
[----:B------:R-:W-:Y:S03]  /*aa60*/  STS.U16 [R20+UR6+0x1480], R89 ;  /* 0x0014805914007988 */ /* 0x000fe60008000406 */
[----:B------:R-:W0:Y:S01]  /*aa70*/  LDC R43, c[0x0][0x3d8] ;  /* 0x0000f600ff2b7b82 */ /* 0x000e220000000800 */
[----:B------:R-:W-:Y:S04]  /*aa80*/  STS.U16 [R20+UR6+0x1880], R85 ;  /* 0x0018805514007988 */ /* 0x000fe80008000406 */
[----:B------:R1:W-:Y:S01]  /*aa90*/  STS.U16 [R20+UR6+0x1c80], R82 ;  /* 0x001c805214007988 */ /* 0x0003e20008000406 */
[----:B------:R-:W-:-:S02]  /*aaa0*/  LOP3.LUT R26, R26, 0x20, RZ, 0x3c, !PT ;  /* 0x000000201a1a7812 */ /* 0x000fc400078e3cff */
[----:B------:R-:W0:Y:S01]  /*aab0*/  LDC R50, c[0x0][0x3d8] ;  /* 0x0000f600ff327b82 */ /* 0x000e220000000800 */
[----:B------:R2:W-:Y:S04]  /*aac0*/  STS.U16 [R20+UR6+0x2080], R79 ;  /* 0x0020804f14007988 */ /* 0x0005e80008000406 */
[----:B------:R-:W-:Y:S01]  /*aad0*/  STS.U16 [R20+UR6+0x2480], R76 ;  /* 0x0024804c14007988 */ /* 0x000fe20008000406 */
[----:B------:R-:W-:Y:S02]  /*aae0*/  IADD3 R0, PT, PT, R0, 0x3f, RZ ;  /* 0x0000003f00007810 */ /* 0x000fe40007ffe0ff */
[----:B-1----:R-:W1:Y:S01]  /*aaf0*/  LDC R82, c[0x0][0x3d8] ;  /* 0x0000f600ff527b82 */ /* 0x002e620000000800 */
[----:B------:R-:W-:Y:S04]  /*ab00*/  STS.U16 [R20+UR6+0x2880], R19 ;  /* 0x0028801314007988 */ /* 0x000fe80008000406 */
[----:B------:R-:W-:Y:S01]  /*ab10*/  STS.U16 [R20+UR6+0x2c80], R16 ;  /* 0x002c801014007988 */ /* 0x000fe20008000406 */
[----:B------:R-:W-:-:S02]  /*ab20*/  ISETP.GE.AND P3, PT, R71, R22, PT ;  /* 0x000000164700720c */ /* 0x000fc40003f66270 */
[----:B--2---:R-:W2:Y:S01]  /*ab30*/  LDC R79, c[0x0][0x3d8] ;  /* 0x0000f600ff4f7b82 */ /* 0x004ea20000000800 */
[----:B------:R-:W-:Y:S04]  /*ab40*/  STS.U16 [R20+UR6+0x3080], R13 ;  /* 0x0030800d14007988 */ /* 0x000fe80008000406 */
[----:B------:R-:W-:Y:S03]  /*ab50*/  STS.U16 [R20+UR6+0x3480], R10 ;  /* 0x0034800a14007988 */ /* 0x000fe60008000406 */
[----:B------:R-:W1:Y:S01]  /*ab60*/  LDC R80, c[0x0][0x3d8] ;  /* 0x0000f600ff507b82 */ /* 0x000e620000000800 */
        /* <DEDUP_REMOVED lines=8> */
[----:B------:R-:W-:-:S02]  /*abf0*/  ISETP.GE.AND P4, PT, R71, R0, PT ;  /* 0x000000004700720c */ /* 0x000fc40003f86270 */
[----:B------:R-:W1:Y:S01]  /*ac00*/  LDC R60, c[0x0][0x3d8] ;  /* 0x0000f600ff3c7b82 */ /* 0x000e620000000800 */
[----:B------:R-:W-:Y:S04]  /*ac10*/  STS.U16 [R26+UR6+0x1100], R92 ;  /* 0x0011005c1a007988 */ /* 0x000fe80008000406 */
[----:B------:R-:W-:Y:S01]  /*ac20*/  STS.U16 [R26+UR6+0x1500], R88 ;  /* 0x001500581a007988 */ /* 0x000fe20008000406 */
[----:B0-----:R-:W-:Y:S02]  /*ac30*/  IMAD R122, R122, 0xa, RZ ;  /* 0x0000000a7a7a7824 */ /* 0x001fe400078e02ff */
[----:B------:R-:W0:Y:S01]  /*ac40*/  LDC R56, c[0x0][0x3d8] ;  /* 0x0000f600ff387b82 */ /* 0x000e220000000800 */
[----:B------:R-:W-:Y:S04]  /*ac50*/  STS.U16 [R26+UR6+0x1900], R84 ;  /* 0x001900541a007988 */ /* 0x000fe80008000406 */
[----:B------:R-:W-:Y:S01]  /*ac60*/  STS.U16 [R26+UR6+0x1d00], R81 ;  /* 0x001d00511a007988 */ /* 0x000fe20008000406 */
[----:B------:R-:W-:-:S02]  /*ac70*/  FSEL R0, R65, -INF , P5 ;  /* 0xff80000041007808 */ /* 0x000fc40002800000 */
[----:B------:R-:W0:Y:S01]  /*ac80*/  LDC R57, c[0x0][0x3d8] ;  /* 0x0000f600ff397b82 */ /* 0x000e220000000800 */
[----:B------:R2:W-:Y:S04]  /*ac90*/  STS.U16 [R26+UR6+0x2100], R78 ;  /* 0x0021004e1a007988 */ /* 0x0005e80008000406 */
[----:B------:R-:W-:Y:S03]  /*aca0*/  STS.U16 [R26+UR6+0x2500], R75 ;  /* 0x0025004b1a007988 */ /* 0x000fe60008000406 */
[----:B------:R-:W0:Y:S01]  /*acb0*/  LDC R65, c[0x0][0x3d8] ;  /* 0x0000f600ff417b82 */ /* 0x000e220000000800 */
[----:B------:R-:W-:Y:S04]  /*acc0*/  STS.U16 [R26+UR6+0x2900], R18 ;  /* 0x002900121a007988 */ /* 0x000fe80008000406 */
[----:B------:R3:W-:Y:S03]  /*acd0*/  STS.U16 [R26+UR6+0x2d00], R15 ;  /* 0x002d000f1a007988 */ /* 0x0007e60008000406 */
[----:B--2---:R-:W2:Y:S01]  /*ace0*/  LDC R78, c[0x0][0x3d8] ;  /* 0x0000f600ff4e7b82 */ /* 0x004ea20000000800 */
[----:B------:R-:W-:Y:S04]  /*acf0*/  STS.U16 [R26+UR6+0x3100], R12 ;  /* 0x0031000c1a007988 */ /* 0x000fe80008000406 */
[----:B------:R1:W-:Y:S01]  /*ad00*/  STS.U16 [R26+UR6+0x3500], R9 ;  /* 0x003500091a007988 */ /* 0x0003e20008000406 */
[----:B------:R-:W-:-:S02]  /*ad10*/  FSEL R71, R66, -INF , P3 ;  /* 0xff80000042477808 */ /* 0x000fc40001800000 */
[----:B---3--:R-:W3:Y:S01]  /*ad20*/  LDC R15, c[0x0][0x3d8] ;  /* 0x0000f600ff0f7b82 */ /* 0x008ee20000000800 */
[----:B------:R4:W-:Y:S07]  /*ad30*/  STS.U16 [R26+UR6+0x3900], R6 ;  /* 0x003900061a007988 */ /* 0x0009ee0008000406 */
[----:B-1----:R-:W1:Y:S08]  /*ad40*/  LDC R9, c[0x0][0x3d8] ;  /* 0x0000f600ff097b82 */ /* 0x002e700000000800 */
[----:B----4-:R-:W4:Y:S01]  /*ad50*/  LDC R6, c[0x0][0x3d8] ;  /* 0x0000f600ff067b82 */ /* 0x010f220000000800 */
[----:B------:R-:W-:Y:S07]  /*ad60*/  STS.U16 [R26+UR6+0x3d00], R2 ;  /* 0x003d00021a007988 */ /* 0x000fee0008000406 */
[----:B------:R-:W1:Y:S01]  /*ad70*/  LDC R66, c[0x0][0x3d8] ;  /* 0x0000f600ff427b82 */ /* 0x000e620000000800 */
[----:B------:R0:W-:Y:S07]  /*ad80*/  STL [R1+0xb4], R21 ;  /* 0x0000b41501007387 */ /* 0x0001ee0000100800 */
[----:B------:R-:W1:Y:S01]  /*ad90*/  LDC R12, c[0x0][0x3d8] ;  /* 0x0000f600ff0c7b82 */ /* 0x000e620000000800 */
[----:B0-----:R-:W-:-:S07]  /*ada0*/  LOP3.LUT R21, R160, 0x3f, RZ, 0xc0, !PT ;  /* 0x0000003fa0157812 */ /* 0x001fce00078ec0ff */
[----:B------:R-:W0:Y:S01]  /*adb0*/  LDC R26, c[0x0][0x3d8] ;  /* 0x0000f600ff1a7b82 */ /* 0x000e220000000800 */
[----:B------:R-:W-:Y:S01]  /*adc0*/  FSEL R142, R67, -INF , P4 ;  /* 0xff800000438e7808 */ /* 0x000fe20002000000 */
[----:B------:R-:W-:Y:S01]  /*add0*/  IMAD.SHL.U32 R21, R21, 0x2, RZ ;  /* 0x0000000215157824 */ /* 0x000fe200078e00ff */
[----:B------:R-:W-:-:S05]  /*ade0*/  LOP3.LUT R20, R160, 0x40, RZ, 0xc0, !PT ;  /* 0x00000040a0147812 */ /* 0x000fca00078ec0ff */
[----:B------:R-:W0:Y:S01]  /*adf0*/  LDC R18, c[0x0][0x3d8] ;  /* 0x0000f600ff127b82 */ /* 0x000e220000000800 */
[----:B------:R-:W-:Y:S01]  /*ae00*/  STL [R1+0xb8], R0 ;  /* 0x0000b80001007387 */ /* 0x000fe20000100800 */
[----:B------:R-:W-:Y:S01]  /*ae10*/  IMAD R88, R41, 0x66, RZ ;  /* 0x0000006629587824 */ /* 0x000fe200078e02ff */
[----:B------:R-:W-:Y:S01]  /*ae20*/  FMNMX3 R3, R3, R0, R71, !PT ;  /* 0x0000000003037276 */ /* 0x000fe20007800047 */
[----:B------:R-:W-:Y:S01]  /*ae30*/  IMAD R41, R55, 0x9a, RZ ;  /* 0x0000009a37297824 */ /* 0x000fe200078e02ff */
[----:B------:R-:W-:Y:S03]  /*ae40*/  STL.64 [R1+0x6f0], R142 ;  /* 0x0006f08e01007387 */ /* 0x000fe60000100a00 */
[----:B------:R-:W0:Y:S01]  /*ae50*/  LDC R76, c[0x0][0x3d8] ;  /* 0x0000f600ff4c7b82 */ /* 0x000e220000000800 */
[----:B------:R2:W-:Y:S01]  /*ae60*/  STL.64 [R1+0x6f8], R70 ;  /* 0x0006f84601007387 */ /* 0x0005e20000100a00 */
[----:B------:R-:W-:Y:S01]  /*ae70*/  LEA R20, R20, R21, 0x8 ;  /* 0x0000001514147211 */ /* 0x000fe200078e40ff */
[----:B----4-:R-:W-:-:S02]  /*ae80*/  IMAD.SHL.U32 R6, R6, 0x4, RZ ;  /* 0x0000000406067824 */ /* 0x010fc400078e00ff */
[----:B------:R-:W-:-:S03]  /*ae90*/  IMAD R55, R65, 0xba, RZ ;  /* 0x000000ba41377824 */ /* 0x000fc600078e02ff */
[----:B------:R-:W4:Y:S01]  /*aea0*/  LDC R59, c[0x0][0x3d8] ;  /* 0x0000f600ff3b7b82 */ /* 0x000f220000000800 */
[----:B------:R-:W-:Y:S02]  /*aeb0*/  IMAD R8, R8, 0x5, RZ ;  /* 0x0000000508087824 */ /* 0x000fe400078e02ff */
[----:B------:R-:W-:-:S05]  /*aec0*/  IMAD R68, R28, 0x4c, RZ ;  /* 0x0000004c1c447824 */ /* 0x000fca00078e02ff */
[----:B------:R-:W0:Y:S01]  /*aed0*/  LDC R67, c[0x0][0x3d8] ;  /* 0x0000f600ff437b82 */ /* 0x000e220000000800 */
[----:B--2---:R-:W-:Y:S01]  /*aee0*/  IMAD R65, R78, 0x6d, RZ ;  /* 0x0000006d4e417824 */ /* 0x004fe200078e02ff */
[-C--:B------:R-:W-:Y:S01]  /*aef0*/  LEA R70, P4, R82, R72.reuse, 0x3 ;  /* 0x0000004852467211 */ /* 0x080fe200078818ff */
[----:B------:R-:W-:Y:S01]  /*af00*/  IMAD R28, R52, 0x96, RZ ;  /* 0x00000096341c7824 */ /* 0x000fe200078e02ff */
[----:B------:R-:W-:-:S04]  /*af10*/  IADD3 R78, P3, PT, R122, R72, RZ ;  /* 0x000000487a4e7210 */ /* 0x000fc80007f7e0ff */
[----:B------:R-:W2:Y:S01]  /*af20*/  LDC R61, c[0x0][0x3d8] ;  /* 0x0000f600ff3d7b82 */ /* 0x000ea20000000800 */
[----:B------:R-:W-:Y:S01]  /*af30*/  FMNMX R3, R142, R3, !PT ;  /* 0x000000038e037209 */ /* 0x000fe20007800000 */
[----:B-1----:R-:W-:-:S06]  /*af40*/  IMAD R89, R9, 0xc, RZ ;  /* 0x0000000c09597824 */ /* 0x002fcc00078e02ff */
[----:B------:R-:W1:Y:S01]  /*af50*/  LDC R81, c[0x0][0x3d8] ;  /* 0x0000f600ff517b82 */ /* 0x000e620000000800 */
[----:B------:R-:W-:Y:S01]  /*af60*/  IMAD R52, R62, 0xb6, RZ ;  /* 0x000000b63e347824 */ /* 0x000fe200078e02ff */
[----:B------:R-:W-:Y:S01]  /*af70*/  LOP3.LUT R20, R20, 0x30, RZ, 0x3c, !PT ;  /* 0x0000003014147812 */ /* 0x000fe200078e3cff */
[----:B------:R-:W-:-:S05]  /*af80*/  IMAD R9, R11, 0xd, RZ ;  /* 0x0000000d0b097824 */ /* 0x000fca00078e02ff */
[----:B------:R-:W1:Y:S01]  /*af90*/  LDC R64, c[0x0][0x3d8] ;  /* 0x0000f600ff407b82 */ /* 0x000e620000000800 */
[----:B------:R-:W-:Y:S01]  /*afa0*/  IMAD R62, R66, 0x63, RZ ;  /* 0x00000063423e7824 */ /* 0x000fe200078e02ff */
[----:B------:R-:W-:Y:S01]  /*afb0*/  IADD3 R142, P6, PT, R123, R72, RZ ;  /* 0x000000487b8e7210 */ /* 0x000fe20007fde0ff */
[----:B------:R-:W-:-:S05]  /*afc0*/  IMAD R66, R79, 0x73, RZ ;  /* 0x000000734f427824 */ /* 0x000fca00078e02ff */
[----:B------:R-:W1:Y:S01]  /*afd0*/  LDC R77, c[0x0][0x3d8] ;  /* 0x0000f600ff4d7b82 */ /* 0x000e620000000800 */
[-C--:B------:R-:W-:Y:S01]  /*afe0*/  IADD3 R108, P5, PT, R124, R72.reuse, RZ ;  /* 0x000000487c6c7210 */ /* 0x080fe20007fbe0ff */
[----:B------:R-:W-:Y:S01]  /*aff0*/  IMAD R11, R14, 0x15, RZ ;  /* 0x000000150e0b7824 */ /* 0x000fe200078e02ff */
[-C--:B------:R-:W-:Y:S02]  /*b000*/  LEA.HI.X.SX32 R71, R6, R73.reuse, 0x1, P4 ;  /* 0x0000004906477211 */ /* 0x080fe400020f0eff */
[-C--:B------:R-:W-:Y:S02]  /*b010*/  IADD3 R154, P4, PT, R125, R72.reuse, RZ ;  /* 0x000000487d9a7210 */ /* 0x080fe40007f9e0ff */
[-C--:B------:R-:W-:Y:S01]  /*b020*/  LEA.HI.X.SX32 R79, R8, R73.reuse, 0x1, P3 ;  /* 0x00000049084f7211 */ /* 0x080fe200018f0eff */
[----:B------:R-:W-:Y:S01]  /*b030*/  IMAD R83, R12, 0x1c, RZ ;  /* 0x0000001c0c537824 */ /* 0x000fe200078e02ff */
[-C--:B------:R-:W-:Y:S01]  /*b040*/  IADD3 R100, P3, PT, R126, R72.reuse, RZ ;  /* 0x000000487e647210 */ /* 0x080fe20007f7e0ff */
[----:B------:R-:W-:Y:S01]  /*b050*/  STS.U16 [R20+UR6+0x180], R107 ;  /* 0x0001806b14007988 */ /* 0x000fe20008000406 */
[----:B------:R-:W-:Y:S01]  /*b060*/  PRMT R32, RZ, 0x7610, R32 ;  /* 0x00007610ff207816 */ /* 0x000fe20000000020 */
[----:B------:R-:W-:Y:S01]  /*b070*/  IMAD R12, R17, 0x1d, RZ ;  /* 0x0000001d110c7824 */ /* 0x000fe200078e02ff */
[-C--:B------:R-:W-:Y:S01]  /*b080*/  LEA.HI.X.SX32 R143, R89, R73.reuse, 0x1, P6 ;  /* 0x00000049598f7211 */ /* 0x080fe200030f0eff */
[----:B------:R-:W-:Y:S01]  /*b090*/  STS.U16 [R20+UR6+0x580], R103 ;  /* 0x0005806714007988 */ /* 0x000fe20008000406 */
[-C--:B------:R-:W-:Y:S01]  /*b0a0*/  IADD3 R156, P6, PT, R127, R72.reuse, RZ ;  /* 0x000000487f9c7210 */ /* 0x080fe20007fde0ff */
[----:B------:R-:W-:Y:S01]  /*b0b0*/  IMAD R110, R48, 0x7c, RZ ;  /* 0x0000007c306e7824 */ /* 0x000fe200078e02ff */
[-C--:B------:R-:W-:Y:S01]  /*b0c0*/  LEA.HI.X.SX32 R109, R9, R73.reuse, 0x1, P5 ;  /* 0x00000049096d7211 */ /* 0x080fe200028f0eff */
[----:B------:R2:W-:Y:S01]  /*b0d0*/  STS.U16 [R20+UR6+0x980], R99 ;  /* 0x0009806314007988 */ /* 0x0005e20008000406 */
[-C--:B------:R-:W-:Y:S01]  /*b0e0*/  IADD3 R98, P5, PT, R132, R72.reuse, RZ ;  /* 0x0000004884627210 */ /* 0x080fe20007fbe0ff */
[----:B0-----:R-:W-:Y:S01]  /*b0f0*/  IMAD R14, R26, 0x25, RZ ;  /* 0x000000251a0e7824 */ /* 0x001fe200078e02ff */
[-C--:B------:R-:W-:Y:S01]  /*b100*/  LEA.HI.X.SX32 R155, R134, R73.reuse, 0x1, P4 ;  /* 0x00000049869b7211 */ /* 0x080fe200020f0eff */
[----:B------:R-:W-:Y:S01]  /*b110*/  STS.U16 [R20+UR6+0xd80], R95 ;  /* 0x000d805f14007988 */ /* 0x000fe20008000406 */
[-C--:B------:R-:W-:Y:S01]  /*b120*/  IADD3 R158, P4, PT, R133, R72.reuse, RZ ;  /* 0x00000048859e7210 */ /* 0x080fe20007f9e0ff */
[----:B------:R-:W0:Y:S01]  /*b130*/  LDC R37, c[0x0][0x3d8] ;  /* 0x0000f600ff257b82 */ /* 0x000e220000000800 */
[-C--:B------:R-:W-:Y:S01]  /*b140*/  LEA.HI.X.SX32 R101, R11, R73.reuse, 0x1, P3 ;  /* 0x000000490b657211 */ /* 0x080fe200018f0eff */
[----:B------:R4:W-:Y:S01]  /*b150*/  STS.U16 [R20+UR6+0x1180], R91 ;  /* 0x0011805b14007988 */ /* 0x0009e20008000406 */
[-C--:B------:R-:W-:Y:S01]  /*b160*/  IADD3 R90, P3, PT, R135, R72.reuse, RZ ;  /* 0x00000048875a7210 */ /* 0x080fe20007f7e0ff */
[----:B---3--:R-:W-:Y:S01]  /*b170*/  IMAD R21, R15, 0x2c, RZ ;  /* 0x0000002c0f157824 */ /* 0x008fe200078e02ff */
[-C--:B------:R-:W-:Y:S01]  /*b180*/  LEA.HI.X.SX32 R157, R83, R73.reuse, 0x1, P6 ;  /* 0x00000049539d7211 */ /* 0x080fe200030f0eff */
[----:B------:R3:W-:Y:S01]  /*b190*/  STL.64 [R1+0x708], R32 ;  /* 0x0007082001007387 */ /* 0x0007e20000100a00 */
[----:B------:R-:W-:Y:S01]  /*b1a0*/  IMAD R15, R35, 0x2d, RZ ;  /* 0x0000002d230f7824 */ /* 0x000fe200078e02ff */
[-C--:B------:R-:W-:Y:S01]  /*b1b0*/  IADD3 R152, P6, PT, R136, R72.reuse, RZ ;  /* 0x0000004888987210 */ /* 0x080fe20007fde0ff */
[----:B------:R-:W-:Y:S01]  /*b1c0*/  IMAD R17, R39, 0x33, RZ ;  /* 0x0000003327117824 */ /* 0x000fe200078e02ff */
[----:B------:R3:W-:Y:S01]  /*b1d0*/  STS.U16 [R20+UR6+0x1580], R87 ;  /* 0x0015805714007988 */ /* 0x0007e20008000406 */
[-C--:B--2---:R-:W-:Y:S01]  /*b1e0*/  LEA.HI.X.SX32 R99, R12, R73.reuse, 0x1, P5 ;  /* 0x000000490c637211 */ /* 0x084fe200028f0eff */
[----:B------:R-:W-:Y:S01]  /*b1f0*/  IMAD R48, R58, 0xa8, RZ ;  /* 0x000000a83a307824 */ /* 0x000fe200078e02ff */
[-C--:B------:R-:W-:Y:S01]  /*b200*/  IADD3 R82, P5, PT, R137, R72.reuse, RZ ;  /* 0x0000004889527210 */ /* 0x080fe20007fbe0ff */
[----:B------:R-:W-:Y:S01]  /*b210*/  STL.64 [R1+0x108], R70 ;  /* 0x0001084601007387 */ /* 0x000fe20000100a00 */
[-C--:B------:R-:W-:Y:S01]  /*b220*/  LEA.HI.X.SX32 R159, R144, R73.reuse, 0x1, P4 ;  /* 0x00000049909f7211 */ /* 0x080fe200020f0eff */
[----:B------:R-:W-:Y:S01]  /*b230*/  IMAD R69, R18, 0x3c, RZ ;  /* 0x0000003c12457824 */ /* 0x000fe200078e02ff */
[-C--:B----4-:R-:W-:Y:S01]  /*b240*/  LEA.HI.X.SX32 R91, R14, R73.reuse, 0x1, P3 ;  /* 0x000000490e5b7211 */ /* 0x090fe200018f0eff */
[----:B------:R-:W-:Y:S01]  /*b250*/  STL.64 [R1+0x100], R78 ;  /* 0x0001004e01007387 */ /* 0x000fe20000100a00 */
[-C--:B---3--:R-:W-:Y:S01]  /*b260*/  IADD3 R32, P4, PT, R88, R72.reuse, RZ ;  /* 0x0000004858207210 */ /* 0x088fe20007f9e0ff */
[----:B------:R-:W-:Y:S01]  /*b270*/  IMAD R20, R46, 0x76, RZ ;  /* 0x000000762e147824 */ /* 0x000fe200078e02ff */
[-C--:B------:R-:W-:Y:S01]  /*b280*/  IADD3 R150, P3, PT, R145, R72.reuse, RZ ;  /* 0x0000004891967210 */ /* 0x080fe20007f7e0ff */
[----:B------:R-:W-:Y:S01]  /*b290*/  STL.64 [R1+0xe8], R142 ;  /* 0x0000e88e01007387 */ /* 0x000fe20000100a00 */
[----:B------:R-:W-:Y:S01]  /*b2a0*/  IMAD R35, R47, 0x3d, RZ ;  /* 0x0000003d2f237824 */ /* 0x000fe200078e02ff */
[-C--:B------:R-:W-:Y:S01]  /*b2b0*/  LEA.HI.X.SX32 R153, R21, R73.reuse, 0x1, P6 ;  /* 0x0000004915997211 */ /* 0x080fe200030f0eff */
[----:B------:R-:W-:Y:S01]  /*b2c0*/  IMAD R58, R74, 0xc8, RZ ;  /* 0x000000c84a3a7824 */ /* 0x000fe200078e02ff */
[----:B------:R-:W-:Y:S01]  /*b2d0*/  STL.64 [R1+0xe0], R108 ;  /* 0x0000e06c01007387 */ /* 0x000fe20000100a00 */
[----:B------:R-:W-:Y:S01]  /*b2e0*/  IMAD R18, R43, 0x35, RZ ;  /* 0x000000352b127824 */ /* 0x000fe200078e02ff */
[-C--:B------:R-:W-:Y:S01]  /*b2f0*/  LEA.HI.X.SX32 R83, R15, R73.reuse, 0x1, P5 ;  /* 0x000000490f537211 */ /* 0x080fe200028f0eff */
[----:B------:R-:W-:Y:S01]  /*b300*/  IMAD R47, R50, 0x45, RZ ;  /* 0x00000045322f7824 */ /* 0x000fe200078e02ff */
[----:B------:R-:W-:Y:S01]  /*b310*/  STL.64 [R1+0xc8], R154 ;  /* 0x0000c89a01007387 */ /* 0x000fe20000100a00 */
[----:B------:R-:W-:Y:S01]  /*b320*/  IMAD R74, R80, 0x75, RZ ;  /* 0x00000075504a7824 */ /* 0x000fe200078e02ff */
[-C--:B------:R-:W-:Y:S01]  /*b330*/  IADD3 R80, P6, PT, R146, R72.reuse, RZ ;  /* 0x0000004892507210 */ /* 0x080fe20007fde0ff */
[----:B------:R-:W-:Y:S01]  /*b340*/  IMAD R26, R45, 0x3b, RZ ;  /* 0x0000003b2d1a7824 */ /* 0x000fe200078e02ff */
[----:B------:R-:W-:Y:S01]  /*b350*/  STL.64 [R1+0xc0], R100 ;  /* 0x0000c06401007387 */ /* 0x000fe20000100a00 */
[----:B------:R-:W-:Y:S01]  /*b360*/  IMAD R39, R53, 0x98, RZ ;  /* 0x0000009835277824 */ /* 0x000fe200078e02ff */
[-C--:B------:R-:W-:Y:S01]  /*b370*/  IADD3 R20, P5, PT, R20, R72.reuse, RZ ;  /* 0x0000004814147210 */ /* 0x080fe20007fbe0ff */
        /* <DEDUP_REMOVED lines=9> */
[-C--:B------:R-:W-:Y:S01]  /*b410*/  LEA.HI.X.SX32 R151, R148, R73.reuse, 0x1, P3 ;  /* 0x0000004994977211 */ /* 0x080fe200018f0eff */
[----:B------:R-:W-:Y:S01]  /*b420*/  IMAD R56, R67, 0xc6, RZ ;  /* 0x000000c643387824 */ /* 0x000fe200078e02ff */
[----:B------:R-:W-:Y:S01]  /*b430*/  STL.64 [R1+0x88], R158 ;  /* 0x0000889e01007387 */ /* 0x000fe20000100a00 */
[----:B------:R-:W-:Y:S01]  /*b440*/  IMAD R59, R61, 0x5b, RZ ;  /* 0x0000005b3d3b7824 */ /* 0x000fe200078e02ff */
[----:B------:R-:W-:Y:S01]  /*b450*/  IADD3 R88, P3, PT, R149, R72, RZ ;  /* 0x0000004895587210 */ /* 0x000fe20007f7e0ff */
[----:B-1----:R-:W-:Y:S01]  /*b460*/  IMAD R67, R81, 0x7b, RZ ;  /* 0x0000007b51437824 */ /* 0x002fe200078e02ff */
[----:B------:R-:W-:Y:S01]  /*b470*/  STL.64 [R1+0x80], R90 ;  /* 0x0000805a01007387 */ /* 0x000fe20000100a00 */
[----:B------:R-:W-:Y:S01]  /*b480*/  IMAD R61, R64, 0x5d, RZ ;  /* 0x0000005d403d7824 */ /* 0x000fe200078e02ff */
[-C--:B------:R-:W-:Y:S01]  /*b490*/  LEA.HI.X.SX32 R81, R18, R73.reuse, 0x1, P6 ;  /* 0x0000004912517211 */ /* 0x080fe200030f0eff */
[----:B------:R-:W-:Y:S01]  /*b4a0*/  IMAD R64, R77, 0x6b, RZ ;  /* 0x0000006b4d407824 */ /* 0x000fe200078e02ff */
[----:B------:R-:W-:Y:S01]  /*b4b0*/  STL.64 [R1+0x68], R152 ;  /* 0x0000689801007387 */ /* 0x000fe20000100a00 */
[-C--:B------:R-:W-:Y:S01]  /*b4c0*/  LEA.HI.X.SX32 R21, R26, R73.reuse, 0x1, P5 ;  /* 0x000000491a157211 */ /* 0x080fe200028f0eff */
[----:B------:R-:W1:Y:S01]  /*b4d0*/  LDC R49, c[0x0][0x3d8] ;  /* 0x0000f600ff317b82 */ /* 0x000e620000000800 */
[----:B------:R-:W-:Y:S01]  /*b4e0*/  PRMT R5, RZ, 0x7610, R5 ;  /* 0x00007610ff057816 */ /* 0x000fe20000000005 */
[----:B------:R-:W-:Y:S01]  /*b4f0*/  STL.64 [R1+0x60], R82 ;  /* 0x0000605201007387 */ /* 0x000fe20000100a00 */
[----:B------:R-:W-:-:S02]  /*b500*/  LEA.HI.X.SX32 R77, R69, R73, 0x1, P4 ;  /* 0x00000049454d7211 */ /* 0x000fc400020f0eff */
[----:B------:R-:W-:Y:S01]  /*b510*/  LEA.HI.X.SX32 R89, R35, R73, 0x1, P3 ;  /* 0x0000004923597211 */ /* 0x000fe200018f0eff */
[----:B------:R2:W-:Y:S02]  /*b520*/  STL.64 [R1+0x48], R32 ;  /* 0x0000482001007387 */ /* 0x0005e40000100a00 */
[----:B------:R-:W3:Y:S02]  /*b530*/  LDC R51, c[0x0][0x3d8] ;  /* 0x0000f600ff337b82 */ /* 0x000ee40000000800 */
[----:B------:R-:W-:Y:S04]  /*b540*/  STL.64 [R1+0x40], R150 ;  /* 0x0000409601007387 */ /* 0x000fe80000100a00 */
[----:B------:R-:W-:Y:S02]  /*b550*/  STL.64 [R1+0x38], R80 ;  /* 0x0000385001007387 */ /* 0x000fe40000100a00 */
[----:B------:R-:W4:Y:S02]  /*b560*/  LDC R54, c[0x0][0x3d8] ;  /* 0x0000f600ff367b82 */ /* 0x000f240000000800 */
[----:B------:R-:W-:Y:S04]  /*b570*/  STL.64 [R1+0x20], R20 ;  /* 0x0000201401007387 */ /* 0x000fe80000100a00 */
[----:B------:R-:W-:Y:S02]  /*b580*/  STL.64 [R1+0x18], R76 ;  /* 0x0000184c01007387 */ /* 0x000fe40000100a00 */
[----:B------:R-:W4:Y:S02]  /*b590*/  LDC R63, c[0x0][0x3d8] ;  /* 0x0000f600ff3f7b82 */ /* 0x000f240000000800 */
[----:B------:R-:W-:Y:S04]  /*b5a0*/  STL.64 [R1+0x10], R88 ;  /* 0x0000105801007387 */ /* 0x000fe80000100a00 */
[----:B------:R0:W4:Y:S02]  /*b5b0*/  @P1 LDG.E.U16 R5, desc[UR18][R32.64] ;  /* 0x0000001220051981 */ /* 0x000124000c1e1500 */
[----:B------:R-:W4:Y:S02]  /*b5c0*/  LDC R75, c[0x0][0x3d8] ;  /* 0x0000f600ff4b7b82 */ /* 0x000f240000000800 */
[----:B--2---:R-:W2:Y:S01]  /*b5d0*/  LDL.LU.64 R32, [R1+0x708] ;  /* 0x0007080001207983 */ /* 0x004ea20000300a00 */
[----:B0-----:R-:W-:-:S05]  /*b5e0*/  IMAD R93, R37, 0x5c, RZ ;  /* 0x0000005c255d7824 */ /* 0x001fca00078e02ff */
[----:B------:R-:W0:Y:S01]  /*b5f0*/  LDC R162, c[0x0][0x3d8] ;  /* 0x0000f600ffa27b82 */ /* 0x000e220000000800 */
[----:B-1----:R-:W-:Y:S02]  /*b600*/  IMAD R37, R49, 0x43, RZ ;  /* 0x0000004331257824 */ /* 0x002fe400078e02ff */
[----:B---3--:R-:W-:Y:S02]  /*b610*/  IMAD R49, R51, 0x4b, RZ ;  /* 0x0000004b33317824 */ /* 0x008fe400078e02ff */
[----:B----4-:R-:W-:Y:S02]  /*b620*/  IMAD R51, R54, 0x4d, RZ ;  /* 0x0000004d36337824 */ /* 0x010fe400078e02ff */
[----:B------:R-:W-:Y:S01]  /*b630*/  IMAD R54, R63, 0xb8, RZ ;  /* 0x000000b83f367824 */ /* 0x000fe200078e02ff */
[----:B------:R-:W1:Y:S01]  /*b640*/  LDC R160, c[0x0][0x3d8] ;  /* 0x0000f600ffa07b82 */ /* 0x000e620000000800 */
[----:B------:R-:W-:-:S07]  /*b650*/  IMAD R63, R75, 0x65, RZ ;  /* 0x000000654b3f7824 */ /* 0x000fce00078e02ff */
[----:B------:R-:W3:Y:S01]  /*b660*/  LDC R75, c[0x0][0x3d8] ;  /* 0x0000f600ff4b7b82 */ /* 0x000ee20000000800 */
[-C--:B------:R-:W-:Y:S01]  /*b670*/  IADD3 R148, P3, PT, R28, R72.reuse, RZ ;  /* 0x000000481c947210 */ /* 0x080fe20007f7e0ff */
[----:B------:R-:W4:Y:S06]  /*b680*/  SHFL.BFLY PT, R0, R3, 0x10, 0x1f ;  /* 0x0e001f0003007f89 */ /* 0x000f2c00000e0000 */
[----:B------:R-:W1:Y:S01]  /*b690*/  LDC R164, c[0x0][0x3d8] ;  /* 0x0000f600ffa47b82 */ /* 0x000e620000000800 */
[----:B------:R-:W-:Y:S02]  /*b6a0*/  LEA.HI.X.SX32 R149, R49, R73, 0x1, P3 ;  /* 0x0000004931957211 */ /* 0x000fe400018f0eff */
[----:B------:R-:W-:Y:S01]  /*b6b0*/  IADD3 R134, P3, PT, R48, R72, RZ ;  /* 0x0000004830867210 */ /* 0x000fe20007f7e0ff */
[----:B0-----:R-:W-:-:S04]  /*b6c0*/  IMAD R162, R162, 0x88, RZ ;  /* 0x00000088a2a27824 */ /* 0x001fc800078e02ff */
[----:B------:R-:W0:Y:S01]  /*b6d0*/  LDC R102, c[0x0][0x3d8] ;  /* 0x0000f600ff667b82 */ /* 0x000e220000000800 */
[----:B---3--:R-:W-:-:S07]  /*b6e0*/  IMAD R75, R75, 0x54, RZ ;  /* 0x000000544b4b7824 */ /* 0x008fce00078e02ff */
[----:B------:R-:W3:Y:S01]  /*b6f0*/  LDC R106, c[0x0][0x3d8] ;  /* 0x0000f600ff6a7b82 */ /* 0x000ee20000000800 */
[----:B------:R-:W-:-:S07]  /*b700*/  LEA.HI.X.SX32 R135, R75, R73, 0x1, P3 ;  /* 0x000000494b877211 */ /* 0x000fce00018f0eff */
[----:B------:R-:W0:Y:S01]  /*b710*/  LDC R75, c[0x0][0x3d8] ;  /* 0x0000f600ff4b7b82 */ /* 0x000e220000000800 */
[----:B-1----:R-:W-:Y:S01]  /*b720*/  IMAD R160, R160, 0x8a, RZ ;  /* 0x0000008aa0a07824 */ /* 0x002fe200078e02ff */
[----:B------:R-:W-:-:S06]  /*b730*/  IADD3 R162, P5, PT, R162, R72, RZ ;  /* 0x00000048a2a27210 */ /* 0x000fcc0007fbe0ff */
[----:B------:R-:W1:Y:S01]  /*b740*/  LDC R96, c[0x0][0x3d8] ;  /* 0x0000f600ff607b82 */ /* 0x000e620000000800 */
[----:B------:R-:W-:-:S07]  /*b750*/  IMAD R164, R164, 0x86, RZ ;  /* 0x00000086a4a47824 */ /* 0x000fce00078e02ff */
[----:B------:R-:W4:Y:S01]  /*b760*/  LDC R86, c[0x0][0x3d8] ;  /* 0x0000f600ff567b82 */ /* 0x000f220000000800 */
[-C--:B------:R-:W-:Y:S02]  /*b770*/  IADD3 R160, P4, PT, R160, R72.reuse, RZ ;  /* 0x00000048a0a07210 */ /* 0x080fe40007f9e0ff */
[-C--:B------:R-:W-:Y:S02]  /*b780*/  LEA.HI.X.SX32 R163, R161, R73.reuse, 0x1, P5 ;  /* 0x00000049a1a37211 */ /* 0x080fe400028f0eff */
[----:B----4-:R-:W-:Y:S02]  /*b790*/  FMNMX3 R3, R3, -INF , R0, !PT ;  /* 0xff80000003037876 */ /* 0x010fe40007800000 */
[-C--:B------:R-:W-:Y:S01]  /*b7a0*/  IADD3 R144, P5, PT, R41, R72.reuse, RZ ;  /* 0x0000004829907210 */ /* 0x080fe20007fbe0ff */
[----:B------:R-:W4:Y:S01]  /*b7b0*/  LDC R104, c[0x0][0x3d8] ;  /* 0x0000f600ff687b82 */ /* 0x000f220000000800 */
[-C--:B------:R-:W-:Y:S02]  /*b7c0*/  IADD3 R164, P6, PT, R164, R72.reuse, RZ ;  /* 0x00000048a4a47210 */ /* 0x080fe40007fde0ff */
[----:B------:R-:W-:Y:S01]  /*b7d0*/  LEA.HI.X.SX32 R161, R47, R73, 0x1, P4 ;  /* 0x000000492fa17211 */ /* 0x000fe200020f0eff */
[----:B------:R-:W-:Y:S01]  /*b7e0*/  FADD R114, R114, -R3 ;  /* 0x8000000372727221 */ /* 0x000fe20000000000 */
[----:B------:R-:W-:-:S02]  /*b7f0*/  IADD3 R136, P4, PT, R45, R72, RZ ;  /* 0x000000482d887210 */ /* 0x000fc40007f9e0ff */
[-C--:B------:R-:W-:Y:S01]  /*b800*/  LEA.HI.X.SX32 R145, R51, R73.reuse, 0x1, P5 ;  /* 0x0000004933917211 */ /* 0x080fe200028f0eff */
[----:B------:R-:W4:Y:S01]  /*b810*/  LDC R84, c[0x0][0x3d8] ;  /* 0x0000f600ff547b82 */ /* 0x000f220000000800 */
[-C--:B------:R-:W-:Y:S02]  /*b820*/  IADD3 R126, P5, PT, R52, R72.reuse, RZ ;  /* 0x00000048347e7210 */ /* 0x080fe40007fbe0ff */
[-C--:B------:R-:W-:Y:S02]  /*b830*/  LEA.HI.X.SX32 R165, R37, R73.reuse, 0x1, P6 ;  /* 0x0000004925a57211 */ /* 0x080fe400030f0eff */
[-C--:B------:R-:W-:Y:S01]  /*b840*/  IADD3 R146, P6, PT, R39, R72.reuse, RZ ;  /* 0x0000004827927210 */ /* 0x080fe20007fde0ff */
[--C-:B------:R-:W-:Y:S01]  /*b850*/  FADD R112, R112, -R3.reuse ;  /* 0x8000000370707221 */ /* 0x100fe20000000000 */
[-C--:B------:R-:W-:Y:S01]  /*b860*/  LEA.HI.X.SX32 R137, R53, R73.reuse, 0x1, P4 ;  /* 0x0000004935897211 */ /* 0x080fe200020f0eff */
[----:B------:R-:W-:Y:S01]  /*b870*/  FMUL R45, R114, 1.4426950216293334961 ;  /* 0x3fb8aa3b722d7820 */ /* 0x000fe20000400000 */
[--C-:B------:R-:W-:Y:S01]  /*b880*/  FADD R115, R115, -R3.reuse ;  /* 0x8000000373737221 */ /* 0x100fe20000000000 */
[-C--:B------:R-:W-:Y:S01]  /*b890*/  IADD3 R124, P4, PT, R54, R72.reuse, RZ ;  /* 0x00000048367c7210 */ /* 0x080fe20007f9e0ff */
[----:B0-----:R-:W-:Y:S01]  /*b8a0*/  IMAD R75, R75, 0x64, RZ ;  /* 0x000000644b4b7824 */ /* 0x001fe200078e02ff */
[-C--:B------:R-:W-:Y:S01]  /*b8b0*/  LEA.HI.X.SX32 R127, R59, R73.reuse, 0x1, P5 ;  /* 0x000000493b7f7211 */ /* 0x080fe200028f0eff */
[----:B------:R-:W-:Y:S01]  /*b8c0*/  IMAD R102, R102, 0xda, RZ ;  /* 0x000000da66667824 */ /* 0x000fe200078e02ff */
[-C--:B------:R-:W-:Y:S01]  /*b8d0*/  IADD3 R114, P5, PT, R58, R72.reuse, RZ ;  /* 0x000000483a727210 */ /* 0x080fe20007fbe0ff */
[----:B------:R-:W-:Y:S01]  /*b8e0*/  FADD R116, R116, -R3 ;  /* 0x8000000374747221 */ /* 0x000fe20000000000 */
[----:B------:R-:W-:Y:S01]  /*b8f0*/  LEA.HI.X.SX32 R147, R68, R73, 0x1, P6 ;  /* 0x0000004944937211 */ /* 0x000fe200030f0eff */
[----:B------:R-:W0:Y:S01]  /*b900*/  LDC R44, c[0x0][0x3d8] ;  /* 0x0000f600ff2c7b82 */ /* 0x000e220000000800 */
[----:B------:R-:W-:Y:S01]  /*b910*/  IADD3 R132, P6, PT, R50, R72, RZ ;  /* 0x0000004832847210 */ /* 0x000fe20007fde0ff */
[----:B---3--:R-:W-:-:S02]  /*b920*/  IMAD R106, R106, 0xd6, RZ ;  /* 0x000000d66a6a7824 */ /* 0x008fc400078e02ff */
[----:B------:R-:W-:Y:S01]  /*b930*/  FMUL R43, R112, 1.4426950216293334961 ;  /* 0x3fb8aa3b702b7820 */ /* 0x000fe20000400000 */
[--C-:B------:R-:W-:Y:S01]  /*b940*/  FADD R113, R113, -R3.reuse ;  /* 0x8000000371717221 */ /* 0x100fe20000000000 */
[----:B------:R-:W-:Y:S01]  /*b950*/  FMUL R48, R115, 1.4426950216293334961 ;  /* 0x3fb8aa3b73307820 */ /* 0x000fe20000400000 */
[-C--:B------:R-:W-:Y:S01]  /*b960*/  IADD3 R122, P3, PT, R55, R72.reuse, RZ ;  /* 0x00000048377a7210 */ /* 0x080fe20007f7e0ff */
[----:B-1----:R-:W-:Y:S01]  /*b970*/  IMAD R96, R96, 0xe6, RZ ;  /* 0x000000e660607824 */ /* 0x002fe200078e02ff */
[-C--:B------:R-:W-:Y:S01]  /*b980*/  LEA.HI.X.SX32 R125, R93, R73.reuse, 0x1, P4 ;  /* 0x000000495d7d7211 */ /* 0x080fe200020f0eff */
[----:B------:R-:W-:Y:S01]  /*b990*/  IMAD R86, R86, 0xf6, RZ ;  /* 0x000000f656567824 */ /* 0x000fe200078e02ff */
[----:B------:R-:W-:Y:S01]  /*b9a0*/  PRMT R4, RZ, 0x7610, R4 ;  /* 0x00007610ff047816 */ /* 0x000fe20000000004 */
[--C-:B------:R-:W-:Y:S01]  /*b9b0*/  FADD R117, R117, -R3.reuse ;  /* 0x8000000375757221 */ /* 0x100fe20000000000 */
[-C--:B------:R-:W-:Y:S02]  /*b9c0*/  IADD3 R112, P4, PT, R60, R72.reuse, RZ ;  /* 0x000000483c707210 */ /* 0x080fe40007f9e0ff */
[----:B------:R-:W-:Y:S01]  /*b9d0*/  PRMT R42, RZ, 0x7610, R42 ;  /* 0x00007610ff2a7816 */ /* 0x000fe2000000002a */
[----:B------:R-:W-:Y:S01]  /*b9e0*/  FADD R31, R31, -R3 ;  /* 0x800000031f1f7221 */ /* 0x000fe20000000000 */
[-C--:B------:R-:W-:Y:S01]  /*b9f0*/  LEA.HI.X.SX32 R115, R75, R73.reuse, 0x1, P5 ;  /* 0x000000494b737211 */ /* 0x080fe200028f0eff */
[----:B------:R-:W-:Y:S01]  /*ba00*/  FMUL R47, R116, 1.4426950216293334961 ;  /* 0x3fb8aa3b742f7820 */ /* 0x000fe20000400000 */
[-C--:B------:R-:W-:Y:S01]  /*ba10*/  IADD3 R102, P5, PT, R102, R72.reuse, RZ ;  /* 0x0000004866667210 */ /* 0x080fe20007fbe0ff */
[----:B------:R-:W-:Y:S01]  /*ba20*/  FMUL R46, R113, 1.4426950216293334961 ;  /* 0x3fb8aa3b712e7820 */ /* 0x000fe20000400000 */
[----:B------:R-:W-:Y:S01]  /*ba30*/  LEA.HI.X.SX32 R133, R57, R73, 0x1, P6 ;  /* 0x0000004939857211 */ /* 0x000fe200030f0eff */
[----:B------:R-:W1:Y:S01]  /*ba40*/  LDC R94, c[0x0][0x3d8] ;  /* 0x0000f600ff5e7b82 */ /* 0x000e620000000800 */
[----:B------:R-:W-:-:S02]  /*ba50*/  IADD3 R116, P6, PT, R56, R72, RZ ;  /* 0x0000004838747210 */ /* 0x000fc40007fde0ff */
[-C--:B------:R-:W-:Y:S01]  /*ba60*/  LEA.HI.X.SX32 R123, R61, R73.reuse, 0x1, P3 ;  /* 0x000000493d7b7211 */ /* 0x080fe200018f0eff */
[----:B------:R-:W-:Y:S01]  /*ba70*/  FMUL R50, R117, 1.4426950216293334961 ;  /* 0x3fb8aa3b75327820 */ /* 0x000fe20000400000 */
[-C--:B------:R-:W-:Y:S01]  /*ba80*/  IADD3 R106, P3, PT, R106, R72.reuse, RZ ;  /* 0x000000486a6a7210 */ /* 0x080fe20007f7e0ff */
[----:B------:R-:W3:Y:S01]  /*ba90*/  @P1 LDG.E.U16 R4, desc[UR18][R20.64] ;  /* 0x0000001214041981 */ /* 0x000ee2000c1e1500 */
[-C--:B------:R-:W-:Y:S01]  /*baa0*/  LEA.HI.X.SX32 R113, R63, R73.reuse, 0x1, P4 ;  /* 0x000000493f717211 */ /* 0x080fe200020f0eff */
[----:B------:R-:W0:Y:S01]  /*bab0*/  LDC R92, c[0x0][0x3d8] ;  /* 0x0000f600ff5c7b82 */ /* 0x000e220000000800 */
[-C--:B------:R-:W-:Y:S01]  /*bac0*/  IADD3 R96, P4, PT, R96, R72.reuse, RZ ;  /* 0x0000004860607210 */ /* 0x080fe20007f9e0ff */
[----:B------:R-:W3:Y:S01]  /*bad0*/  @P1 LDG.E.U16 R42, desc[UR18][R70.64] ;  /* 0x00000012462a1981 */ /* 0x000ee2000c1e1500 */
[----:B------:R-:W-:Y:S02]  /*bae0*/  LEA.HI.X.SX32 R103, R65, R73, 0x1, P5 ;  /* 0x0000004941677211 */ /* 0x000fe400028f0eff */
[----:B------:R-:W-:-:S02]  /*baf0*/  IADD3 R86, P5, PT, R86, R72, RZ ;  /* 0x0000004856567210 */ /* 0x000fc40007fbe0ff */
[-C--:B------:R-:W-:Y:S01]  /*bb00*/  LEA.HI.X.SX32 R117, R62, R73.reuse, 0x1, P6 ;  /* 0x000000493e757211 */ /* 0x080fe200030f0eff */
[----:B------:R-:W3:Y:S01]  /*bb10*/  LDL.LU.64 R20, [R1+0x700] ;  /* 0x0007000001147983 */ /* 0x000ee20000300a00 */
[-C--:B------:R-:W-:Y:S02]  /*bb20*/  LEA.HI.X.SX32 R107, R64, R73.reuse, 0x1, P3 ;  /* 0x00000049406b7211 */ /* 0x080fe400018f0eff */
[----:B------:R-:W-:Y:S01]  /*bb30*/  PRMT R40, RZ, 0x7610, R40 ;  /* 0x00007610ff287816 */ /* 0x000fe20000000028 */
[----:B------:R-:W-:Y:S01]  /*bb40*/  STL.64 [R1+0x660], R164 ;  /* 0x000660a401007387 */ /* 0x000fe20000100a00 */
[-C--:B------:R-:W-:Y:S02]  /*bb50*/  LEA.HI.X.SX32 R97, R66, R73.reuse, 0x1, P4 ;  /* 0x0000004942617211 */ /* 0x080fe400020f0eff */
[----:B------:R-:W-:Y:S01]  /*bb60*/  PRMT R38, RZ, 0x7610, R38 ;  /* 0x00007610ff267816 */ /* 0x000fe20000000026 */
[----:B------:R-:W-:Y:S01]  /*bb70*/  STL.64 [R1+0x668], R148 ;  /* 0x0006689401007387 */ /* 0x000fe20000100a00 */
[----:B------:R-:W-:-:S02]  /*bb80*/  LEA.HI.X.SX32 R87, R67, R73, 0x1, P5 ;  /* 0x0000004943577211 */ /* 0x000fc400028f0eff */
[----:B------:R-:W-:Y:S01]  /*bb90*/  PRMT R36, RZ, 0x7610, R36 ;  /* 0x00007610ff247816 */ /* 0x000fe20000000024 */
[----:B------:R0:W-:Y:S01]  /*bba0*/  STL.64 [R1+0x670], R136 ;  /* 0x0006708801007387 */ /* 0x0001e20000100a00 */
[----:B------:R-:W-:Y:S02]  /*bbb0*/  PRMT R28, RZ, 0x7610, R28 ;  /* 0x00007610ff1c7816 */ /* 0x000fe4000000001c */
[----:B------:R-:W-:Y:S01]  /*bbc0*/  PRMT R34, RZ, 0x7610, R34 ;  /* 0x00007610ff227816 */ /* 0x000fe20000000022 */
[----:B------:R-:W-:Y:S01]  /*bbd0*/  STL.64 [R1+0x678], R126 ;  /* 0x0006787e01007387 */ /* 0x000fe20000100a00 */
[----:B------:R-:W-:Y:S02]  /*bbe0*/  PRMT R41, RZ, 0x7610, R41 ;  /* 0x00007610ff297816 */ /* 0x000fe40000000029 */
[----:B------:R-:W-:Y:S01]  /*bbf0*/  PRMT R30, RZ, 0x7610, R30 ;  /* 0x00007610ff1e7816 */ /* 0x000fe2000000001e */
[----:B------:R0:W-:Y:S01]  /*bc00*/  STL.64 [R1+0x680], R116 ;  /* 0x0006807401007387 */ /* 0x0001e20000100a00 */
[----:B------:R-:W-:Y:S01]  /*bc10*/  FMUL R31, R31, 1.4426950216293334961 ;  /* 0x3fb8aa3b1f1f7820 */ /* 0x000fe20000400000 */
[----:B----4-:R-:W-:-:S02]  /*bc20*/  IMAD R104, R104, 0xd8, RZ ;  /* 0x000000d868687824 */ /* 0x010fc400078e02ff */
[----:B------:R-:W-:Y:S01]  /*bc30*/  IMAD R84, R84, 0xf8, RZ ;  /* 0x000000f854547824 */ /* 0x000fe200078e02ff */
[----:B------:R-:W-:Y:S01]  /*bc40*/  STL.64 [R1+0x688], R106 ;  /* 0x0006886a01007387 */ /* 0x000fe20000100a00 */
[----:B------:R-:W-:Y:S01]  /*bc50*/  PRMT R35, RZ, 0x7610, R35 ;  /* 0x00007610ff237816 */ /* 0x000fe20000000023 */
[----:B--2---:R-:W-:Y:S02]  /*bc60*/  FADD R33, R33, -R3 ;  /* 0x8000000321217221 */ /* 0x004fe40000000000 */
[----:B------:R-:W-:Y:S04]  /*bc70*/  STL.64 [R1+0x690], R96 ;  /* 0x0006906001007387 */ /* 0x000fe80000100a00 */
[----:B------:R-:W2:Y:S01]  /*bc80*/  @P1 LDG.E.U16 R32, desc[UR18][R152.64] ;  /* 0x0000001298201981 */ /* 0x000ea2000c1e1500 */
[----:B------:R-:W-:Y:S01]  /*bc90*/  PRMT R37, RZ, 0x7610, R37 ;  /* 0x00007610ff257816 */ /* 0x000fe20000000025 */
[----:B------:R-:W-:Y:S01]  /*bca0*/  FADD R111, R111, -R3 ;  /* 0x800000036f6f7221 */ /* 0x000fe20000000000 */
[----:B------:R-:W-:Y:S01]  /*bcb0*/  PRMT R39, RZ, 0x7610, R39 ;  /* 0x00007610ff277816 */ /* 0x000fe20000000027 */
[----:B------:R4:W-:Y:S01]  /*bcc0*/  STL.64 [R1+0x698], R86 ;  /* 0x0006985601007387 */ /* 0x0009e20000100a00 */
[----:B------:R-:W1:Y:S03]  /*bcd0*/  LDC R53, c[0x0][0x3d8] ;  /* 0x0000f600ff357b82 */ /* 0x000e660000000800 */
[----:B------:R-:W2:Y:S04]  /*bce0*/  LDL.LU.64 R70, [R1+0x6f8] ;  /* 0x0006f80001467983 */ /* 0x000ea80000300a00 */
[----:B------:R-:W2:Y:S04]  /*bcf0*/  @P1 LDG.E.U16 R40, desc[UR18][R142.64] ;  /* 0x000000128e281981 */ /* 0x000ea8000c1e1500 */
[----:B------:R-:W2:Y:S04]  /*bd00*/  @P1 LDG.E.U16 R38, desc[UR18][R154.64] ;  /* 0x000000129a261981 */ /* 0x000ea8000c1e1500 */
[----:B------:R-:W2:Y:S04]  /*bd10*/  @P1 LDG.E.U16 R36, desc[UR18][R156.64] ;  /* 0x000000129c241981 */ /* 0x000ea8000c1e1500 */
[----:B------:R-:W2:Y:S04]  /*bd20*/  LDL.LU.64 R142, [R1+0x6f0] ;  /* 0x0006f000018e7983 */ /* 0x000ea80000300a00 */
[----:B------:R-:W2:Y:S04]  /*bd30*/  LDL.LU.64 R154, [R1+0x6e8] ;  /* 0x0006e800019a7983 */ /* 0x000ea80000300a00 */
[----:B------:R0:W2:Y:S04]  /*bd40*/  @P1 LDG.E.U16 R28, desc[UR18][R76.64] ;  /* 0x000000124c1c1981 */ /* 0x0000a8000c1e1500 */
[----:B------:R-:W2:Y:S04]  /*bd50*/  LDL.LU.64 R156, [R1+0x6e0] ;  /* 0x0006e000019c7983 */ /* 0x000ea80000300a00 */
[----:B------:R-:W2:Y:S01]  /*bd60*/  @P1 LDG.E.U16 R34, desc[UR18][R158.64] ;  /* 0x000000129e221981 */ /* 0x000ea2000c1e1500 */
[----:B0-----:R0:W-:Y:S03]  /*bd70*/  MUFU.EX2 R76, R31 ;  /* 0x0000001f004c7308 */ /* 0x0011e60000000800 */
[----:B------:R1:W2:Y:S01]  /*bd80*/  @P1 LDG.E.U16 R41, desc[UR18][R78.64] ;  /* 0x000000124e291981 */ /* 0x0002a2000c1e1500 */
[----:B------:R-:W-:-:S03]  /*bd90*/  IMAD R85, R44, 0x6c, RZ ;  /* 0x0000006c2c557824 */ /* 0x000fc600078e02ff */
[----:B------:R-:W2:Y:S01]  /*bda0*/  @P1 LDG.E.U16 R30, desc[UR18][R150.64] ;  /* 0x00000012961e1981 */ /* 0x000ea2000c1e1500 */
[----:B0-----:R-:W-:-:S03]  /*bdb0*/  PRMT R31, RZ, 0x7610, R31 ;  /* 0x00007610ff1f7816 */ /* 0x001fc6000000001f */
[----:B------:R-:W2:Y:S01]  /*bdc0*/  LDL.LU.64 R158, [R1+0x6d8] ;  /* 0x0006d800019e7983 */ /* 0x000ea20000300a00 */
[----:B-1----:R-:W-:Y:S01]  /*bdd0*/  FMUL R78, R33, 1.4426950216293334961 ;  /* 0x3fb8aa3b214e7820 */ /* 0x002fe20000400000 */
[----:B------:R-:W-:Y:S02]  /*bde0*/  PRMT R33, RZ, 0x7610, R33 ;  /* 0x00007610ff217816 */ /* 0x000fe40000000021 */
[----:B------:R-:W2:Y:S01]  /*bdf0*/  LDL.LU.64 R152, [R1+0x6d0] ;  /* 0x0006d00001987983 */ /* 0x000ea20000300a00 */
[----:B------:R-:W-:-:S03]  /*be00*/  IADD3 R104, P6, PT, R104, R72, RZ ;  /* 0x0000004868687210 */ /* 0x000fc60007fde0ff */
[----:B------:R-:W2:Y:S01]  /*be10*/  LDL.LU.64 R150, [R1+0x6c8] ;  /* 0x0006c80001967983 */ /* 0x000ea20000300a00 */
[----:B------:R-:W-:-:S03]  /*be20*/  IADD3 R84, P4, PT, R84, R72, RZ ;  /* 0x0000004854547210 */ /* 0x000fc60007f9e0ff */
[----:B------:R-:W-:Y:S04]  /*be30*/  STL.64 [R1+0x6a0], R162 ;  /* 0x0006a0a201007387 */ /* 0x000fe80000100a00 */
[----:B------:R-:W-:Y:S01]  /*be40*/  STL.64 [R1+0x6a8], R146 ;  /* 0x0006a89201007387 */ /* 0x000fe20000100a00 */
[----:B------:R-:W-:-:S03]  /*be50*/  LEA.HI.X.SX32 R105, R85, R73, 0x1, P6 ;  /* 0x0000004955697211 */ /* 0x000fc600030f0eff */
[----:B------:R-:W-:Y:S01]  /*be60*/  STL.64 [R1+0x6b0], R134 ;  /* 0x0006b08601007387 */ /* 0x000fe20000100a00 */
[----:B------:R-:W-:-:S03]  /*be70*/  LEA.HI.X.SX32 R85, R110, R73, 0x1, P4 ;  /* 0x000000496e557211 */ /* 0x000fc600020f0eff */
[----:B------:R-:W-:Y:S04]  /*be80*/  STL.64 [R1+0x6b8], R124 ;  /* 0x0006b87c01007387 */ /* 0x000fe80000100a00 */
[----:B------:R-:W2:Y:S04]  /*be90*/  @P1 LDG.E.U16 R31, desc[UR18][R82.64] ;  /* 0x00000012521f1981 */ /* 0x000ea8000c1e1500 */
[----:B------:R0:W2:Y:S04]  /*bea0*/  @P1 LDG.E.U16 R33, desc[UR18][R90.64] ;  /* 0x000000125a211981 */ /* 0x0000a8000c1e1500 */
[----:B------:R1:W2:Y:S04]  /*beb0*/  @P1 LDG.E.U16 R35, desc[UR18][R98.64] ;  /* 0x0000001262231981 */ /* 0x0002a8000c1e1500 */
[----:B------:R-:W2:Y:S04]  /*bec0*/  LDL.LU R83, [R1+0x58] ;  /* 0x0000580001537983 */ /* 0x000ea80000300800 */
[----:B------:R-:W2:Y:S04]  /*bed0*/  LDL.LU R90, [R1+0x54] ;  /* 0x00005400015a7983 */ /* 0x000ea80000300800 */
[----:B------:R-:W0:Y:S04]  /*bee0*/  LDL.LU R98, [R1+0x50] ;  /* 0x0000500001627983 */ /* 0x000e280000300800 */
[----:B------:R-:W1:Y:S04]  /*bef0*/  LDL.LU R110, [R1+0x34] ;  /* 0x00003400016e7983 */ /* 0x000e680000300800 */
[----:B------:R0:W2:Y:S04]  /*bf00*/  @P1 LDG.E.U16 R37, desc[UR18][R100.64] ;  /* 0x0000001264251981 */ /* 0x0000a8000c1e1500 */
[----:B------:R-:W2:Y:S01]  /*bf10*/  LDL.LU R99, [R1+0x30] ;  /* 0x0000300001637983 */ /* 0x000ea20000300800 */
[----:B------:R-:W-:-:S03]  /*bf20*/  FMUL R44, R111, 1.4426950216293334961 ;  /* 0x3fb8aa3b6f2c7820 */ /* 0x000fc60000400000 */
[----:B------:R-:W2:Y:S04]  /*bf30*/  @P1 LDG.E.U16 R39, desc[UR18][R108.64] ;  /* 0x000000126c271981 */ /* 0x000ea8000c1e1500 */
[----:B------:R-:W2:Y:S04]  /*bf40*/  LDL.LU R100, [R1+0x2c] ;  /* 0x00002c0001647983 */ /* 0x000ea80000300800 */
[----:B------:R-:W2:Y:S01]  /*bf50*/  LDL.LU R101, [R1+0x28] ;  /* 0x0000280001657983 */ /* 0x000ea20000300800 */
[----:B------:R-:W-:-:S03]  /*bf60*/  FADD R54, R140, -R3 ;  /* 0x800000038c367221 */ /* 0x000fc60000000000 */
[----:B------:R-:W2:Y:S04]  /*bf70*/  LDL.LU R108, [R1+0xc] ;  /* 0x00000c00016c7983 */ /* 0x000ea80000300800 */
[----:B------:R-:W2:Y:S01]  /*bf80*/  LDL.LU R109, [R1+0x8] ;  /* 0x00000800016d7983 */ /* 0x000ea20000300800 */
[--C-:B0-----:R-:W-:Y:S01]  /*bf90*/  FADD R91, R98, -R3.reuse ;  /* 0x80000003625b7221 */ /* 0x101fe20000000000 */
[--C-:B-1----:R-:W-:Y:S02]  /*bfa0*/  FADD R98, R110, -R3.reuse ;  /* 0x800000036e627221 */ /* 0x102fe40000000000 */
[----:B------:R-:W4:Y:S04]  /*bfb0*/  LDL.LU R110, [R1+0x4] ;  /* 0x00000400016e7983 */ /* 0x000f280000300800 */
[----:B------:R-:W4:Y:S04]  /*bfc0*/  LDL.LU R111, [R1] ;  /* 0x00000000016f7983 */ /* 0x000f280000300800 */
[----:B------:R-:W4:Y:S01]  /*bfd0*/  LDL.LU R140, [R1+0x5c] ;  /* 0x00005c00018c7983 */ /* 0x000f220000300800 */
[----:B------:R-:W-:-:S03]  /*bfe0*/  FADD R58, R130, -R3 ;  /* 0x80000003823a7221 */ /* 0x000fc60000000000 */
[----:B------:R-:W4:Y:S01]  /*bff0*/  LDL.LU R130, [R1+0x70] ;  /* 0x0000700001827983 */ /* 0x000f220000300800 */
[----:B------:R-:W-:-:S03]  /*c000*/  FADD R55, R131, -R3 ;  /* 0x8000000383377221 */ /* 0x000fc60000000000 */
[----:B------:R-:W4:Y:S01]  /*c010*/  LDL.LU R131, [R1+0x74] ;  /* 0x0000740001837983 */ /* 0x000f220000300800 */
[----:B------:R-:W-:Y:S02]  /*c020*/  IMAD R94, R94, 0xe8, RZ ;  /* 0x000000e85e5e7824 */ /* 0x000fe400078e02ff */
[----:B------:R-:W-:Y:S01]  /*c030*/  FADD R56, R138, -R3 ;  /* 0x800000038a387221 */ /* 0x000fe20000000000 */
[----:B------:R-:W-:Y:S01]  /*c040*/  IMAD R53, R53, 0x74, RZ ;  /* 0x0000007435357824 */ /* 0x000fe200078e02ff */
[----:B------:R-:W4:Y:S01]  /*c050*/  LDL.LU R138, [R1+0x78] ;  /* 0x00007800018a7983 */ /* 0x000f220000300800 */
[----:B------:R-:W-:-:S04]  /*c060*/  IADD3 R94, P3, PT, R94, R72, RZ ;  /* 0x000000485e5e7210 */ /* 0x000fc80007f7e0ff */
[----:B------:R-:W-:Y:S01]  /*c070*/  LEA.HI.X.SX32 R95, R53, R73, 0x1, P3 ;  /* 0x00000049355f7211 */ /* 0x000fe200018f0eff */
[--C-:B------:R-:W-:Y:S02]  /*c080*/  FADD R53, R139, -R3.reuse ;  /* 0x800000038b357221 */ /* 0x100fe40000000000 */
[----:B------:R-:W4:Y:S01]  /*c090*/  LDL.LU R139, [R1+0x7c] ;  /* 0x00007c00018b7983 */ /* 0x000f220000300800 */
[--C-:B------:R-:W-:Y:S01]  /*c0a0*/  FADD R60, R129, -R3.reuse ;  /* 0x80000003813c7221 */ /* 0x100fe20000000000 */
[----:B------:R-:W-:Y:S01]  /*c0b0*/  FADD R57, R141, -R3 ;  /* 0x800000038d397221 */ /* 0x000fe20000000000 */
[----:B------:R-:W-:Y:S02]  /*c0c0*/  PRMT R22, RZ, 0x7610, R22 ;  /* 0x00007610ff167816 */ /* 0x000fe40000000016 */
[----:B------:R-:W-:-:S04]  /*c0d0*/  PRMT R0, RZ, 0x7610, R0 ;  /* 0x00007610ff007816 */ /* 0x000fc80000000000 */
[----:B------:R-:W4:Y:S04]  /*c0e0*/  @P1 LDG.E.U16 R22, desc[UR18][R136.64] ;  /* 0x0000001288161981 */ /* 0x000f28000c1e1500 */
[----:B------:R-:W4:Y:S01]  /*c0f0*/  @P1 LDG.E.U16 R0, desc[UR18][R148.64] ;  /* 0x0000001294001981 */ /* 0x000f22000c1e1500 */
[----:B------:R-:W-:-:S06]  /*c100*/  PRMT R2, RZ, 0x7610, R2 ;  /* 0x00007610ff027816 */ /* 0x000fcc0000000002 */
[----:B------:R-:W4:Y:S01]  /*c110*/  @P1 LDG.E.U16 R2, desc[UR18][R164.64] ;  /* 0x00000012a4021981 */ /* 0x000f22000c1e1500 */
[----:B------:R-:W-:Y:S02]  /*c120*/  PRMT R19, RZ, 0x7610, R19 ;  /* 0x00007610ff137816 */ /* 0x000fe40000000013 */
[----:B------:R-:W-:Y:S02]  /*c130*/  PRMT R16, RZ, 0x7610, R16 ;  /* 0x00007610ff107816 */ /* 0x000fe40000000010 */
[----:B------:R-:W-:Y:S02]  /*c140*/  PRMT R13, RZ, 0x7610, R13 ;  /* 0x00007610ff0d7816 */ /* 0x000fe4000000000d */
[----:B------:R-:W-:Y:S01]  /*c150*/  PRMT R10, RZ, 0x7610, R10 ;  /* 0x00007610ff0a7816 */ /* 0x000fe2000000000a */
[----:B------:R-:W4:Y:S01]  /*c160*/  @P1 LDG.E.U16 R19, desc[UR18][R126.64] ;  /* 0x000000127e131981 */ /* 0x000f22000c1e1500 */
[----:B------:R-:W-:-:S03]  /*c170*/  PRMT R7, RZ, 0x7610, R7 ;  /* 0x00007610ff077816 */ /* 0x000fc60000000007 */
[----:B------:R-:W4:Y:S01]  /*c180*/  @P1 LDG.E.U16 R16, desc[UR18][R116.64] ;  /* 0x0000001274101981 */ /* 0x000f22000c1e1500 */
[----:B------:R-:W-:-:S03]  /*c190*/  IMAD R92, R92, 0xea, RZ ;  /* 0x000000ea5c5c7824 */ /* 0x000fc600078e02ff */
[----:B------:R-:W4:Y:S01]  /*c1a0*/  @P1 LDG.E.U16 R13, desc[UR18][R106.64] ;  /* 0x000000126a0d1981 */ /* 0x000f22000c1e1500 */
[----:B------:R-:W-:Y:S03]  /*c1b0*/  MUFU.EX2 R44, R44 ;  /* 0x0000002c002c7308 */ /* 0x000fe60000000800 */
[----:B------:R-:W4:Y:S01]  /*c1c0*/  @P1 LDG.E.U16 R10, desc[UR18][R96.64] ;  /* 0x00000012600a1981 */ /* 0x000f22000c1e1500 */
[----:B------:R-:W-:-:S03]  /*c1d0*/  FADD R27, R27, -R3 ;  /* 0x800000031b1b7221 */ /* 0x000fc60000000000 */
[----:B------:R-:W4:Y:S01]  /*c1e0*/  @P1 LDG.E.U16 R7, desc[UR18][R86.64] ;  /* 0x0000001256071981 */ /* 0x000f22000c1e1500 */
[----:B------:R-:W0:Y:S01]  /*c1f0*/  MUFU.EX2 R43, R43 ;  /* 0x0000002b002b7308 */ /* 0x000e220000000800 */
[----:B------:R-:W-:Y:S01]  /*c200*/  IADD3 R92, P6, PT, R92, R72, RZ ;  /* 0x000000485c5c7210 */ /* 0x000fe20007fde0ff */
[----:B------:R-:W-:-:S06]  /*c210*/  FMUL R27, R27, 1.4426950216293334961 ;  /* 0x3fb8aa3b1b1b7820 */ /* 0x000fcc0000400000 */
[----:B------:R-:W1:Y:S01]  /*c220*/  MUFU.EX2 R46, R46 ;  /* 0x0000002e002e7308 */ /* 0x000e620000000800 */
[----:B------:R-:W-:Y:S01]  /*c230*/  LEA.HI.X.SX32 R93, R74, R73, 0x1, P6 ;  /* 0x000000494a5d7211 */ /* 0x000fe200030f0eff */
[----:B------:R-:W-:-:S06]  /*c240*/  FADD R118, R118, -R3 ;  /* 0x8000000376767221 */ /* 0x000fcc0000000000 */
[----:B------:R-:W0:Y:S01]  /*c250*/  MUFU.EX2 R45, R45 ;  /* 0x0000002d002d7308 */ /* 0x000e220000000800 */
[--C-:B------:R-:W-:Y:S01]  /*c260*/  FADD R61, R24, -R3.reuse ;  /* 0x80000003183d7221 */ /* 0x100fe20000000000 */
[----:B------:R-:W-:Y:S01]  /*c270*/  PRMT R26, RZ, 0x7610, R26 ;  /* 0x00007610ff1a7816 */ /* 0x000fe2000000001a */
[----:B---3--:R-:W-:-:S05]  /*c280*/  FADD R63, R21, -R3 ;  /* 0x80000003153f7221 */ /* 0x008fca0000000000 */
[----:B------:R-:W3:Y:S01]  /*c290*/  MUFU.EX2 R48, R48 ;  /* 0x0000003000307308 */ /* 0x000ee20000000800 */
[----:B------:R-:W-:Y:S01]  /*c2a0*/  PRMT R24, RZ, 0x7610, R24 ;  /* 0x00007610ff187816 */ /* 0x000fe20000000018 */
[----:B------:R-:W-:Y:S01]  /*c2b0*/  FADD R119, R119, -R3 ;  /* 0x8000000377777221 */ /* 0x000fe20000000000 */
[----:B------:R-:W-:Y:S02]  /*c2c0*/  PRMT R18, RZ, 0x7610, R18 ;  /* 0x00007610ff127816 */ /* 0x000fe40000000012 */
[----:B------:R-:W-:-:S03]  /*c2d0*/  PRMT R15, RZ, 0x7610, R15 ;  /* 0x00007610ff0f7816 */ /* 0x000fc6000000000f */
[----:B------:R-:W0:Y:S01]  /*c2e0*/  MUFU.EX2 R47, R47 ;  /* 0x0000002f002f7308 */ /* 0x000e220000000800 */
[----:B------:R-:W-:Y:S02]  /*c2f0*/  PRMT R12, RZ, 0x7610, R12 ;  /* 0x00007610ff0c7816 */ /* 0x000fe4000000000c */
[----:B------:R-:W-:Y:S01]  /*c300*/  PRMT R9, RZ, 0x7610, R9 ;  /* 0x00007610ff097816 */ /* 0x000fe20000000009 */
[----:B------:R-:W-:Y:S01]  /*c310*/  FADD R120, R120, -R3 ;  /* 0x8000000378787221 */ /* 0x000fe20000000000 */
[----:B------:R-:W-:-:S03]  /*c320*/  PRMT R6, RZ, 0x7610, R6 ;  /* 0x00007610ff067816 */ /* 0x000fc60000000006 */
[----:B------:R-:W0:Y:S01]  /*c330*/  MUFU.EX2 R50, R50 ;  /* 0x0000003200327308 */ /* 0x000e220000000800 */
[----:B--2---:R-:W-:Y:S01]  /*c340*/  FADD R90, R90, -R3 ;  /* 0x800000035a5a7221 */ /* 0x004fe20000000000 */
[----:B------:R-:W-:Y:S01]  /*c350*/  FMUL R54, R54, 1.4426950216293334961 ;  /* 0x3fb8aa3b36367820 */ /* 0x000fe20000400000 */
[----:B------:R-:W-:Y:S01]  /*c360*/  FMUL R53, R53, 1.4426950216293334961 ;  /* 0x3fb8aa3b35357820 */ /* 0x000fe20000400000 */
[----:B------:R-:W-:Y:S01]  /*c370*/  FMUL R56, R56, 1.4426950216293334961 ;  /* 0x3fb8aa3b38387820 */ /* 0x000fe20000400000 */
[----:B------:R-:W-:Y:S01]  /*c380*/  FMUL R55, R55, 1.4426950216293334961 ;  /* 0x3fb8aa3b37377820 */ /* 0x000fe20000400000 */
[----:B------:R-:W-:Y:S01]  /*c390*/  FMUL R58, R58, 1.4426950216293334961 ;  /* 0x3fb8aa3b3a3a7820 */ /* 0x000fe20000400000 */
[----:B------:R-:W-:Y:S01]  /*c3a0*/  FMUL R98, R98, 1.4426950216293334961 ;  /* 0x3fb8aa3b62627820 */ /* 0x000fe20000400000 */
[----:B------:R2:W-:Y:S01]  /*c3b0*/  MUFU.EX2 R74, R27 ;  /* 0x0000001b004a7308 */ /* 0x0005e20000000800 */
[----:B------:R-:W-:Y:S01]  /*c3c0*/  PRMT R21, RZ, 0x7610, R21 ;  /* 0x00007610ff157816 */ /* 0x000fe20000000015 */
[----:B------:R-:W-:Y:S01]  /*c3d0*/  FMUL R49, R118, 1.4426950216293334961 ;  /* 0x3fb8aa3b76317820 */ /* 0x000fe20000400000 */
[----:B------:R-:W4:Y:S01]  /*c3e0*/  @P1 LDG.E.U16 R26, desc[UR18][R162.64] ;  /* 0x00000012a21a1981 */ /* 0x000f22000c1e1500 */
[----:B------:R-:W-:Y:S01]  /*c3f0*/  FMUL R52, R119, 1.4426950216293334961 ;  /* 0x3fb8aa3b77347820 */ /* 0x000fe20000400000 */
[----:B------:R-:W-:Y:S01]  /*c400*/  FADD R99, R99, -R3 ;  /* 0x8000000363637221 */ /* 0x000fe20000000000 */
[----:B------:R-:W-:Y:S01]  /*c410*/  FMUL R57, R57, 1.4426950216293334961 ;  /* 0x3fb8aa3b39397820 */ /* 0x000fe20000400000 */
[----:B------:R-:W4:Y:S01]  /*c420*/  @P1 LDG.E.U16 R24, desc[UR18][R146.64] ;  /* 0x0000001292181981 */ /* 0x000f22000c1e1500 */
[----:B------:R-:W-:Y:S01]  /*c430*/  FMUL R60, R60, 1.4426950216293334961 ;  /* 0x3fb8aa3b3c3c7820 */ /* 0x000fe20000400000 */
[----:B--2---:R-:W-:Y:S01]  /*c440*/  PRMT R27, RZ, 0x7610, R27 ;  /* 0x00007610ff1b7816 */ /* 0x004fe2000000001b */
[--C-:B------:R-:W-:Y:S01]  /*c450*/  FADD R59, R128, -R3.reuse ;  /* 0x80000003803b7221 */ /* 0x100fe20000000000 */
[----:B------:R-:W2:Y:S01]  /*c460*/  @P1 LDG.E.U16 R21, desc[UR18][R134.64] ;  /* 0x0000001286151981 */ /* 0x000ea2000c1e1500 */
[--C-:B------:R-:W-:Y:S01]  /*c470*/  FADD R29, R29, -R3.reuse ;  /* 0x800000031d1d7221 */ /* 0x100fe20000000000 */
[--C-:B------:R-:W-:Y:S01]  /*c480*/  FADD R62, R121, -R3.reuse ;  /* 0x80000003793e7221 */ /* 0x100fe20000000000 */
[--C-:B------:R-:W-:Y:S01]  /*c490*/  FADD R25, R25, -R3.reuse ;  /* 0x8000000319197221 */ /* 0x100fe20000000000 */
[----:B------:R0:W2:Y:S01]  /*c4a0*/  @P1 LDG.E.U16 R27, desc[UR18][R88.64] ;  /* 0x00000012581b1981 */ /* 0x0000a2000c1e1500 */
[----:B------:R-:W3:Y:S01]  /*c4b0*/  MUFU.EX2 R49, R49 ;  /* 0x0000003100317308 */ /* 0x000ee20000000800 */
[--C-:B------:R-:W-:Y:S01]  /*c4c0*/  FADD R100, R100, -R3.reuse ;  /* 0x8000000364647221 */ /* 0x100fe20000000000 */
[--C-:B------:R-:W-:Y:S01]  /*c4d0*/  FADD R20, R20, -R3.reuse ;  /* 0x8000000314147221 */ /* 0x100fe20000000000 */
[----:B------:R-:W2:Y:S01]  /*c4e0*/  @P1 LDG.E.U16 R18, desc[UR18][R124.64] ;  /* 0x000000127c121981 */ /* 0x000ea2000c1e1500 */
[----:B------:R-:W-:Y:S01]  /*c4f0*/  FMUL R51, R120, 1.4426950216293334961 ;  /* 0x3fb8aa3b78337820 */ /* 0x000fe20000400000 */
[--C-:B------:R-:W-:Y:S01]  /*c500*/  FADD R101, R101, -R3.reuse ;  /* 0x8000000365657221 */ /* 0x100fe20000000000 */
[----:B------:R-:W-:Y:S01]  /*c510*/  FADD R64, R23, -R3 ;  /* 0x8000000317407221 */ /* 0x000fe20000000000 */
[----:B------:R-:W2:Y:S01]  /*c520*/  @P1 LDG.E.U16 R15, desc[UR18][R114.64] ;  /* 0x00000012720f1981 */ /* 0x000ea2000c1e1500 */
[----:B------:R-:W-:Y:S01]  /*c530*/  PRMT R17, RZ, 0x7610, R17 ;  /* 0x00007610ff117816 */ /* 0x000fe20000000011 */
[----:B0-----:R-:W-:Y:S01]  /*c540*/  FADD R88, R83, -R3 ;  /* 0x8000000353587221 */ /* 0x001fe20000000000 */
[----:B------:R-:W-:Y:S01]  /*c550*/  FADD R83, R44, R43 ;  /* 0x0000002b2c537221 */ /* 0x000fe20000000000 */
[----:B------:R-:W2:Y:S01]  /*c560*/  @P1 LDG.E.U16 R12, desc[UR18][R104.64] ;  /* 0x00000012680c1981 */ /* 0x000ea2000c1e1500 */
[----:B------:R-:W-:-:S02]  /*c570*/  PRMT R14, RZ, 0x7610, R14 ;  /* 0x00007610ff0e7816 */ /* 0x000fc4000000000e */
[----:B------:R-:W-:Y:S01]  /*c580*/  PRMT R11, RZ, 0x7610, R11 ;  /* 0x00007610ff0b7816 */ /* 0x000fe2000000000b */
[----:B-1----:R-:W-:Y:S01]  /*c590*/  FADD R89, R46, R83 ;  /* 0x000000532e597221 */ /* 0x002fe20000000000 */
[----:B------:R-:W2:Y:S01]  /*c5a0*/  @P1 LDG.E.U16 R9, desc[UR18][R94.64] ;  /* 0x000000125e091981 */ /* 0x000ea2000c1e1500 */
[----:B------:R-:W-:Y:S01]  /*c5b0*/  PRMT R8, RZ, 0x7610, R8 ;  /* 0x00007610ff087816 */ /* 0x000fe20000000008 */
[----:B------:R-:W-:Y:S01]  /*c5c0*/  FADD R108, R108, -R3 ;  /* 0x800000036c6c7221 */ /* 0x000fe20000000000 */
[----:B------:R-:W-:Y:S01]  /*c5d0*/  FADD R89, R45, R89 ;  /* 0x000000592d597221 */ /* 0x000fe20000000000 */
[----:B------:R-:W2:Y:S01]  /*c5e0*/  @P1 LDG.E.U16 R6, desc[UR18][R84.64] ;  /* 0x0000001254061981 */ /* 0x000ea2000c1e1500 */
[----:B------:R-:W0:Y:S01]  /*c5f0*/  MUFU.EX2 R52, R52 ;  /* 0x0000003400347308 */ /* 0x000e220000000800 */
[----:B------:R-:W-:Y:S01]  /*c600*/  FADD R109, R109, -R3 ;  /* 0x800000036d6d7221 */ /* 0x000fe20000000000 */
[----:B---3--:R-:W-:Y:S01]  /*c610*/  FADD R89, R48, R89 ;  /* 0x0000005930597221 */ /* 0x008fe20000000000 */
[----:B------:R-:W-:Y:S01]  /*c620*/  FMUL R90, R90, 1.4426950216293334961 ;  /* 0x3fb8aa3b5a5a7820 */ /* 0x000fe20000400000 */
[--C-:B------:R-:W-:Y:S01]  /*c630*/  FADD R143, R143, -R3.reuse ;  /* 0x800000038f8f7221 */ /* 0x100fe20000000000 */
[--C-:B------:R-:W-:Y:S01]  /*c640*/  FADD R150, R150, -R3.reuse ;  /* 0x8000000396967221 */ /* 0x100fe20000000000 */
[----:B----4-:R-:W-:-:S02]  /*c650*/  FADD R129, R140, -R3 ;  /* 0x800000038c817221 */ /* 0x010fc40000000000 */
[----:B------:R-:W1:Y:S01]  /*c660*/  MUFU.EX2 R51, R51 ;  /* 0x0000003300337308 */ /* 0x000e620000000800 */
[----:B------:R-:W3:Y:S01]  /*c670*/  LDL.LU R140, [R1+0x90] ;  /* 0x00009000018c7983 */ /* 0x000ee20000300800 */
[--C-:B------:R-:W-:Y:S01]  /*c680*/  FADD R110, R110, -R3.reuse ;  /* 0x800000036e6e7221 */ /* 0x100fe20000000000 */
[--C-:B------:R-:W-:Y:S01]  /*c690*/  FADD R111, R111, -R3.reuse ;  /* 0x800000036f6f7221 */ /* 0x100fe20000000000 */
[--C-:B------:R-:W-:Y:S01]  /*c6a0*/  FADD R151, R151, -R3.reuse ;  /* 0x8000000397977221 */ /* 0x100fe20000000000 */
[----:B------:R-:W4:Y:S01]  /*c6b0*/  LDL.LU R141, [R1+0x94] ;  /* 0x00009400018d7983 */ /* 0x000f220000300800 */
[--C-:B------:R-:W-:Y:S02]  /*c6c0*/  FADD R152, R152, -R3.reuse ;  /* 0x8000000398987221 */ /* 0x100fe40000000000 */
[----:B------:R-:W-:Y:S01]  /*c6d0*/  MUFU.EX2 R78, R78 ;  /* 0x0000004e004e7308 */ /* 0x000fe20000000800 */
[----:B------:R-:W2:Y:S01]  /*c6e0*/  LDL.LU R137, [R1+0x98] ;  /* 0x0000980001897983 */ /* 0x000ea20000300800 */
[--C-:B------:R-:W-:Y:S01]  /*c6f0*/  FADD R153, R153, -R3.reuse ;  /* 0x8000000399997221 */ /* 0x100fe20000000000 */
[--C-:B------:R-:W-:Y:S01]  /*c700*/  FADD R154, R154, -R3.reuse ;  /* 0x800000039a9a7221 */ /* 0x100fe20000000000 */
[--C-:B------:R-:W-:Y:S01]  /*c710*/  FADD R130, R130, -R3.reuse ;  /* 0x8000000382827221 */ /* 0x100fe20000000000 */
[----:B------:R-:W2:Y:S01]  /*c720*/  LDL.LU R148, [R1+0x9c] ;  /* 0x00009c0001947983 */ /* 0x000ea20000300800 */
[--C-:B------:R-:W-:Y:S01]  /*c730*/  FADD R131, R131, -R3.reuse ;  /* 0x8000000383837221 */ /* 0x100fe20000000000 */
[--C-:B------:R-:W-:Y:S01]  /*c740*/  FADD R158, R158, -R3.reuse ;  /* 0x800000039e9e7221 */ /* 0x100fe20000000000 */
[--C-:B------:R-:W-:Y:S01]  /*c750*/  FADD R138, R138, -R3.reuse ;  /* 0x800000038a8a7221 */ /* 0x100fe20000000000 */
[----:B------:R-:W2:Y:S01]  /*c760*/  LDL.LU R149, [R1+0xb0] ;  /* 0x0000b00001957983 */ /* 0x000ea20000300800 */
[----:B------:R-:W-:Y:S01]  /*c770*/  FADD R156, R156, -R3 ;  /* 0x800000039c9c7221 */ /* 0x000fe20000000000 */
[----:B------:R-:W2:Y:S02]  /*c780*/  LDC R117, c[0x0][0x3d8] ;  /* 0x0000f600ff757b82 */ /* 0x000ea40000000800 */
[----:B------:R-:W2:Y:S04]  /*c790*/  LDL.LU R164, [R1+0xb4] ;  /* 0x0000b40001a47983 */ /* 0x000ea80000300800 */
[----:B------:R-:W2:Y:S01]  /*c7a0*/  LDL.LU R165, [R1+0xb8] ;  /* 0x0000b80001a57983 */ /* 0x000ea20000300800 */
[----:B------:R-:W-:Y:S01]  /*c7b0*/  FADD R89, R47, R89 ;  /* 0x000000592f597221 */ /* 0x000fe20000000000 */
[----:B------:R0:W-:Y:S01]  /*c7c0*/  MUFU.EX2 R83, R90 ;  /* 0x0000005a00537308 */ /* 0x0001e20000000800 */
[----:B------:R-:W-:Y:S01]  /*c7d0*/  FADD R139, R139, -R3 ;  /* 0x800000038b8b7221 */ /* 0x000fe20000000000 */
[----:B------:R-:W2:Y:S06]  /*c7e0*/  LDC R116, c[0x0][0x3d8] ;  /* 0x0000f600ff747b82 */ /* 0x000eac0000000800 */
[----:B------:R-:W1:Y:S01]  /*c7f0*/  MUFU.EX2 R54, R54 ;  /* 0x0000003600367308 */ /* 0x000e620000000800 */
[----:B0-----:R-:W-:Y:S01]  /*c800*/  FMUL R90, R91, 1.4426950216293334961 ;  /* 0x3fb8aa3b5b5a7820 */ /* 0x001fe20000400000 */
[----:B------:R-:W-:-:S06]  /*c810*/  FADD R91, R50, R89 ;  /* 0x00000059325b7221 */ /* 0x000fcc0000000000 */
[----:B------:R-:W0:Y:S01]  /*c820*/  MUFU.EX2 R53, R53 ;  /* 0x0000003500357308 */ /* 0x000e220000000800 */
[----:B------:R-:W-:-:S07]  /*c830*/  FADD R91, R49, R91 ;  /* 0x0000005b315b7221 */ /* 0x000fce0000000000 */
[----:B------:R-:W0:Y:S01]  /*c840*/  MUFU.EX2 R56, R56 ;  /* 0x0000003800387308 */ /* 0x000e220000000800 */
[----:B------:R-:W-:-:S07]  /*c850*/  FADD R91, R52, R91 ;  /* 0x0000005b345b7221 */ /* 0x000fce0000000000 */
[----:B------:R-:W0:Y:S01]  /*c860*/  MUFU.EX2 R55, R55 ;  /* 0x0000003700377308 */ /* 0x000e220000000800 */
[----:B-1----:R-:W-:Y:S01]  /*c870*/  FADD R91, R51, R91 ;  /* 0x0000005b335b7221 */ /* 0x002fe20000000000 */
[----:B------:R-:W-:-:S06]  /*c880*/  FMUL R59, R59, 1.4426950216293334961 ;  /* 0x3fb8aa3b3b3b7820 */ /* 0x000fcc0000400000 */
[----:B------:R-:W1:Y:S01]  /*c890*/  MUFU.EX2 R58, R58 ;  /* 0x0000003a003a7308 */ /* 0x000e620000000800 */
[----:B------:R-:W-:Y:S01]  /*c8a0*/  FMUL R29, R29, 1.4426950216293334961 ;  /* 0x3fb8aa3b1d1d7820 */ /* 0x000fe20000400000 */
[----:B------:R-:W-:-:S06]  /*c8b0*/  FMUL R62, R62, 1.4426950216293334961 ;  /* 0x3fb8aa3b3e3e7820 */ /* 0x000fcc0000400000 */
[----:B------:R-:W0:Y:S01]  /*c8c0*/  MUFU.EX2 R57, R57 ;  /* 0x0000003900397308 */ /* 0x000e220000000800 */
[----:B------:R-:W-:Y:S01]  /*c8d0*/  FMUL R25, R25, 1.4426950216293334961 ;  /* 0x3fb8aa3b19197820 */ /* 0x000fe20000400000 */
[----:B------:R-:W-:Y:S01]  /*c8e0*/  FMUL R100, R100, 1.4426950216293334961 ;  /* 0x3fb8aa3b64647820 */ /* 0x000fe20000400000 */
[----:B------:R-:W-:-:S05]  /*c8f0*/  FMUL R20, R20, 1.4426950216293334961 ;  /* 0x3fb8aa3b14147820 */ /* 0x000fca0000400000 */
[----:B------:R-:W0:Y:S01]  /*c900*/  MUFU.EX2 R60, R60 ;  /* 0x0000003c003c7308 */ /* 0x000e220000000800 */
[----:B------:R-:W-:Y:S01]  /*c910*/  FMUL R61, R61, 1.4426950216293334961 ;  /* 0x3fb8aa3b3d3d7820 */ /* 0x000fe20000400000 */
[----:B------:R-:W-:Y:S01]  /*c920*/  PRMT R23, RZ, 0x7610, R23 ;  /* 0x00007610ff177816 */ /* 0x000fe20000000017 */
[----:B------:R-:W-:Y:S01]  /*c930*/  FMUL R64, R64, 1.4426950216293334961 ;  /* 0x3fb8aa3b40407820 */ /* 0x000fe20000400000 */
[----:B------:R-:W-:Y:S01]  /*c940*/  FMUL R63, R63, 1.4426950216293334961 ;  /* 0x3fb8aa3b3f3f7820 */ /* 0x000fe20000400000 */
[----:B------:R-:W2:Y:S03]  /*c950*/  @P1 LDG.E.U16 R17, desc[UR18][R122.64] ;  /* 0x000000127a111981 */ /* 0x000ea6000c1e1500 */
[----:B------:R0:W-:Y:S01]  /*c960*/  MUFU.EX2 R89, R98 ;  /* 0x0000006200597308 */ /* 0x0001e20000000800 */
[----:B------:R-:W2:Y:S04]  /*c970*/  @P1 LDG.E.U16 R23, desc[UR18][R144.64] ;  /* 0x0000001290171981 */ /* 0x000ea8000c1e1500 */
[----:B------:R-:W2:Y:S01]  /*c980*/  @P1 LDG.E.U16 R14, desc[UR18][R112.64] ;  /* 0x00000012700e1981 */ /* 0x000ea2000c1e1500 */
[----:B0-----:R-:W-:Y:S01]  /*c990*/  FMUL R98, R99, 1.4426950216293334961 ;  /* 0x3fb8aa3b63627820 */ /* 0x001fe20000400000 */
[----:B------:R-:W-:-:S02]  /*c9a0*/  FADD R99, R54, R91 ;  /* 0x0000005b36637221 */ /* 0x000fc40000000000 */
[----:B------:R-:W2:Y:S02]  /*c9b0*/  @P1 LDG.E.U16 R11, desc[UR18][R102.64] ;  /* 0x00000012660b1981 */ /* 0x000ea4000c1e1500 */
[----:B------:R-:W-:Y:S01]  /*c9c0*/  FADD R99, R53, R99 ;  /* 0x0000006335637221 */ /* 0x000fe20000000000 */
[----:B------:R-:W0:Y:S01]  /*c9d0*/  MUFU.EX2 R59, R59 ;  /* 0x0000003b003b7308 */ /* 0x000e220000000800 */
[----:B------:R-:W2:Y:S02]  /*c9e0*/  @P1 LDG.E.U16 R8, desc[UR18][R92.64] ;  /* 0x000000125c081981 */ /* 0x000ea4000c1e1500 */
[----:B------:R-:W-:-:S04]  /*c9f0*/  FADD R99, R56, R99 ;  /* 0x0000006338637221 */ /* 0x000fc80000000000 */
[----:B------:R-:W-:Y:S01]  /*ca00*/  FADD R99, R55, R99 ;  /* 0x0000006337637221 */ /* 0x000fe20000000000 */
[----:B------:R0:W-:Y:S08]  /*ca10*/  MUFU.EX2 R67, R29 ;  /* 0x0000001d00437308 */ /* 0x0001f00000000800 */
[----:B------:R1:W-:Y:S01]  /*ca20*/  MUFU.EX2 R65, R25 ;  /* 0x0000001900417308 */ /* 0x0003e20000000800 */
[----:B0-----:R-:W-:-:S06]  /*ca30*/  PRMT R29, RZ, 0x7610, R29 ;  /* 0x00007610ff1d7816 */ /* 0x001fcc000000001d */
[----:B------:R0:W2:Y:S01]  /*ca40*/  @P1 LDG.E.U16 R29, desc[UR18][R80.64] ;  /* 0x00000012501d1981 */ /* 0x0000a2000c1e1500 */
[----:B------:R0:W-:Y:S01]  /*ca50*/  MUFU.EX2 R91, R100 ;  /* 0x00000064005b7308 */ /* 0x0001e20000000800 */
[----:B-1----:R-:W-:-:S06]  /*ca60*/  PRMT R25, RZ, 0x7610, R25 ;  /* 0x00007610ff197816 */ /* 0x002fcc0000000019 */
[----:B------:R-:W2:Y:S01]  /*ca70*/  @P1 LDG.E.U16 R25, desc[UR18][R160.64] ;  /* 0x00000012a0191981 */ /* 0x000ea2000c1e1500 */
[----:B------:R-:W1:Y:S01]  /*ca80*/  MUFU.EX2 R62, R62 ;  /* 0x0000003e003e7308 */ /* 0x000e620000000800 */
[----:B0-----:R-:W-:Y:S01]  /*ca90*/  FMUL R100, R101, 1.4426950216293334961 ;  /* 0x3fb8aa3b65647820 */ /* 0x001fe20000400000 */
[----:B------:R-:W-:-:S06]  /*caa0*/  FADD R101, R58, R99 ;  /* 0x000000633a657221 */ /* 0x000fcc0000000000 */
[----:B------:R0:W-:Y:S01]  /*cab0*/  MUFU.EX2 R66, R20 ;  /* 0x0000001400427308 */ /* 0x0001e20000000800 */
[----:B------:R-:W-:Y:S01]  /*cac0*/  FADD R101, R57, R101 ;  /* 0x0000006539657221 */ /* 0x000fe20000000000 */
[----:B0-----:R-:W-:-:S06]  /*cad0*/  PRMT R20, RZ, 0x7610, R20 ;  /* 0x00007610ff147816 */ /* 0x001fcc0000000014 */
[----:B------:R-:W0:Y:S01]  /*cae0*/  MUFU.EX2 R61, R61 ;  /* 0x0000003d003d7308 */ /* 0x000e220000000800 */
[----:B------:R-:W-:Y:S01]  /*caf0*/  FADD R101, R60, R101 ;  /* 0x000000653c657221 */ /* 0x000fe20000000000 */
[----:B------:R-:W2:Y:S06]  /*cb00*/  @P1 LDG.E.U16 R20, desc[UR18][R132.64] ;  /* 0x0000001284141981 */ /* 0x000eac000c1e1500 */
[----:B------:R-:W0:Y:S01]  /*cb10*/  MUFU.EX2 R64, R64 ;  /* 0x0000004000407308 */ /* 0x000e220000000800 */
[----:B------:R-:W-:Y:S01]  /*cb20*/  FMUL R108, R108, 1.4426950216293334961 ;  /* 0x3fb8aa3b6c6c7820 */ /* 0x000fe20000400000 */
[----:B------:R-:W-:-:S06]  /*cb30*/  FADD R101, R59, R101 ;  /* 0x000000653b657221 */ /* 0x000fcc0000000000 */
[----:B------:R-:W0:Y:S08]  /*cb40*/  MUFU.EX2 R63, R63 ;  /* 0x0000003f003f7308 */ /* 0x000e300000000800 */
[----:B------:R0:W-:Y:S02]  /*cb50*/  MUFU.EX2 R99, R108 ;  /* 0x0000006c00637308 */ /* 0x0001e40000000800 */
[----:B0-----:R-:W-:Y:S01]  /*cb60*/  FMUL R108, R109, 1.4426950216293334961 ;  /* 0x3fb8aa3b6d6c7820 */ /* 0x001fe20000400000 */
[----:B-1----:R-:W-:-:S04]  /*cb70*/  FADD R109, R62, R101 ;  /* 0x000000653e6d7221 */ /* 0x002fc80000000000 */
[----:B------:R-:W-:Y:S01]  /*cb80*/  FADD R109, R61, R109 ;  /* 0x0000006d3d6d7221 */ /* 0x000fe20000000000 */
[----:B------:R-:W-:-:S03]  /*cb90*/  FMUL R110, R110, 1.4426950216293334961 ;  /* 0x3fb8aa3b6e6e7820 */ /* 0x000fc60000400000 */
[----:B------:R-:W-:Y:S01]  /*cba0*/  FADD R109, R64, R109 ;  /* 0x0000006d406d7221 */ /* 0x000fe20000000000 */
[----:B------:R-:W-:Y:S01]  /*cbb0*/  FMUL R75, R143, 1.4426950216293334961 ;  /* 0x3fb8aa3b8f4b7820 */ /* 0x000fe20000400000 */
[----:B------:R0:W-:Y:S02]  /*cbc0*/  MUFU.EX2 R101, R110 ;  /* 0x0000006e00657308 */ /* 0x0001e40000000800 */
[----:B------:R-:W-:Y:S01]  /*cbd0*/  FADD R109, R63, R109 ;  /* 0x0000006d3f6d7221 */ /* 0x000fe20000000000 */
[----:B------:R-:W-:Y:S01]  /*cbe0*/  FMUL R77, R150, 1.4426950216293334961 ;  /* 0x3fb8aa3b964d7820 */ /* 0x000fe20000400000 */
[----:B0-----:R-:W-:Y:S02]  /*cbf0*/  FMUL R110, R111, 1.4426950216293334961 ;  /* 0x3fb8aa3b6f6e7820 */ /* 0x001fe40000400000 */
[----:B------:R-:W-:Y:S02]  /*cc00*/  FADD R111, R66, R109 ;  /* 0x0000006d426f7221 */ /* 0x000fe40000000000 */
[----:B------:R-:W0:Y:S02]  /*cc10*/  MUFU.EX2 R75, R75 ;  /* 0x0000004b004b7308 */ /* 0x000e240000000800 */
[----:B------:R-:W-:Y:S01]  /*cc20*/  FADD R111, R65, R111 ;  /* 0x0000006f416f7221 */ /* 0x000fe20000000000 */
[----:B------:R-:W-:-:S03]  /*cc30*/  FMUL R80, R151, 1.4426950216293334961 ;  /* 0x3fb8aa3b97507820 */ /* 0x000fc60000400000 */
[----:B------:R-:W-:Y:S02]  /*cc40*/  FADD R111, R74, R111 ;  /* 0x0000006f4a6f7221 */ /* 0x000fe40000000000 */
[----:B------:R-:W1:Y:S01]  /*cc50*/  MUFU.EX2 R77, R77 ;  /* 0x0000004d004d7308 */ /* 0x000e620000000800 */
[----:B------:R-:W-:Y:S01]  /*cc60*/  FMUL R79, R152, 1.4426950216293334961 ;  /* 0x3fb8aa3b984f7820 */ /* 0x000fe20000400000 */
[----:B------:R-:W-:Y:S01]  /*cc70*/  FADD R111, R67, R111 ;  /* 0x0000006f436f7221 */ /* 0x000fe20000000000 */
[----:B------:R-:W-:-:S03]  /*cc80*/  FMUL R82, R153, 1.4426950216293334961 ;  /* 0x3fb8aa3b99527820 */ /* 0x000fc60000400000 */
[----:B------:R-:W-:Y:S02]  /*cc90*/  FADD R119, R76, R111 ;  /* 0x0000006f4c777221 */ /* 0x000fe40000000000 */
[----:B------:R-:W1:Y:S01]  /*cca0*/  MUFU.EX2 R80, R80 ;  /* 0x0000005000507308 */ /* 0x000e620000000800 */
[----:B------:R-:W-:Y:S01]  /*ccb0*/  FMUL R81, R154, 1.4426950216293334961 ;  /* 0x3fb8aa3b9a517820 */ /* 0x000fe20000400000 */
[----:B0-----:R-:W-:-:S06]  /*ccc0*/  FADD R119, R75, R119 ;  /* 0x000000774b777221 */ /* 0x001fcc0000000000 */
[----:B------:R-:W0:Y:S01]  /*ccd0*/  MUFU.EX2 R79, R79 ;  /* 0x0000004f004f7308 */ /* 0x000e220000000800 */
[----:B------:R-:W-:Y:S01]  /*cce0*/  FADD R119, R78, R119 ;  /* 0x000000774e777221 */ /* 0x000fe20000000000 */
[----:B------:R-:W-:-:S06]  /*ccf0*/  FMUL R88, R88, 1.4426950216293334961 ;  /* 0x3fb8aa3b58587820 */ /* 0x000fcc0000400000 */
[----:B------:R-:W0:Y:S01]  /*cd00*/  MUFU.EX2 R82, R82 ;  /* 0x0000005200527308 */ /* 0x000e220000000800 */
[----:B-1----:R-:W-:-:S07]  /*cd10*/  FADD R119, R77, R119 ;  /* 0x000000774d777221 */ /* 0x002fce0000000000 */
[----:B------:R-:W1:Y:S01]  /*cd20*/  MUFU.EX2 R81, R81 ;  /* 0x0000005100517308 */ /* 0x000e620000000800 */
[----:B------:R-:W-:-:S07]  /*cd30*/  FADD R121, R80, R119 ;  /* 0x0000007750797221 */ /* 0x000fce0000000000 */
[----:B------:R-:W1:Y:S01]  /*cd40*/  MUFU.EX2 R88, R88 ;  /* 0x0000005800587308 */ /* 0x000e620000000800 */
[----:B0-----:R-:W-:Y:S01]  /*cd50*/  FADD R121, R79, R121 ;  /* 0x000000794f797221 */ /* 0x001fe20000000000 */
[----:B------:R-:W-:-:S03]  /*cd60*/  FADD R128, R155, -R3 ;  /* 0x800000039b807221 */ /* 0x000fc60000000000 */
[----:B------:R-:W-:-:S03]  /*cd70*/  FADD R121, R82, R121 ;  /* 0x0000007952797221 */ /* 0x000fc60000000000 */
[----:B------:R-:W0:Y:S01]  /*cd80*/  MUFU.EX2 R90, R90 ;  /* 0x0000005a005a7308 */ /* 0x000e220000000800 */
[----:B------:R-:W-:Y:S01]  /*cd90*/  FMUL R128, R128, 1.4426950216293334961 ;  /* 0x3fb8aa3b80807820 */ /* 0x000fe20000400000 */
[----:B-1----:R-:W-:-:S06]  /*cda0*/  FADD R121, R81, R121 ;  /* 0x0000007951797221 */ /* 0x002fcc0000000000 */
[----:B------:R1:W-:Y:S08]  /*cdb0*/  MUFU.EX2 R119, R128 ;  /* 0x0000008000777308 */ /* 0x0003f00000000800 */
[----:B------:R-:W3:Y:S01]  /*cdc0*/  MUFU.EX2 R98, R98 ;  /* 0x0000006200627308 */ /* 0x000ee20000000800 */
[----:B-1----:R-:W-:Y:S01]  /*cdd0*/  FMUL R128, R129, 1.4426950216293334961 ;  /* 0x3fb8aa3b81807820 */ /* 0x002fe20000400000 */
[----:B------:R-:W-:-:S04]  /*cde0*/  FADD R129, R88, R121 ;  /* 0x0000007958817221 */ /* 0x000fc80000000000 */
[----:B------:R-:W-:Y:S02]  /*cdf0*/  FADD R129, R83, R129 ;  /* 0x0000008153817221 */ /* 0x000fe40000000000 */
[----:B------:R-:W1:Y:S02]  /*ce00*/  MUFU.EX2 R100, R100 ;  /* 0x0000006400647308 */ /* 0x000e640000000800 */
[----:B0-----:R-:W-:Y:S01]  /*ce10*/  FADD R129, R90, R129 ;  /* 0x000000815a817221 */ /* 0x001fe20000000000 */
[----:B------:R-:W-:-:S03]  /*ce20*/  FMUL R130, R130, 1.4426950216293334961 ;  /* 0x3fb8aa3b82827820 */ /* 0x000fc60000400000 */
[----:B------:R-:W-:Y:S02]  /*ce30*/  FADD R129, R89, R129 ;  /* 0x0000008159817221 */ /* 0x000fe40000000000 */
[----:B------:R0:W-:Y:S01]  /*ce40*/  MUFU.EX2 R121, R130 ;  /* 0x0000008200797308 */ /* 0x0001e20000000800 */
[----:B------:R-:W-:-:S07]  /*ce50*/  FADD R118, R159, -R3 ;  /* 0x800000039f767221 */ /* 0x000fce0000000000 */
[----:B------:R-:W2:Y:S01]  /*ce60*/  MUFU.EX2 R108, R108 ;  /* 0x0000006c006c7308 */ /* 0x000ea20000000800 */
[----:B0-----:R-:W-:Y:S01]  /*ce70*/  FMUL R130, R131, 1.4426950216293334961 ;  /* 0x3fb8aa3b83827820 */ /* 0x001fe20000400000 */
[----:B---3--:R-:W-:Y:S01]  /*ce80*/  FADD R131, R98, R129 ;  /* 0x0000008162837221 */ /* 0x008fe20000000000 */
[----:B------:R-:W-:-:S03]  /*ce90*/  FMUL R118, R118, 1.4426950216293334961 ;  /* 0x3fb8aa3b76767820 */ /* 0x000fc60000400000 */
[----:B------:R-:W-:Y:S01]  /*cea0*/  FADD R131, R91, R131 ;  /* 0x000000835b837221 */ /* 0x000fe20000000000 */
[----:B------:R-:W-:Y:S01]  /*ceb0*/  FADD R120, R157, -R3 ;  /* 0x800000039d787221 */ /* 0x000fe20000000000 */
[----:B------:R-:W0:Y:S02]  /*cec0*/  MUFU.EX2 R110, R110 ;  /* 0x0000006e006e7308 */ /* 0x000e240000000800 */
[----:B-1----:R-:W-:Y:S01]  /*ced0*/  FADD R131, R100, R131 ;  /* 0x0000008364837221 */ /* 0x002fe20000000000 */
[----:B------:R-:W-:Y:S01]  /*cee0*/  FMUL R138, R138, 1.4426950216293334961 ;  /* 0x3fb8aa3b8a8a7820 */ /* 0x000fe20000400000 */
[----:B------:R-:W-:-:S04]  /*cef0*/  FMUL R120, R120, 1.4426950216293334961 ;  /* 0x3fb8aa3b78787820 */ /* 0x000fc80000400000 */
[----:B------:R1:W3:Y:S01]  /*cf00*/  MUFU.EX2 R109, R118 ;  /* 0x00000076006d7308 */ /* 0x0002e20000000800 */
[----:B------:R-:W-:Y:S01]  /*cf10*/  FADD R131, R99, R131 ;  /* 0x0000008363837221 */ /* 0x000fe20000000000 */
[----:B-1----:R-:W-:-:S06]  /*cf20*/  FMUL R118, R158, 1.4426950216293334961 ;  /* 0x3fb8aa3b9e767820 */ /* 0x002fcc0000400000 */
[----:B------:R1:W-:Y:S01]  /*cf30*/  MUFU.EX2 R129, R138 ;  /* 0x0000008a00817308 */ /* 0x0003e20000000800 */
[--C-:B------:R-:W-:Y:S01]  /*cf40*/  FADD R140, R140, -R3.reuse ;  /* 0x800000038c8c7221 */ /* 0x100fe20000000000 */
[--C-:B----4-:R-:W-:Y:S01]  /*cf50*/  FADD R141, R141, -R3.reuse ;  /* 0x800000038d8d7221 */ /* 0x110fe20000000000 */
[--C-:B--2---:R-:W-:Y:S01]  /*cf60*/  FADD R143, R137, -R3.reuse ;  /* 0x80000003898f7221 */ /* 0x104fe20000000000 */
[--C-:B------:R-:W-:Y:S01]  /*cf70*/  FADD R150, R148, -R3.reuse ;  /* 0x8000000394967221 */ /* 0x100fe20000000000 */
[--C-:B------:R-:W-:Y:S01]  /*cf80*/  FADD R151, R149, -R3.reuse ;  /* 0x8000000395977221 */ /* 0x100fe20000000000 */
[--C-:B------:R-:W-:Y:S01]  /*cf90*/  FADD R152, R164, -R3.reuse ;  /* 0x80000003a4987221 */ /* 0x100fe20000000000 */
[----:B------:R-:W-:Y:S01]  /*cfa0*/  FADD R153, R165, -R3 ;  /* 0x80000003a5997221 */ /* 0x000fe20000000000 */
[----:B------:R-:W2:Y:S01]  /*cfb0*/  MUFU.EX2 R118, R118 ;  /* 0x0000007600767308 */ /* 0x000ea20000000800 */
[----:B-1----:R-:W-:Y:S01]  /*cfc0*/  FMUL R138, R139, 1.4426950216293334961 ;  /* 0x3fb8aa3b8b8a7820 */ /* 0x002fe20000400000 */
[----:B------:R-:W-:-:S06]  /*cfd0*/  FADD R139, R108, R131 ;  /* 0x000000836c8b7221 */ /* 0x000fcc0000000000 */
[----:B------:R1:W4:Y:S01]  /*cfe0*/  MUFU.EX2 R111, R120 ;  /* 0x00000078006f7308 */ /* 0x0003220000000800 */
[----:B------:R-:W-:Y:S01]  /*cff0*/  FADD R139, R101, R139 ;  /* 0x0000008b658b7221 */ /* 0x000fe20000000000 */
[----:B------:R-:W-:-:S06]  /*d000*/  FMUL R140, R140, 1.4426950216293334961 ;  /* 0x3fb8aa3b8c8c7820 */ /* 0x000fcc0000400000 */
[----:B------:R-:W-:Y:S01]  /*d010*/  MUFU.EX2 R128, R128 ;  /* 0x0000008000807308 */ /* 0x000fe20000000800 */
[----:B-1----:R-:W-:Y:S01]  /*d020*/  FMUL R120, R156, 1.4426950216293334961 ;  /* 0x3fb8aa3b9c787820 */ /* 0x002fe20000400000 */
[----:B0-----:R-:W-:Y:S01]  /*d030*/  FADD R139, R110, R139 ;  /* 0x0000008b6e8b7221 */ /* 0x001fe20000000000 */
[----:B------:R-:W-:-:S05]  /*d040*/  FMUL R143, R143, 1.4426950216293334961 ;  /* 0x3fb8aa3b8f8f7820 */ /* 0x000fca0000400000 */
[----:B------:R-:W-:Y:S01]  /*d050*/  MUFU.EX2 R130, R130 ;  /* 0x0000008200827308 */ /* 0x000fe20000000800 */
[----:B---3--:R-:W-:Y:S01]  /*d060*/  FADD R139, R109, R139 ;  /* 0x0000008b6d8b7221 */ /* 0x008fe20000000000 */
[----:B------:R-:W-:Y:S01]  /*d070*/  FMUL R151, R151, 1.4426950216293334961 ;  /* 0x3fb8aa3b97977820 */ /* 0x000fe20000400000 */
[----:B------:R-:W-:Y:S01]  /*d080*/  FMUL R153, R153, 1.4426950216293334961 ;  /* 0x3fb8aa3b99997820 */ /* 0x000fe20000400000 */
[--C-:B------:R-:W-:Y:S01]  /*d090*/  FADD R154, R71, -R3.reuse ;  /* 0x80000003479a7221 */ /* 0x100fe20000000000 */
[----:B------:R-:W-:Y:S01]  /*d0a0*/  FADD R155, R142, -R3 ;  /* 0x800000038e9b7221 */ /* 0x000fe20000000000 */
[C---:B------:R-:W-:Y:S01]  /*d0b0*/  LOP3.LUT R165, R70.reuse, 0x30, RZ, 0x3c, !PT ;  /* 0x0000003046a57812 */ /* 0x040fe200078e3cff */
[----:B------:R-:W0:Y:S01]  /*d0c0*/  LDC R164, c[0x0][0x3d8] ;  /* 0x0000f600ffa47b82 */ /* 0x000e220000000800 */
[----:B------:R-:W1:Y:S01]  /*d0d0*/  MUFU.EX2 R120, R120 ;  /* 0x0000007800787308 */ /* 0x000e620000000800 */
[----:B------:R-:W-:Y:S01]  /*d0e0*/  LOP3.LUT R86, R70, 0x40, RZ, 0x3c, !PT ;  /* 0x0000004046567812 */ /* 0x000fe200078e3cff */
[----:B------:R-:W-:-:S02]  /*d0f0*/  IMAD R117, R117, 0x5c, RZ ;  /* 0x0000005c75757824 */ /* 0x000fc400078e02ff */
[----:B------:R-:W-:-:S03]  /*d100*/  IMAD R116, R116, 0x26, RZ ;  /* 0x0000002674747824 */ /* 0x000fc600078e02ff */
[----:B------:R-:W3:Y:S01]  /*d110*/  LDC R158, c[0x0][0x3d8] ;  /* 0x0000f600ff9e7b82 */ /* 0x000ee20000000800 */
[----:B------:R1:W-:Y:S01]  /*d120*/  MUFU.EX2 R131, R140 ;  /* 0x0000008c00837308 */ /* 0x0003e20000000800 */
[----:B------:R0:W5:Y:S07]  /*d130*/  LDL.LU R71, [R1+0x6c4] ;  /* 0x0006c40001477983 */ /* 0x00016e0000300800 */
[----:B------:R-:W0:Y:S01]  /*d140*/  MUFU.EX2 R138, R138 ;  /* 0x0000008a008a7308 */ /* 0x000e220000000800 */
[----:B-1----:R-:W-:Y:S01]  /*d150*/  FMUL R140, R141, 1.4426950216293334961 ;  /* 0x3fb8aa3b8d8c7820 */ /* 0x002fe20000400000 */
[----:B--2---:R-:W-:Y:S01]  /*d160*/  FADD R141, R118, R139 ;  /* 0x0000008b768d7221 */ /* 0x004fe20000000000 */
[----:B------:R-:W-:Y:S01]  /*d170*/  FMUL R155, R155, 1.4426950216293334961 ;  /* 0x3fb8aa3b9b9b7820 */ /* 0x000fe20000400000 */
[----:B------:R1:W-:Y:S01]  /*d180*/  STS.U16 [R165+UR6+0x1980], R5 ;  /* 0x00198005a5007988 */ /* 0x0003e20008000406 */
[----:B------:R-:W2:Y:S01]  /*d190*/  LDC R156, c[0x0][0x3d8] ;  /* 0x0000f600ff9c7b82 */ /* 0x000ea20000000800 */
[----:B----4-:R-:W-:Y:S01]  /*d1a0*/  FADD R141, R111, R141 ;  /* 0x0000008d6f8d7221 */ /* 0x010fe20000000000 */
[----:B0-----:R-:W-:Y:S01]  /*d1b0*/  IMAD R164, R164, 0x1c, RZ ;  /* 0x0000001ca4a47824 */ /* 0x001fe200078e02ff */
[----:B------:R0:W5:Y:S02]  /*d1c0*/  LDL.LU R142, [R1+0x6c0] ;  /* 0x0006c000018e7983 */ /* 0x0001640000300800 */
[----:B------:R-:W-:Y:S01]  /*d1d0*/  FADD R141, R120, R141 ;  /* 0x0000008d788d7221 */ /* 0x000fe20000000000 */
[----:B------:R4:W-:Y:S03]  /*d1e0*/  MUFU.EX2 R139, R143 ;  /* 0x0000008f008b7308 */ /* 0x0009e60000000800 */
[----:B------:R-:W-:Y:S01]  /*d1f0*/  FADD R141, R119, R141 ;  /* 0x0000008d778d7221 */ /* 0x000fe20000000000 */
[----:B----4-:R-:W-:-:S03]  /*d200*/  FMUL R143, R150, 1.4426950216293334961 ;  /* 0x3fb8aa3b968f7820 */ /* 0x010fc60000400000 */
[----:B------:R-:W-:Y:S01]  /*d210*/  FADD R150, R128, R141 ;  /* 0x0000008d80967221 */ /* 0x000fe20000000000 */
[----:B------:R-:W4:Y:S03]  /*d220*/  MUFU.EX2 R140, R140 ;  /* 0x0000008c008c7308 */ /* 0x000f260000000800 */
[----:B------:R-:W-:-:S04]  /*d230*/  FADD R150, R121, R150 ;  /* 0x0000009679967221 */ /* 0x000fc80000000000 */
[----:B------:R-:W-:Y:S01]  /*d240*/  FADD R150, R130, R150 ;  /* 0x0000009682967221 */ /* 0x000fe20000000000 */
[----:B------:R0:W-:Y:S03]  /*d250*/  MUFU.EX2 R141, R151 ;  /* 0x00000097008d7308 */ /* 0x0001e60000000800 */
[----:B------:R-:W-:-:S05]  /*d260*/  FADD R150, R129, R150 ;  /* 0x0000009681967221 */ /* 0x000fca0000000000 */
[----:B------:R-:W1:Y:S01]  /*d270*/  MUFU.EX2 R143, R143 ;  /* 0x0000008f008f7308 */ /* 0x000e620000000800 */
[----:B0-----:R-:W-:Y:S01]  /*d280*/  FMUL R151, R152, 1.4426950216293334961 ;  /* 0x3fb8aa3b98977820 */ /* 0x001fe20000400000 */
[----:B------:R-:W-:-:S04]  /*d290*/  FADD R152, R138, R150 ;  /* 0x000000968a987221 */ /* 0x000fc80000000000 */
[----:B------:R-:W-:Y:S02]  /*d2a0*/  FADD R152, R131, R152 ;  /* 0x0000009883987221 */ /* 0x000fe40000000000 */
[----:B------:R-:W0:Y:S02]  /*d2b0*/  MUFU.EX2 R151, R151 ;  /* 0x0000009700977308 */ /* 0x000e240000000800 */
[----:B----4-:R-:W-:-:S06]  /*d2c0*/  FADD R152, R140, R152 ;  /* 0x000000988c987221 */ /* 0x010fcc0000000000 */
[----:B------:R4:W0:Y:S01]  /*d2d0*/  MUFU.EX2 R150, R153 ;  /* 0x0000009900967308 */ /* 0x0008220000000800 */
[----:B------:R-:W-:Y:S01]  /*d2e0*/  FADD R152, R139, R152 ;  /* 0x000000988b987221 */ /* 0x000fe20000000000 */
[----:B----4-:R-:W-:-:S03]  /*d2f0*/  FMUL R153, R154, 1.4426950216293334961 ;  /* 0x3fb8aa3b9a997820 */ /* 0x010fc60000400000 */
[----:B-1----:R-:W-:-:S03]  /*d300*/  FADD R154, R143, R152 ;  /* 0x000000988f9a7221 */ /* 0x002fc60000000000 */
[----:B------:R-:W1:Y:S01]  /*d310*/  MUFU.EX2 R153, R153 ;  /* 0x0000009900997308 */ /* 0x000e620000000800 */
[----:B------:R-:W-:-:S07]  /*d320*/  FADD R154, R141, R154 ;  /* 0x0000009a8d9a7221 */ /* 0x000fce0000000000 */
[----:B------:R-:W4:Y:S01]  /*d330*/  MUFU.EX2 R152, R155 ;  /* 0x0000009b00987308 */ /* 0x000f220000000800 */
[----:B0-----:R-:W-:Y:S01]  /*d340*/  FADD R5, R151, R154 ;  /* 0x0000009a97057221 */ /* 0x001fe20000000000 */
[----:B------:R0:W-:Y:S04]  /*d350*/  STS.U16 [R165+UR6+0x1d80], R4 ;  /* 0x001d8004a5007988 */ /* 0x0001e80008000406 */
[----:B------:R1:W-:Y:S01]  /*d360*/  STS.U16 [R165+UR6+0x2180], R2 ;  /* 0x00218002a5007988 */ /* 0x0003e20008000406 */
[----:B0-----:R-:W-:-:S03]  /*d370*/  FADD R4, R150, R5 ;  /* 0x0000000596047221 */ /* 0x001fc60000000000 */
[----:B------:R4:W-:Y:S01]  /*d380*/  STS.U16 [R165+UR6+0x2580], R0 ;  /* 0x00258000a5007988 */ /* 0x0009e20008000406 */
[----:B-1----:R-:W-:-:S04]  /*d390*/  FADD R2, R153, R4 ;  /* 0x0000000499027221 */ /* 0x002fc80000000000 */
[----:B----4-:R-:W-:-:S05]  /*d3a0*/  FADD R0, R152, R2 ;  /* 0x0000000298007221 */ /* 0x010fca0000000000 */
[----:B------:R-:W0:Y:S04]  /*d3b0*/  SHFL.BFLY PT, R2, R0, 0x10, 0x1f ;  /* 0x0e001f0000027f89 */ /* 0x000e2800000e0000 */
[----:B------:R-:W-:Y:S04]  /*d3c0*/  STS.U16 [R165+UR6+0x2980], R22 ;  /* 0x00298016a5007988 */ /* 0x000fe80008000406 */
[----:B------:R-:W-:Y:S04]  /*d3d0*/  STS.U16 [R165+UR6+0x2d80], R19 ;  /* 0x002d8013a5007988 */ /* 0x000fe80008000406 */
[----:B------:R-:W-:Y:S04]  /*d3e0*/  STS.U16 [R165+UR6+0x3180], R16 ;  /* 0x00318010a5007988 */ /* 0x000fe80008000406 */
[----:B------:R-:W-:Y:S04]  /*d3f0*/  STS.U16 [R165+UR6+0x3580], R13 ;  /* 0x0035800da5007988 */ /* 0x000fe80008000406 */
[----:B------:R-:W-:Y:S01]  /*d400*/  STS.U16 [R165+UR6+0x3980], R10 ;  /* 0x0039800aa5007988 */ /* 0x000fe20008000406 */
[----:B0-----:R-:W-:-:S02]  /*d410*/  FADD R154, R0, R2 ;  /* 0x00000002009a7221 */ /* 0x001fc40000000000 */
[----:B------:R-:W0:Y:S01]  /*d420*/  LDC R0, c[0x0][0x3d8] ;  /* 0x0000f600ff007b82 */ /* 0x000e220000000800 */
[----:B------:R1:W-:Y:S07]  /*d430*/  STS.U16 [R165+UR6+0x3d80], R7 ;  /* 0x003d8007a5007988 */ /* 0x0003ee0008000406 */
[----:B------:R-:W4:Y:S08]  /*d440*/  LDC R2, c[0x0][0x3d8] ;  /* 0x0000f600ff027b82 */ /* 0x000f300000000800 */
[----:B-1----:R-:W1:Y:S01]  /*d450*/  LDC R165, c[0x0][0x3d8] ;  /* 0x0000f600ffa57b82 */ /* 0x002e620000000800 */
[----:B------:R0:W-:Y:S04]  /*d460*/  STS.U16 [R86+UR6+0x200], R42 ;  /* 0x0002002a56007988 */ /* 0x0001e80008000406 */
[----:B------:R-:W-:Y:S04]  /*d470*/  STS.U16 [R86+UR6+0x600], R40 ;  /* 0x0006002856007988 */ /* 0x000fe80008000406 */
[----:B------:R0:W-:Y:S02]  /*d480*/  STS.U16 [R86+UR6+0xa00], R38 ;  /* 0x000a002656007988 */ /* 0x0001e40008000406 */
[----:B0-----:R-:W-:Y:S01]  /*d490*/  IMAD R0, R0, 0xe, RZ ;  /* 0x0000000e00007824 */ /* 0x001fe200078e02ff */
[----:B------:R-:W-:Y:S01]  /*d4a0*/  IADD3 R134, P3, PT, R164, R72, RZ ;  /* 0x00000048a4867210 */ /* 0x000fe20007f7e0ff */
[----:B------:R-:W0:Y:S01]  /*d4b0*/  LDC R42, c[0x0][0x3d8] ;  /* 0x0000f600ff2a7b82 */ /* 0x000e220000000800 */
[----:B------:R1:W-:Y:S04]  /*d4c0*/  STS.U16 [R86+UR6+0xe00], R36 ;  /* 0x000e002456007988 */ /* 0x0003e80008000406 */
[----:B------:R-:W-:Y:S01]  /*d4d0*/  STS.U16 [R86+UR6+0x1200], R34 ;  /* 0x0012002256007988 */ /* 0x000fe20008000406 */
[----:B----4-:R-:W-:Y:S01]  /*d4e0*/  IMAD R2, R2, 0x1e, RZ ;  /* 0x0000001e02027824 */ /* 0x010fe200078e02ff */
[----:B------:R-:W-:Y:S01]  /*d4f0*/  F2FP.BF16.F32.PACK_AB R4, R43, R44 ;  /* 0x0000002c2b04723e */ /* 0x000fe200000010ff */
[----:B------:R-:W4:Y:S01]  /*d500*/  LDC R38, c[0x0][0x3d8] ;  /* 0x0000f600ff267b82 */ /* 0x000f220000000800 */
[----:B------:R-:W-:Y:S04]  /*d510*/  STS.U16 [R86+UR6+0x1600], R32 ;  /* 0x0016002056007988 */ /* 0x000fe80008000406 */
[----:B------:R-:W-:Y:S01]  /*d520*/  STS.U16 [R86+UR6+0x1a00], R30 ;  /* 0x001a001e56007988 */ /* 0x000fe20008000406 */
[----:B-1----:R-:W-:Y:S01]  /*d530*/  IMAD R165, R165, 0xc, RZ ;  /* 0x0000000ca5a57824 */ /* 0x002fe200078e02ff */
[----:B------:R-:W-:Y:S01]  /*d540*/  LEA.HI.X.SX32 R135, R0, R73, 0x1, P3 ;  /* 0x0000004900877211 */ /* 0x000fe200018f0eff */
[----:B------:R-:W1:Y:S01]  /*d550*/  LDC R36, c[0x0][0x3d8] ;  /* 0x0000f600ff247b82 */ /* 0x000e620000000800 */
[----:B------:R-:W-:Y:S04]  /*d560*/  STS.U16 [R86+UR6+0x1e00], R28 ;  /* 0x001e001c56007988 */ /* 0x000fe80008000406 */
[----:B------:R-:W-:Y:S03]  /*d570*/  STS.U16 [R86+UR6+0x2200], R26 ;  /* 0x0022001a56007988 */ /* 0x000fe60008000406 */
[----:B------:R-:W2:Y:S01]  /*d580*/  LDC R44, c[0x0][0x3d8] ;  /* 0x0000f600ff2c7b82 */ /* 0x000ea20000000800 */
[----:B------:R-:W-:Y:S01]  /*d590*/  STS.U16 [R86+UR6+0x2600], R24 ;  /* 0x0026001856007988 */ /* 0x000fe20008000406 */
[----:B------:R-:W-:-:S03]  /*d5a0*/  IADD3 R162, P3, PT, R69, R72, RZ ;  /* 0x0000004845a27210 */ /* 0x000fc60007f7e0ff */
[----:B------:R-:W-:Y:S01]  /*d5b0*/  STS.U16 [R86+UR6+0x2a00], R21 ;  /* 0x002a001556007988 */ /* 0x000fe20008000406 */
[-C--:B------:R-:W-:Y:S02]  /*d5c0*/  IADD3 R124, P5, PT, R165, R72.reuse, RZ ;  /* 0x00000048a57c7210 */ /* 0x080fe40007fbe0ff */
[----:B------:R-:W2:Y:S01]  /*d5d0*/  LDC R165, c[0x0][0x3d8] ;  /* 0x0000f600ffa57b82 */ /* 0x000ea20000000800 */
[----:B------:R-:W-:Y:S04]  /*d5e0*/  STS.U16 [R86+UR6+0x2e00], R18 ;  /* 0x002e001256007988 */ /* 0x000fe80008000406 */
[----:B------:R-:W-:Y:S01]  /*d5f0*/  STS.U16 [R86+UR6+0x3200], R15 ;  /* 0x0032000f56007988 */ /* 0x000fe20008000406 */
[----:B------:R-:W-:Y:S01]  /*d600*/  LOP3.LUT R155, R70, 0x50, RZ, 0x3c, !PT ;  /* 0x00000050469b7812 */ /* 0x000fe200078e3cff */
[----:B0-----:R-:W-:Y:S01]  /*d610*/  IMAD R42, R42, 0xf, RZ ;  /* 0x0000000f2a2a7824 */ /* 0x001fe200078e02ff */
[CC--:B------:R-:W-:Y:S01]  /*d620*/  IADD3 R136, P4, PT, R2.reuse, R72.reuse, RZ ;  /* 0x0000004802887210 */ /* 0x0c0fe20007f9e0ff */
[----:B------:R-:W-:Y:S01]  /*d630*/  STS.U16 [R86+UR6+0x3600], R12 ;  /* 0x0036000c56007988 */ /* 0x000fe20008000406 */
[----:B------:R-:W-:Y:S01]  /*d640*/  LEA.HI.X.SX32 R163, R2, R73, 0x1, P3 ;  /* 0x0000004902a37211 */ /* 0x000fe200018f0eff */
[----:B-1----:R-:W-:Y:S01]  /*d650*/  IMAD R36, R36, 0x3e, RZ ;  /* 0x0000003e24247824 */ /* 0x002fe200078e02ff */
[----:B------:R-:W0:Y:S01]  /*d660*/  LDC R69, c[0x0][0x3d8] ;  /* 0x0000f600ff457b82 */ /* 0x000e220000000800 */
[----:B------:R-:W-:Y:S01]  /*d670*/  STS.U16 [R86+UR6+0x3a00], R9 ;  /* 0x003a000956007988 */ /* 0x000fe20008000406 */
[----:B------:R-:W-:-:S03]  /*d680*/  IADD3 R96, P3, PT, R117, R72, RZ ;  /* 0x0000004875607210 */ /* 0x000fc60007f7e0ff */
[----:B------:R1:W-:Y:S03]  /*d690*/  STS.U16 [R86+UR6+0x3e00], R6 ;  /* 0x003e000656007988 */ /* 0x0003e60008000406 */
[----:B------:R-:W0:Y:S08]  /*d6a0*/  LDC R117, c[0x0][0x3d8] ;  /* 0x0000f600ff757b82 */ /* 0x000e300000000800 */
[----:B-1----:R-:W1:Y:S01]  /*d6b0*/  LDC R86, c[0x0][0x3d8] ;  /* 0x0000f600ff567b82 */ /* 0x002e620000000800 */
[----:B------:R3:W-:Y:S04]  /*d6c0*/  STS.U16 [R155+UR6+0x280], R41 ;  /* 0x000280299b007988 */ /* 0x0007e80008000406 */
[----:B------:R-:W-:Y:S03]  /*d6d0*/  STS.U16 [R155+UR6+0x680], R39 ;  /* 0x000680279b007988 */ /* 0x000fe60008000406 */
[----:B------:R-:W4:Y:S01]  /*d6e0*/  LDC R43, c[0x0][0x3d8] ;  /* 0x0000f600ff2b7b82 */ /* 0x000f220000000800 */
[----:B------:R-:W-:Y:S01]  /*d6f0*/  STS.U16 [R155+UR6+0xa80], R37 ;  /* 0x000a80259b007988 */ /* 0x000fe20008000406 */
[----:B--2---:R-:W-:-:S03]  /*d700*/  IMAD R165, R165, 0x2c, RZ ;  /* 0x0000002ca5a57824 */ /* 0x004fc600078e02ff */
[----:B------:R2:W-:Y:S03]  /*d710*/  STS.U16 [R155+UR6+0xe80], R35 ;  /* 0x000e80239b007988 */ /* 0x0005e60008000406 */
[----:B---3--:R-:W3:Y:S01]  /*d720*/  LDC R41, c[0x0][0x3d8] ;  /* 0x0000f600ff297b82 */ /* 0x008ee20000000800 */
[----:B------:R-:W-:Y:S01]  /*d730*/  IMAD R44, R44, 0x1f, RZ ;  /* 0x0000001f2c2c7824 */ /* 0x000fe200078e02ff */
[----:B------:R-:W-:Y:S01]  /*d740*/  LEA.HI.X.SX32 R137, R42, R73, 0x1, P4 ;  /* 0x000000492a897211 */ /* 0x000fe200020f0eff */
[----:B0-----:R-:W-:Y:S01]  /*d750*/  IMAD R117, R117, 0x6c, RZ ;  /* 0x0000006c75757824 */ /* 0x001fe200078e02ff */
[----:B------:R-:W-:-:S04]  /*d760*/  IADD3 R164, P4, PT, R36, R72, RZ ;  /* 0x0000004824a47210 */ /* 0x000fc80007f9e0ff */
[----:B--2---:R-:W0:Y:S01]  /*d770*/  LDC R35, c[0x0][0x3d8] ;  /* 0x0000f600ff237b82 */ /* 0x004e220000000800 */
[----:B-1----:R-:W-:Y:S01]  /*d780*/  IMAD R86, R86, 0x6, RZ ;  /* 0x0000000656567824 */ /* 0x002fe200078e02ff */
[----:B------:R-:W-:-:S04]  /*d790*/  F2FP.BF16.F32.PACK_AB R5, R45, R46 ;  /* 0x0000002e2d05723e */ /* 0x000fc800000010ff */
[-C--:B------:R-:W-:Y:S02]  /*d7a0*/  LEA.HI.X.SX32 R125, R86, R73.reuse, 0x1, P5 ;  /* 0x00000049567d7211 */ /* 0x080fe400028f0eff */
[----:B------:R-:W1:Y:S01]  /*d7b0*/  LDC R37, c[0x0][0x3d8] ;  /* 0x0000f600ff257b82 */ /* 0x000e620000000800 */
[-C--:B------:R-:W-:Y:S02]  /*d7c0*/  IADD3 R146, P5, PT, R165, R72.reuse, RZ ;  /* 0x00000048a5927210 */ /* 0x080fe40007fbe0ff */
[----:B------:R-:W-:Y:S02]  /*d7d0*/  LEA.HI.X.SX32 R165, R44, R73, 0x1, P4 ;  /* 0x000000492ca57211 */ /* 0x000fe400020f0eff */
[----:B------:R-:W-:-:S03]  /*d7e0*/  IADD3 R106, P4, PT, R117, R72, RZ ;  /* 0x00000048756a7210 */ /* 0x000fc60007f9e0ff */
[----:B------:R-:W2:Y:S01]  /*d7f0*/  LDC R45, c[0x0][0x3d8] ;  /* 0x0000f600ff2d7b82 */ /* 0x000ea20000000800 */
[----:B------:R-:W-:Y:S02]  /*d800*/  F2FP.BF16.F32.PACK_AB R6, R47, R48 ;  /* 0x000000302f06723e */ /* 0x000fe400000010ff */
[----:B------:R-:W-:-:S05]  /*d810*/  F2FP.BF16.F32.PACK_AB R32, R139, R140 ;  /* 0x0000008c8b20723e */ /* 0x000fca00000010ff */
[----:B------:R-:W1:Y:S08]  /*d820*/  LDC R46, c[0x0][0x3d8] ;  /* 0x0000f600ff2e7b82 */ /* 0x000e700000000800 */
[----:B------:R-:W1:Y:S01]  /*d830*/  LDC R117, c[0x0][0x3d8] ;  /* 0x0000f600ff757b82 */ /* 0x000e620000000800 */
[----:B------:R-:W-:Y:S07]  /*d840*/  STS.U16 [R155+UR6+0x1280], R33 ;  /* 0x001280219b007988 */ /* 0x000fee0008000406 */
[----:B------:R-:W1:Y:S01]  /*d850*/  LDC R39, c[0x0][0x3d8] ;  /* 0x0000f600ff277b82 */ /* 0x000e620000000800 */
[----:B------:R0:W-:Y:S01]  /*d860*/  STS.U16 [R155+UR6+0x1680], R31 ;  /* 0x0016801f9b007988 */ /* 0x0001e20008000406 */
[----:B------:R-:W-:-:S06]  /*d870*/  F2FP.BF16.F32.PACK_AB R28, R119, R120 ;  /* 0x00000078771c723e */ /* 0x000fcc00000010ff */
[----:B------:R-:W1:Y:S01]  /*d880*/  LDC R47, c[0x0][0x3d8] ;  /* 0x0000f600ff2f7b82 */ /* 0x000e620000000800 */
[----:B------:R-:W-:Y:S01]  /*d890*/  STS.U16 [R155+UR6+0x1a80], R29 ;  /* 0x001a801d9b007988 */ /* 0x000fe20008000406 */
[----:B------:R-:W-:-:S06]  /*d8a0*/  F2FP.BF16.F32.PACK_AB R16, R67, R74 ;  /* 0x0000004a4310723e */ /* 0x000fcc00000010ff */
[----:B------:R-:W2:Y:S01]  /*d8b0*/  LDC R140, c[0x0][0x3d8] ;  /* 0x0000f600ff8c7b82 */ /* 0x000ea20000000800 */
[----:B0-----:R-:W-:Y:S01]  /*d8c0*/  F2FP.BF16.F32.PACK_AB R31, R131, R138 ;  /* 0x0000008a831f723e */ /* 0x001fe200000010ff */
[----:B------:R0:W-:Y:S06]  /*d8d0*/  STS.U16 [R155+UR6+0x1e80], R27 ;  /* 0x001e801b9b007988 */ /* 0x0001ec0008000406 */
[----:B------:R-:W2:Y:S01]  /*d8e0*/  LDC R40, c[0x0][0x3d8] ;  /* 0x0000f600ff287b82 */ /* 0x000ea20000000800 */
[----:B------:R-:W-:Y:S01]  /*d8f0*/  STS.U16 [R155+UR6+0x2280], R25 ;  /* 0x002280199b007988 */ /* 0x000fe20008000406 */
[----:B---3--:R-:W-:Y:S01]  /*d900*/  IMAD R41, R41, 0x7, RZ ;  /* 0x0000000729297824 */ /* 0x008fe200078e02ff */
[----:B------:R-:W-:Y:S01]  /*d910*/  F2FP.BF16.F32.PACK_AB R7, R49, R50 ;  /* 0x000000323107723e */ /* 0x000fe200000010ff */
[----:B------:R-:W-:Y:S01]  /*d920*/  IMAD R35, R35, 0x2e, RZ ;  /* 0x0000002e23237824 */ /* 0x000fe200078e02ff */
[----:B------:R-:W-:Y:S03]  /*d930*/  STS.U16 [R155+UR6+0x2680], R23 ;  /* 0x002680179b007988 */ /* 0x000fe60008000406 */
[----:B------:R-:W3:Y:S01]  /*d940*/  LDC R48, c[0x0][0x3d8] ;  /* 0x0000f600ff307b82 */ /* 0x000ee20000000800 */
[----:B------:R1:W-:Y:S01]  /*d950*/  STS.U16 [R155+UR6+0x2a80], R20 ;  /* 0x002a80149b007988 */ /* 0x0003e20008000406 */
[----:B------:R-:W-:Y:S01]  /*d960*/  F2FP.BF16.F32.PACK_AB R24, R99, R100 ;  /* 0x000000646318723e */ /* 0x000fe200000010ff */
[----:B------:R-:W-:Y:S01]  /*d970*/  IMAD R69, R69, 0x16, RZ ;  /* 0x0000001645457824 */ /* 0x000fe200078e02ff */
[----:B------:R-:W-:-:S04]  /*d980*/  IADD3 R126, P6, PT, R0, R72, RZ ;  /* 0x00000048007e7210 */ /* 0x000fc80007fde0ff */
[----:B------:R-:W2:Y:S01]  /*d990*/  LDC R120, c[0x0][0x3d8] ;  /* 0x0000f600ff787b82 */ /* 0x000ea20000000800 */
[----:B------:R-:W-:Y:S01]  /*d9a0*/  STS.U16 [R155+UR6+0x2e80], R17 ;  /* 0x002e80119b007988 */ /* 0x000fe20008000406 */
[----:B0-----:R-:W-:-:S06]  /*d9b0*/  F2FP.BF16.F32.PACK_AB R27, R111, R118 ;  /* 0x000000766f1b723e */ /* 0x001fcc00000010ff */
[----:B------:R-:W0:Y:S01]  /*d9c0*/  LDC R138, c[0x0][0x3d8] ;  /* 0x0000f600ff8a7b82 */ /* 0x000e220000000800 */
[----:B------:R-:W-:Y:S01]  /*d9d0*/  STS.U16 [R155+UR6+0x3280], R14 ;  /* 0x0032800e9b007988 */ /* 0x000fe20008000406 */
[----:B------:R-:W-:-:S06]  /*d9e0*/  F2FP.BF16.F32.PACK_AB R29, R121, R128 ;  /* 0x00000080791d723e */ /* 0x000fcc00000010ff */
[----:B------:R-:W0:Y:S01]  /*d9f0*/  LDC R67, c[0x0][0x3d8] ;  /* 0x0000f600ff437b82 */ /* 0x000e220000000800 */
[----:B------:R-:W-:Y:S01]  /*da00*/  STS.U16 [R155+UR6+0x3680], R11 ;  /* 0x0036800b9b007988 */ /* 0x000fe20008000406 */
[----:B----4-:R-:W-:Y:S01]  /*da10*/  IMAD R43, R43, 0x17, RZ ;  /* 0x000000172b2b7824 */ /* 0x010fe200078e02ff */
[----:B------:R-:W-:Y:S01]  /*da20*/  LEA.HI.X.SX32 R127, R41, R73, 0x1, P6 ;  /* 0x00000049297f7211 */ /* 0x000fe200030f0eff */
[----:B-1----:R-:W-:Y:S01]  /*da30*/  IMAD R37, R37, 0x4e, RZ ;  /* 0x0000004e25257824 */ /* 0x002fe200078e02ff */
[----:B------:R1:W-:Y:S03]  /*da40*/  STS.U16 [R155+UR6+0x3a80], R8 ;  /* 0x003a80089b007988 */ /* 0x0003e60008000406 */
[----:B------:R-:W4:Y:S01]  /*da50*/  LDC R50, c[0x0][0x3d8] ;  /* 0x0000f600ff327b82 */ /* 0x000f220000000800 */
[----:B------:R-:W-:Y:S01]  /*da60*/  F2FP.BF16.F32.PACK_AB R20, R81, R82 ;  /* 0x000000525114723e */ /* 0x000fe200000010ff */
[----:B------:R-:W-:Y:S01]  /*da70*/  IMAD R38, R38, 0x5e, RZ ;  /* 0x0000005e26267824 */ /* 0x000fe200078e02ff */
[----:B------:R-:W-:-:S05]  /*da80*/  IADD3 R148, P6, PT, R35, R72, RZ ;  /* 0x0000004823947210 */ /* 0x000fca0007fde0ff */
[----:B------:R-:W0:Y:S01]  /*da90*/  LDC R100, c[0x0][0x3d8] ;  /* 0x0000f600ff647b82 */ /* 0x000e220000000800 */
[----:B-1----:R-:W-:Y:S02]  /*daa0*/  F2FP.BF16.F32.PACK_AB R8, R51, R52 ;  /* 0x000000343308723e */ /* 0x002fe400000010ff */
[----:B------:R-:W-:-:S05]  /*dab0*/  LEA.HI.X.SX32 R147, R69, R73, 0x1, P5 ;  /* 0x0000004945937211 */ /* 0x000fca00028f0eff */
[----:B------:R-:W1:Y:S01]  /*dac0*/  LDC R49, c[0x0][0x3d8] ;  /* 0x0000f600ff317b82 */ /* 0x000e620000000800 */
[----:B------:R-:W-:Y:S02]  /*dad0*/  F2FP.BF16.F32.PACK_AB R23, R91, R98 ;  /* 0x000000625b17723e */ /* 0x000fe400000010ff */
[----:B------:R-:W-:-:S05]  /*dae0*/  IADD3 R86, P5, PT, R68, R72, RZ ;  /* 0x0000004844567210 */ /* 0x000fca0007fbe0ff */
[----:B------:R-:W0:Y:S01]  /*daf0*/  LDC R118, c[0x0][0x3d8] ;  /* 0x0000f600ff767b82 */ /* 0x000e220000000800 */
[----:B------:R-:W-:Y:S01]  /*db00*/  F2FP.BF16.F32.PACK_AB R25, R101, R108 ;  /* 0x0000006c6519723e */ /* 0x000fe200000010ff */
[----:B--2---:R-:W-:-:S06]  /*db10*/  IMAD R45, R45, 0x27, RZ ;  /* 0x000000272d2d7824 */ /* 0x004fcc00078e02ff */
[----:B------:R-:W2:Y:S01]  /*db20*/  LDC R128, c[0x0][0x3d8] ;  /* 0x0000f600ff807b82 */ /* 0x000ea20000000800 */
[----:B------:R-:W-:Y:S01]  /*db30*/  F2FP.BF16.F32.PACK_AB R10, R55, R56 ;  /* 0x00000038370a723e */ /* 0x000fe200000010ff */
[----:B------:R-:W-:Y:S01]  /*db40*/  IMAD R46, R46, 0x2f, RZ ;  /* 0x0000002f2e2e7824 */ /* 0x000fe200078e02ff */
[----:B------:R-:W-:Y:S01]  /*db50*/  LEA.HI.X.SX32 R149, R43, R73, 0x1, P6 ;  /* 0x000000492b957211 */ /* 0x000fe200030f0eff */
[----:B------:R-:W-:-:S04]  /*db60*/  IMAD R117, R117, 0x7c, RZ ;  /* 0x0000007c75757824 */ /* 0x000fc800078e02ff */
[----:B------:R-:W0:Y:S01]  /*db70*/  LDC R52, c[0x0][0x3d8] ;  /* 0x0000f600ff347b82 */ /* 0x000e220000000800 */
[----:B------:R-:W-:Y:S01]  /*db80*/  F2FP.BF16.F32.PACK_AB R9, R53, R54 ;  /* 0x000000363509723e */ /* 0x000fe200000010ff */
[----:B------:R-:W-:Y:S01]  /*db90*/  IMAD R39, R39, 0x6e, RZ ;  /* 0x0000006e27277824 */ /* 0x000fe200078e02ff */
[----:B------:R-:W-:-:S05]  /*dba0*/  F2FP.BF16.F32.PACK_AB R34, R150, R151 ;  /* 0x000000979622723e */ /* 0x000fca00000010ff */
[----:B------:R-:W0:Y:S01]  /*dbb0*/  LDC R82, c[0x0][0x3d8] ;  /* 0x0000f600ff527b82 */ /* 0x000e220000000800 */
[----:B------:R-:W-:Y:S02]  /*dbc0*/  IADD3 R68, P6, PT, R37, R72, RZ ;  /* 0x0000004825447210 */ /* 0x000fe40007fde0ff */
[----:B------:R-:W-:-:S05]  /*dbd0*/  LEA.HI.X.SX32 R87, R116, R73, 0x1, P5 ;  /* 0x0000004974577211 */ /* 0x000fca00028f0eff */
[----:B------:R-:W0:Y:S01]  /*dbe0*/  LDC R51, c[0x0][0x3d8] ;  /* 0x0000f600ff337b82 */ /* 0x000e220000000800 */
[----:B------:R-:W-:Y:S02]  /*dbf0*/  IADD3 R150, P5, PT, R38, R72, RZ ;  /* 0x0000004826967210 */ /* 0x000fe40007fbe0ff */
[----:B------:R-:W-:-:S05]  /*dc00*/  F2FP.BF16.F32.PACK_AB R21, R83, R88 ;  /* 0x000000585315723e */ /* 0x000fca00000010ff */
[----:B------:R-:W0:Y:S01]  /*dc10*/  LDC R98, c[0x0][0x3d8] ;  /* 0x0000f600ff627b82 */ /* 0x000e220000000800 */
[----:B------:R-:W-:-:S07]  /*dc20*/  LEA.HI.X.SX32 R69, R45, R73, 0x1, P6 ;  /* 0x000000492d457211 */ /* 0x000fce00030f0eff */
[----:B------:R-:W1:Y:S01]  /*dc30*/  LDC R108, c[0x0][0x3d8] ;  /* 0x0000f600ff6c7b82 */ /* 0x000e620000000800 */
[----:B------:R-:W-:Y:S01]  /*dc40*/  F2FP.BF16.F32.PACK_AB R17, R75, R76 ;  /* 0x0000004c4b11723e */ /* 0x000fe200000010ff */
[----:B------:R-:W-:Y:S01]  /*dc50*/  IMAD R47, R47, 0x37, RZ ;  /* 0x000000372f2f7824 */ /* 0x000fe200078e02ff */
[----:B------:R-:W-:-:S05]  /*dc60*/  IADD3 R116, P6, PT, R117, R72, RZ ;  /* 0x0000004875747210 */ /* 0x000fca0007fde0ff */
[----:B------:R-:W2:Y:S01]  /*dc70*/  LDC R56, c[0x0][0x3d8] ;  /* 0x0000f600ff387b82 */ /* 0x000ea20000000800 */
[----:B------:R-:W-:Y:S01]  /*dc80*/  IMAD R140, R140, 0x9c, RZ ;  /* 0x0000009c8c8c7824 */ /* 0x000fe200078e02ff */
[----:B------:R-:W-:Y:S01]  /*dc90*/  LEA.HI.X.SX32 R151, R46, R73, 0x1, P5 ;  /* 0x000000492e977211 */ /* 0x000fe200028f0eff */
[----:B------:R-:W-:-:S05]  /*dca0*/  IMAD R40, R40, 0x7e, RZ ;  /* 0x0000007e28287824 */ /* 0x000fca00078e02ff */
[----:B------:R-:W2:Y:S01]  /*dcb0*/  LDC R54, c[0x0][0x3d8] ;  /* 0x0000f600ff367b82 */ /* 0x000ea20000000800 */
[----:B------:R-:W-:Y:S02]  /*dcc0*/  F2FP.BF16.F32.PACK_AB R11, R57, R58 ;  /* 0x0000003a390b723e */ /* 0x000fe400000010ff */
[----:B------:R-:W-:-:S05]  /*dcd0*/  IADD3 R76, P5, PT, R39, R72, RZ ;  /* 0x00000048274c7210 */ /* 0x000fca0007fbe0ff */
[----:B------:R-:W2:Y:S01]  /*dce0*/  LDC R53, c[0x0][0x3d8] ;  /* 0x0000f600ff357b82 */ /* 0x000ea20000000800 */
[----:B------:R-:W-:-:S07]  /*dcf0*/  F2FP.BF16.F32.PACK_AB R18, R77, R78 ;  /* 0x0000004e4d12723e */ /* 0x000fce00000010ff */
[----:B------:R-:W2:Y:S01]  /*dd00*/  LDC R88, c[0x0][0x3d8] ;  /* 0x0000f600ff587b82 */ /* 0x000ea20000000800 */
[-C--:B------:R-:W-:Y:S01]  /*dd10*/  LEA.HI.X.SX32 R117, R36, R73.reuse, 0x1, P6 ;  /* 0x0000004924757211 */ /* 0x080fe200030f0eff */
[----:B---3--:R-:W-:Y:S01]  /*dd20*/  IMAD R48, R48, 0x3f, RZ ;  /* 0x0000003f30307824 */ /* 0x008fe200078e02ff */
[----:B------:R-:W-:Y:S01]  /*dd30*/  LEA.HI.X.SX32 R77, R47, R73, 0x1, P5 ;  /* 0x000000492f4d7211 */ /* 0x000fe200028f0eff */
[----:B------:R-:W-:Y:S01]  /*dd40*/  IMAD R120, R120, 0xbc, RZ ;  /* 0x000000bc78787824 */ /* 0x000fe200078e02ff */
[----:B------:R-:W-:-:S03]  /*dd50*/  IADD3 R140, P6, PT, R140, R72, RZ ;  /* 0x000000488c8c7210 */ /* 0x000fc60007fde0ff */
[----:B------:R-:W3:Y:S01]  /*dd60*/  LDC R57, c[0x0][0x3d8] ;  /* 0x0000f600ff397b82 */ /* 0x000ee20000000800 */
[----:B0-----:R-:W-:Y:S01]  /*dd70*/  IMAD R138, R138, 0x9e, RZ ;  /* 0x0000009e8a8a7824 */ /* 0x001fe200078e02ff */
[-C--:B------:R-:W-:Y:S01]  /*dd80*/  IADD3 R74, P5, PT, R40, R72.reuse, RZ ;  /* 0x00000048284a7210 */ /* 0x080fe20007fbe0ff */
[----:B------:R-:W-:Y:S01]  /*dd90*/  IMAD R67, R67, 0x36, RZ ;  /* 0x0000003643437824 */ /* 0x000fe200078e02ff */
[----:B------:R-:W-:Y:S01]  /*dda0*/  F2FP.BF16.F32.PACK_AB R33, R141, R143 ;  /* 0x0000008f8d21723e */ /* 0x000fe200000010ff */
[----:B------:R-:W-:Y:S01]  /*ddb0*/  IMAD R156, R156, 0x8e, RZ ;  /* 0x0000008e9c9c7824 */ /* 0x000fe200078e02ff */
[-C--:B------:R-:W-:Y:S01]  /*ddc0*/  LEA.HI.X.SX32 R141, R37, R73.reuse, 0x1, P6 ;  /* 0x00000049258d7211 */ /* 0x080fe200030f0eff */
[----:B----4-:R-:W-:Y:S01]  /*ddd0*/  IMAD R50, R50, 0x4f, RZ ;  /* 0x0000004f32327824 */ /* 0x010fe200078e02ff */
[-C--:B------:R-:W-:Y:S01]  /*dde0*/  LEA.HI.X.SX32 R75, R48, R73.reuse, 0x1, P5 ;  /* 0x00000049304b7211 */ /* 0x080fe200028f0eff */
[----:B------:R-:W-:Y:S01]  /*ddf0*/  IMAD R100, R100, 0xdc, RZ ;  /* 0x000000dc64647824 */ /* 0x000fe200078e02ff */
[-C--:B------:R-:W-:Y:S01]  /*de00*/  IADD3 R120, P6, PT, R120, R72.reuse, RZ ;  /* 0x0000004878787210 */ /* 0x080fe20007fde0ff */
[----:B-1----:R-:W-:Y:S01]  /*de10*/  IMAD R49, R49, 0x47, RZ ;  /* 0x0000004731317824 */ /* 0x002fe200078e02ff */
[----:B------:R0:W-:Y:S01]  /*de20*/  STL.64 [R1+0xf8], R124 ;  /* 0x0000f87c01007387 */ /* 0x0001e20000100a00 */
[----:B------:R-:W-:Y:S01]  /*de30*/  IMAD R118, R118, 0xbe, RZ ;  /* 0x000000be76767824 */ /* 0x000fe200078e02ff */
[-C--:B------:R-:W-:Y:S01]  /*de40*/  LEA.HI.X.SX32 R107, R67, R73.reuse, 0x1, P4 ;  /* 0x00000049436b7211 */ /* 0x080fe200020f0eff */
[----:B--2---:R-:W-:Y:S01]  /*de50*/  IMAD R128, R128, 0xae, RZ ;  /* 0x000000ae80807824 */ /* 0x004fe200078e02ff */
[-C--:B------:R-:W-:Y:S01]  /*de60*/  IADD3 R138, P5, PT, R138, R72.reuse, RZ ;  /* 0x000000488a8a7210 */ /* 0x080fe20007fbe0ff */
[----:B------:R-:W-:Y:S01]  /*de70*/  STL.64 [R1+0xf0], R126 ;  /* 0x0000f07e01007387 */ /* 0x000fe20000100a00 */
[-C--:B------:R-:W-:Y:S01]  /*de80*/  IADD3 R156, P4, PT, R156, R72.reuse, RZ ;  /* 0x000000489c9c7210 */ /* 0x080fe20007f9e0ff */
[----:B------:R-:W-:Y:S01]  /*de90*/  IMAD R52, R52, 0x5f, RZ ;  /* 0x0000005f34347824 */ /* 0x000fe200078e02ff */
[-C--:B------:R-:W-:Y:S01]  /*dea0*/  LEA.HI.X.SX32 R121, R38, R73.reuse, 0x1, P6 ;  /* 0x0000004926797211 */ /* 0x080fe200030f0eff */
[----:B------:R1:W-:Y:S01]  /*deb0*/  STL.64 [R1+0xd8], R134 ;  /* 0x0000d88601007387 */ /* 0x0003e20000100a00 */
[----:B------:R-:W-:Y:S01]  /*dec0*/  IMAD R82, R82, 0xfa, RZ ;  /* 0x000000fa52527824 */ /* 0x000fe200078e02ff */
[-C--:B------:R-:W-:Y:S01]  /*ded0*/  LEA.HI.X.SX32 R139, R50, R73.reuse, 0x1, P5 ;  /* 0x00000049328b7211 */ /* 0x080fe200028f0eff */
[----:B------:R-:W-:Y:S01]  /*dee0*/  IMAD R51, R51, 0x57, RZ ;  /* 0x0000005733337824 */ /* 0x000fe200078e02ff */
[----:B------:R-:W-:Y:S01]  /*def0*/  STL.64 [R1+0xd0], R136 ;  /* 0x0000d08801007387 */ /* 0x000fe20000100a00 */
[-C--:B------:R-:W-:Y:S01]  /*df00*/  IADD3 R100, P6, PT, R100, R72.reuse, RZ ;  /* 0x0000004864647210 */ /* 0x080fe20007fde0ff */
[----:B------:R-:W-:Y:S01]  /*df10*/  IMAD R98, R98, 0xde, RZ ;  /* 0x000000de62627824 */ /* 0x000fe200078e02ff */
[-C--:B------:R-:W-:Y:S01]  /*df20*/  LEA.HI.X.SX32 R97, R35, R73.reuse, 0x1, P3 ;  /* 0x0000004923617211 */ /* 0x080fe200018f0eff */
[----:B------:R2:W-:Y:S01]  /*df30*/  STL.64 [R1+0xb8], R146 ;  /* 0x0000b89201007387 */ /* 0x0005e20000100a00 */
[-C--:B------:R-:W-:Y:S01]  /*df40*/  LEA.HI.X.SX32 R157, R49, R73.reuse, 0x1, P4 ;  /* 0x00000049319d7211 */ /* 0x080fe200020f0eff */
[----:B------:R-:W-:Y:S01]  /*df50*/  IMAD R108, R108, 0xce, RZ ;  /* 0x000000ce6c6c7824 */ /* 0x000fe200078e02ff */
[-C--:B------:R-:W-:Y:S01]  /*df60*/  IADD3 R118, P5, PT, R118, R72.reuse, RZ ;  /* 0x0000004876767210 */ /* 0x080fe20007fbe0ff */
[----:B------:R-:W-:Y:S01]  /*df70*/  STL.64 [R1+0xb0], R148 ;  /* 0x0000b09401007387 */ /* 0x000fe20000100a00 */
[----:B------:R-:W-:Y:S01]  /*df80*/  IADD3 R128, P4, PT, R128, R72, RZ ;  /* 0x0000004880807210 */ /* 0x000fe20007f9e0ff */
[----:B------:R-:W-:Y:S01]  /*df90*/  IMAD R56, R56, 0x7d, RZ ;  /* 0x0000007d38387824 */ /* 0x000fe200078e02ff */
[----:B------:R-:W-:Y:S01]  /*dfa0*/  F2FP.BF16.F32.PACK_AB R15, R65, R66 ;  /* 0x00000042410f723e */ /* 0x000fe200000010ff */
[----:B------:R4:W-:Y:S01]  /*dfb0*/  STL.64 [R1+0x98], R162 ;  /* 0x000098a201007387 */ /* 0x0009e20000100a00 */
[-C--:B------:R-:W-:Y:S01]  /*dfc0*/  LEA.HI.X.SX32 R101, R39, R73.reuse, 0x1, P6 ;  /* 0x0000004927657211 */ /* 0x080fe200030f0eff */
[----:B------:R-:W-:Y:S01]  /*dfd0*/  IMAD R54, R54, 0x6f, RZ ;  /* 0x0000006f36367824 */ /* 0x000fe200078e02ff */
[----:B------:R-:W-:Y:S01]  /*dfe0*/  F2FP.BF16.F32.PACK_AB R14, R63, R64 ;  /* 0x000000403f0e723e */ /* 0x000fe200000010ff */
[----:B------:R-:W-:Y:S01]  /*dff0*/  STL.64 [R1+0x90], R164 ;  /* 0x000090a401007387 */ /* 0x000fe20000100a00 */
[----:B------:R-:W-:Y:S01]  /*e000*/  F2FP.BF16.F32.PACK_AB R30, R129, R130 ;  /* 0x00000082811e723e */ /* 0x000fe200000010ff */
[----:B------:R-:W-:Y:S01]  /*e010*/  IMAD R53, R53, 0x67, RZ ;  /* 0x0000006735357824 */ /* 0x000fe200078e02ff */
[-C--:B------:R-:W-:Y:S01]  /*e020*/  LEA.HI.X.SX32 R119, R52, R73.reuse, 0x1, P5 ;  /* 0x0000004934777211 */ /* 0x080fe200028f0eff */
[----:B------:R0:W-:Y:S01]  /*e030*/  STL.64 [R1+0x78], R86 ;  /* 0x0000785601007387 */ /* 0x0001e20000100a00 */
[----:B------:R-:W-:Y:S01]  /*e040*/  IADD3 R82, P6, PT, R82, R72, RZ ;  /* 0x0000004852527210 */ /* 0x000fe20007fde0ff */
[----:B------:R-:W-:Y:S01]  /*e050*/  IMAD R88, R88, 0xee, RZ ;  /* 0x000000ee58587824 */ /* 0x000fe200078e02ff */
[----:B------:R-:W-:Y:S01]  /*e060*/  PRMT R66, RZ, 0x7610, R66 ;  /* 0x00007610ff427816 */ /* 0x000fe20000000042 */
[----:B------:R-:W-:Y:S01]  /*e070*/  STL.64 [R1+0x70], R68 ;  /* 0x0000704401007387 */ /* 0x000fe20000100a00 */
[----:B------:R-:W-:Y:S01]  /*e080*/  F2FP.BF16.F32.PACK_AB R13, R61, R62 ;  /* 0x0000003e3d0d723e */ /* 0x000fe200000010ff */
[----:B------:R-:W-:Y:S01]  /*e090*/  IMAD R158, R158, 0x8c, RZ ;  /* 0x0000008c9e9e7824 */ /* 0x000fe200078e02ff */
[----:B------:R-:W-:Y:S01]  /*e0a0*/  LEA.HI.X.SX32 R129, R51, R73, 0x1, P4 ;  /* 0x0000004933817211 */ /* 0x000fe200020f0eff */
[----:B------:R0:W-:Y:S01]  /*e0b0*/  STL.64 [R1+0x58], R96 ;  /* 0x0000586001007387 */ /* 0x0001e20000100a00 */
[----:B------:R-:W-:Y:S01]  /*e0c0*/  IADD3 R98, P5, PT, R98, R72, RZ ;  /* 0x0000004862627210 */ /* 0x000fe20007fbe0ff */
[----:B------:R-:W4:Y:S01]  /*e0d0*/  LDC R55, c[0x0][0x3d8] ;  /* 0x0000f600ff377b82 */ /* 0x000f220000000800 */
[----:B------:R-:W-:Y:S01]  /*e0e0*/  PRMT R64, RZ, 0x7610, R64 ;  /* 0x00007610ff407816 */ /* 0x000fe20000000040 */
[----:B------:R-:W-:Y:S01]  /*e0f0*/  STL.64 [R1+0x50], R150 ;  /* 0x0000509601007387 */ /* 0x000fe20000100a00 */
[----:B------:R-:W-:-:S02]  /*e100*/  F2FP.BF16.F32.PACK_AB R12, R59, R60 ;  /* 0x0000003c3b0c723e */ /* 0x000fc400000010ff */
[----:B------:R-:W-:Y:S01]  /*e110*/  IADD3 R108, P4, PT, R108, R72, RZ ;  /* 0x000000486c6c7210 */ /* 0x000fe20007f9e0ff */
[----:B------:R0:W-:Y:S01]  /*e120*/  STL.64 [R1+0x30], R106 ;  /* 0x0000306a01007387 */ /* 0x0001e20000100a00 */
[----:B------:R-:W-:Y:S02]  /*e130*/  PRMT R62, RZ, 0x7610, R62 ;  /* 0x00007610ff3e7816 */ /* 0x000fe4000000003e */
[----:B------:R-:W-:Y:S01]  /*e140*/  PRMT R58, RZ, 0x7610, R58 ;  /* 0x00007610ff3a7816 */ /* 0x000fe2000000003a */
[----:B------:R-:W-:Y:S01]  /*e150*/  STL.64 [R1+0x28], R76 ;  /* 0x0000284c01007387 */ /* 0x000fe20000100a00 */
[----:B------:R-:W-:Y:S01]  /*e160*/  PRMT R60, RZ, 0x7610, R60 ;  /* 0x00007610ff3c7816 */ /* 0x000fe2000000003c */
[----:B---3--:R-:W-:Y:S01]  /*e170*/  IMAD R57, R57, 0x77, RZ ;  /* 0x0000007739397824 */ /* 0x008fe200078e02ff */
[-C--:B------:R-:W-:Y:S01]  /*e180*/  LEA.HI.X.SX32 R83, R56, R73.reuse, 0x1, P6 ;  /* 0x0000004938537211 */ /* 0x080fe200030f0eff */
[----:B------:R3:W-:Y:S01]  /*e190*/  STL.64 [R1+0x8], R116 ;  /* 0x0000087401007387 */ /* 0x0007e20000100a00 */
[----:B------:R-:W-:Y:S01]  /*e1a0*/  F2FP.BF16.F32.PACK_AB R26, R109, R110 ;  /* 0x0000006e6d1a723e */ /* 0x000fe200000010ff */
[----:B------:R-:W3:Y:S01]  /*e1b0*/  LDC R67, c[0x0][0x3d8] ;  /* 0x0000f600ff437b82 */ /* 0x000ee20000000800 */
[----:B------:R-:W-:Y:S01]  /*e1c0*/  LEA.HI.X.SX32 R99, R54, R73, 0x1, P5 ;  /* 0x0000004936637211 */ /* 0x000fe200028f0eff */
[----:B------:R0:W-:Y:S01]  /*e1d0*/  STL.64 [R1], R74 ;  /* 0x0000004a01007387 */ /* 0x0001e20000100a00 */
[----:B------:R-:W-:-:S02]  /*e1e0*/  PRMT R56, RZ, 0x7610, R56 ;  /* 0x00007610ff387816 */ /* 0x000fc40000000038 */
[----:B------:R-:W-:Y:S01]  /*e1f0*/  LEA.HI.X.SX32 R109, R53, R73, 0x1, P4 ;  /* 0x00000049356d7211 */ /* 0x000fe200020f0eff */
[----:B------:R0:W5:Y:S01]  /*e200*/  @P1 LDG.E.U16 R66, desc[UR18][R124.64] ;  /* 0x000000127c421981 */ /* 0x000162000c1e1500 */
[----:B------:R-:W-:Y:S01]  /*e210*/  PRMT R54, RZ, 0x7610, R54 ;  /* 0x00007610ff367816 */ /* 0x000fe20000000036 */
[----:B------:R-:W4:Y:S01]  /*e220*/  LDC R130, c[0x0][0x3d8] ;  /* 0x0000f600ff827b82 */ /* 0x000f220000000800 */
[----:B------:R-:W-:Y:S01]  /*e230*/  IADD3 R88, P4, PT, R88, R72, RZ ;  /* 0x0000004858587210 */ /* 0x000fe20007f9e0ff */
[----:B------:R1:W5:Y:S01]  /*e240*/  @P1 LDG.E.U16 R64, desc[UR18][R134.64] ;  /* 0x0000001286401981 */ /* 0x000362000c1e1500 */
[----:B------:R-:W-:Y:S02]  /*e250*/  PRMT R52, RZ, 0x7610, R52 ;  /* 0x00007610ff347816 */ /* 0x000fe40000000034 */
[----:B------:R-:W-:Y:S01]  /*e260*/  PRMT R65, RZ, 0x7610, R65 ;  /* 0x00007610ff417816 */ /* 0x000fe20000000041 */
[----:B------:R2:W5:Y:S01]  /*e270*/  @P1 LDG.E.U16 R62, desc[UR18][R146.64] ;  /* 0x00000012923e1981 */ /* 0x000562000c1e1500 */
[----:B------:R-:W-:Y:S01]  /*e280*/  PRMT R63, RZ, 0x7610, R63 ;  /* 0x00007610ff3f7816 */ /* 0x000fe2000000003f */
[----:B------:R-:W4:Y:S02]  /*e290*/  LDC R110, c[0x0][0x3d8] ;  /* 0x0000f600ff6e7b82 */ /* 0x000f240000000800 */
[----:B0-----:R0:W5:Y:S01]  /*e2a0*/  LDL.LU.64 R124, [R1+0x6b8] ;  /* 0x0006b800017c7983 */ /* 0x0011620000300a00 */
[----:B------:R-:W-:-:S03]  /*e2b0*/  F2FP.BF16.F32.PACK_AB R22, R89, R90 ;  /* 0x0000005a5916723e */ /* 0x000fc600000010ff */
[----:B-1----:R0:W5:Y:S01]  /*e2c0*/  LDL.LU.64 R134, [R1+0x6b0] ;  /* 0x0006b00001867983 */ /* 0x0021620000300a00 */
[----:B------:R-:W-:Y:S01]  /*e2d0*/  PRMT R61, RZ, 0x7610, R61 ;  /* 0x00007610ff3d7816 */ /* 0x000fe2000000003d */
[----:B------:R-:W1:Y:S02]  /*e2e0*/  LDC R78, c[0x0][0x3d8] ;  /* 0x0000f600ff4e7b82 */ /* 0x000e640000000800 */
[----:B--2---:R0:W5:Y:S01]  /*e2f0*/  LDL.LU.64 R146, [R1+0x6a8] ;  /* 0x0006a80001927983 */ /* 0x0041620000300a00 */
[----:B------:R-:W-:-:S03]  /*e300*/  LEA.HI.X.SX32 R89, R57, R73, 0x1, P4 ;  /* 0x0000004939597211 */ /* 0x000fc600020f0eff */
[----:B------:R0:W5:Y:S01]  /*e310*/  @P1 LDG.E.U16 R60, desc[UR18][R162.64] ;  /* 0x00000012a23c1981 */ /* 0x000162000c1e1500 */
[----:B------:R-:W-:-:S03]  /*e320*/  PRMT R59, RZ, 0x7610, R59 ;  /* 0x00007610ff3b7816 */ /* 0x000fc6000000003b */
[----:B------:R0:W5:Y:S01]  /*e330*/  @P1 LDG.E.U16 R58, desc[UR18][R86.64] ;  /* 0x00000012563a1981 */ /* 0x000162000c1e1500 */
[----:B------:R-:W-:-:S03]  /*e340*/  PRMT R57, RZ, 0x7610, R57 ;  /* 0x00007610ff397816 */ /* 0x000fc60000000039 */
[----:B------:R0:W5:Y:S04]  /*e350*/  @P1 LDG.E.U16 R56, desc[UR18][R96.64] ;  /* 0x0000001260381981 */ /* 0x000168000c1e1500 */
[----:B------:R0:W5:Y:S04]  /*e360*/  @P1 LDG.E.U16 R54, desc[UR18][R106.64] ;  /* 0x000000126a361981 */ /* 0x000168000c1e1500 */
[----:B------:R0:W5:Y:S04]  /*e370*/  @P1 LDG.E.U16 R52, desc[UR18][R116.64] ;  /* 0x0000001274341981 */ /* 0x000168000c1e1500 */
[----:B------:R0:W5:Y:S04]  /*e380*/  @P1 LDG.E.U16 R65, desc[UR18][R126.64] ;  /* 0x000000127e411981 */ /* 0x000168000c1e1500 */
[----:B------:R0:W5:Y:S01]  /*e390*/  @P1 LDG.E.U16 R63, desc[UR18][R136.64] ;  /* 0x00000012883f1981 */ /* 0x000162000c1e1500 */
[----:B---3--:R-:W-:Y:S01]  /*e3a0*/  IMAD R67, R67, 0x46, RZ ;  /* 0x0000004643437824 */ /* 0x008fe200078e02ff */
[----:B------:R-:W-:Y:S01]  /*e3b0*/  IADD3 R158, P3, PT, R158, R72, RZ ;  /* 0x000000489e9e7210 */ /* 0x000fe20007f7e0ff */
[----:B----4-:R-:W-:Y:S01]  /*e3c0*/  IMAD R130, R130, 0xac, RZ ;  /* 0x000000ac82827824 */ /* 0x010fe200078e02ff */
[----:B------:R0:W5:Y:S01]  /*e3d0*/  LDL.LU.64 R162, [R1+0x6a0] ;  /* 0x0006a00001a27983 */ /* 0x0001620000300a00 */
[----:B------:R-:W-:Y:S01]  /*e3e0*/  IMAD R110, R110, 0xcc, RZ ;  /* 0x000000cc6e6e7824 */ /* 0x000fe200078e02ff */
[----:B------:R-:W2:Y:S02]  /*e3f0*/  LDC R90, c[0x0][0x3d8] ;  /* 0x0000f600ff5a7b82 */ /* 0x000ea40000000800 */
[----:B------:R0:W5:Y:S04]  /*e400*/  LDL.LU.64 R86, [R1+0x698] ;  /* 0x0006980001567983 */ /* 0x0001680000300a00 */
[----:B------:R0:W5:Y:S04]  /*e410*/  LDL.LU.64 R96, [R1+0x690] ;  /* 0x0006900001607983 */ /* 0x0001680000300a00 */
[----:B------:R0:W5:Y:S04]  /*e420*/  LDL.LU.64 R106, [R1+0x688] ;  /* 0x00068800016a7983 */ /* 0x0001680000300a00 */
[----:B------:R0:W5:Y:S04]  /*e430*/  LDL.LU.64 R116, [R1+0x680] ;  /* 0x0006800001747983 */ /* 0x0001680000300a00 */
[----:B------:R0:W5:Y:S04]  /*e440*/  LDL.LU.64 R126, [R1+0x678] ;  /* 0x00067800017e7983 */ /* 0x0001680000300a00 */
[----:B------:R0:W5:Y:S04]  /*e450*/  LDL.LU.64 R136, [R1+0x670] ;  /* 0x0006700001887983 */ /* 0x0001680000300a00 */
[----:B------:R0:W5:Y:S04]  /*e460*/  @P1 LDG.E.U16 R61, desc[UR18][R148.64] ;  /* 0x00000012943d1981 */ /* 0x000168000c1e1500 */
[----:B------:R0:W5:Y:S04]  /*e470*/  @P1 LDG.E.U16 R59, desc[UR18][R164.64] ;  /* 0x00000012a43b1981 */ /* 0x000168000c1e1500 */
[----:B------:R0:W5:Y:S04]  /*e480*/  @P1 LDG.E.U16 R57, desc[UR18][R68.64] ;  /* 0x0000001244391981 */ /* 0x000168000c1e1500 */
[----:B------:R0:W5:Y:S04]  /*e490*/  LDL.LU.64 R148, [R1+0x668] ;  /* 0x0006680001947983 */ /* 0x0001680000300a00 */
[----:B------:R0:W5:Y:S04]  /*e4a0*/  LDL.LU.64 R164, [R1+0x660] ;  /* 0x0006600001a47983 */ /* 0x0001680000300a00 */
[----:B------:R0:W5:Y:S01]  /*e4b0*/  LDL.LU.64 R68, [R1+0x658] ;  /* 0x0006580001447983 */ /* 0x0001620000300a00 */
[----:B------:R-:W-:-:S02]  /*e4c0*/  LEA.HI.X.SX32 R159, R67, R73, 0x1, P3 ;  /* 0x00000049439f7211 */ /* 0x000fc400018f0eff */
[----:B------:R-:W3:Y:S01]  /*e4d0*/  LDC R67, c[0x0][0x3d8] ;  /* 0x0000f600ff437b82 */ /* 0x000ee20000000800 */
[----:B------:R-:W-:Y:S01]  /*e4e0*/  IADD3 R130, P3, PT, R130, R72, RZ ;  /* 0x0000004882827210 */ /* 0x000fe20007f7e0ff */
[----:B---3--:R-:W-:-:S05]  /*e4f0*/  IMAD R67, R67, 0x56, RZ ;  /* 0x0000005643437824 */ /* 0x008fca00078e02ff */
[----:B------:R-:W-:Y:S02]  /*e500*/  LEA.HI.X.SX32 R131, R67, R73, 0x1, P3 ;  /* 0x0000004943837211 */ /* 0x000fe400018f0eff */
[----:B------:R-:W3:Y:S01]  /*e510*/  LDC R67, c[0x0][0x3d8] ;  /* 0x0000f600ff437b82 */ /* 0x000ee20000000800 */
[----:B------:R-:W-:Y:S02]  /*e520*/  IADD3 R110, P3, PT, R110, R72, RZ ;  /* 0x000000486e6e7210 */ /* 0x000fe40007f7e0ff */
[----:B------:R-:W-:-:S05]  /*e530*/  F2FP.BF16.F32.PACK_AB R19, R79, R80 ;  /* 0x000000504f13723e */ /* 0x000fca00000010ff */
[----:B------:R-:W4:Y:S01]  /*e540*/  LDC R80, c[0x0][0x3d8] ;  /* 0x0000f600ff507b82 */ /* 0x000f220000000800 */
[----:B---3--:R-:W-:-:S05]  /*e550*/  IMAD R67, R67, 0x66, RZ ;  /* 0x0000006643437824 */ /* 0x008fca00078e02ff */
[----:B------:R-:W-:Y:S02]  /*e560*/  LEA.HI.X.SX32 R111, R67, R73, 0x1, P3 ;  /* 0x00000049436f7211 */ /* 0x000fe400018f0eff */
[----:B------:R-:W3:Y:S01]  /*e570*/  LDC R67, c[0x0][0x3d8] ;  /* 0x0000f600ff437b82 */ /* 0x000ee20000000800 */
[----:B--2---:R-:W-:Y:S02]  /*e580*/  IMAD R90, R90, 0xec, RZ ;  /* 0x000000ec5a5a7824 */ /* 0x004fe400078e02ff */
[----:B----4-:R-:W-:Y:S02]  /*e590*/  IMAD R80, R80, 0xfc, RZ ;  /* 0x000000fc50507824 */ /* 0x010fe400078e02ff */
[----:B-1----:R-:W-:Y:S01]  /*e5a0*/  IMAD R78, R78, 0xfe, RZ ;  /* 0x000000fe4e4e7824 */ /* 0x002fe200078e02ff */
[-C--:B------:R-:W-:Y:S01]  /*e5b0*/  IADD3 R90, P3, PT, R90, R72.reuse, RZ ;  /* 0x000000485a5a7210 */ /* 0x080fe20007f7e0ff */
[----:B------:R-:W-:Y:S01]  /*e5c0*/  IMAD R55, R55, 0x7f, RZ ;  /* 0x0000007f37377824 */ /* 0x000fe200078e02ff */
[----:B------:R-:W-:-:S02]  /*e5d0*/  IADD3 R80, P5, PT, R80, R72, RZ ;  /* 0x0000004850507210 */ /* 0x000fc40007fbe0ff */
[----:B------:R-:W-:Y:S02]  /*e5e0*/  PRMT R36, RZ, 0x7610, R36 ;  /* 0x00007610ff247816 */ /* 0x000fe40000000024 */
[-C--:B------:R-:W-:Y:S01]  /*e5f0*/  LEA.HI.X.SX32 R81, R40, R73.reuse, 0x1, P5 ;  /* 0x0000004928517211 */ /* 0x080fe200028f0eff */
[----:B---3--:R-:W-:Y:S01]  /*e600*/  IMAD R67, R67, 0x76, RZ ;  /* 0x0000007643437824 */ /* 0x008fe200078e02ff */
[----:B------:R-:W-:Y:S02]  /*e610*/  PRMT R50, RZ, 0x7610, R50 ;  /* 0x00007610ff327816 */ /* 0x000fe40000000032 */
[----:B------:R0:W5:Y:S02]  /*e620*/  @P1 LDG.E.U16 R36, desc[UR18][R82.64] ;  /* 0x0000001252241981 */ /* 0x000164000c1e1500 */
[----:B------:R-:W-:Y:S02]  /*e630*/  LEA.HI.X.SX32 R91, R67, R73, 0x1, P3 ;  /* 0x00000049435b7211 */ /* 0x000fe400018f0eff */
[----:B------:R-:W-:Y:S01]  /*e640*/  IADD3 R78, P3, PT, R78, R72, RZ ;  /* 0x000000484e4e7210 */ /* 0x000fe20007f7e0ff */
[----:B------:R0:W5:Y:S01]  /*e650*/  @P1 LDG.E.U16 R50, desc[UR18][R158.64] ;  /* 0x000000129e321981 */ /* 0x000162000c1e1500 */
[----:B------:R-:W-:-:S02]  /*e660*/  PRMT R48, RZ, 0x7610, R48 ;  /* 0x00007610ff307816 */ /* 0x000fc40000000030 */
[----:B------:R-:W-:Y:S02]  /*e670*/  LEA.HI.X.SX32 R79, R55, R73, 0x1, P3 ;  /* 0x00000049374f7211 */ /* 0x000fe400018f0eff */
[----:B------:R-:W-:Y:S02]  /*e680*/  PRMT R46, RZ, 0x7610, R46 ;  /* 0x00007610ff2e7816 */ /* 0x000fe4000000002e */
[----:B------:R-:W-:Y:S01]  /*e690*/  PRMT R44, RZ, 0x7610, R44 ;  /* 0x00007610ff2c7816 */ /* 0x000fe2000000002c */
[----:B------:R0:W5:Y:S01]  /*e6a0*/  @P1 LDG.E.U16 R48, desc[UR18][R140.64] ;  /* 0x000000128c301981 */ /* 0x000162000c1e1500 */
[----:B------:R-:W-:Y:S02]  /*e6b0*/  PRMT R42, RZ, 0x7610, R42 ;  /* 0x00007610ff2a7816 */ /* 0x000fe4000000002a */
[----:B------:R-:W-:Y:S01]  /*e6c0*/  PRMT R40, RZ, 0x7610, R40 ;  /* 0x00007610ff287816 */ /* 0x000fe20000000028 */
[----:B------:R0:W5:Y:S01]  /*e6d0*/  @P1 LDG.E.U16 R46, desc[UR18][R130.64] ;  /* 0x00000012822e1981 */ /* 0x000162000c1e1500 */
[----:B------:R-:W-:-:S02]  /*e6e0*/  PRMT R38, RZ, 0x7610, R38 ;  /* 0x00007610ff267816 */ /* 0x000fc40000000026 */
[----:B------:R-:W-:Y:S01]  /*e6f0*/  PRMT R2, RZ, 0x7610, R2 ;  /* 0x00007610ff027816 */ /* 0x000fe20000000002 */
[----:B------:R0:W5:Y:S01]  /*e700*/  @P1 LDG.E.U16 R44, desc[UR18][R120.64] ;  /* 0x00000012782c1981 */ /* 0x000162000c1e1500 */
        /* <DEDUP_REMOVED lines=15> */
[----:B------:R-:W-:-:S03]  /*e800*/  PRMT R0, RZ, 0x7610, R0 ;  /* 0x00007610ff007816 */ /* 0x000fc60000000000 */
[----:B------:R0:W5:Y:S01]  /*e810*/  @P1 LDG.E.U16 R53, desc[UR18][R76.64] ;  /* 0x000000124c351981 */ /* 0x000162000c1e1500 */
[----:B------:R-:W-:-:S03]  /*e820*/  F2FP.BF16.F32.PACK_AB R35, R152, R153 ;  /* 0x000000999823723e */ /* 0x000fc600000010ff */
[----:B------:R0:W5:Y:S04]  /*e830*/  @P1 LDG.E.U16 R51, desc[UR18][R74.64] ;  /* 0x000000124a331981 */ /* 0x000168000c1e1500 */
[----:B------:R0:W5:Y:S04]  /*e840*/  @P1 LDG.E.U16 R49, desc[UR18][R156.64] ;  /* 0x000000129c311981 */ /* 0x000168000c1e1500 */
[----:B------:R0:W5:Y:S04]  /*e850*/  @P1 LDG.E.U16 R47, desc[UR18][R138.64] ;  /* 0x000000128a2f1981 */ /* 0x000168000c1e1500 */
[----:B------:R0:W5:Y:S04]  /*e860*/  @P1 LDG.E.U16 R45, desc[UR18][R128.64] ;  /* 0x00000012802d1981 */ /* 0x000168000c1e1500 */
[----:B------:R0:W5:Y:S04]  /*e870*/  @P1 LDG.E.U16 R43, desc[UR18][R118.64] ;  /* 0x00000012762b1981 */ /* 0x000168000c1e1500 */
[----:B------:R0:W5:Y:S04]  /*e880*/  @P1 LDG.E.U16 R41, desc[UR18][R108.64] ;  /* 0x000000126c291981 */ /* 0x000168000c1e1500 */
[----:B------:R0:W5:Y:S04]  /*e890*/  @P1 LDG.E.U16 R39, desc[UR18][R98.64] ;  /* 0x0000001262271981 */ /* 0x000168000c1e1500 */
[----:B------:R0:W5:Y:S04]  /*e8a0*/  @P1 LDG.E.U16 R37, desc[UR18][R88.64] ;  /* 0x0000001258251981 */ /* 0x000168000c1e1500 */
[----:B------:R0:W5:Y:S01]  /*e8b0*/  @P1 LDG.E.U16 R0, desc[UR18][R78.64] ;  /* 0x000000124e001981 */ /* 0x000162000c1e1500 */
[----:B------:R-:W-:Y:S05]  /*e8c0*/  @!P1 BRA `(.L_x_9) ;  /* 0x0000000000089947 */ /* 0x000fea0003800000 */
[----:B------:R1:W-:Y:S01]  /*e8d0*/  STTM.16dp32bit_t0_t15.x32 tmem[UR8+0x80], R4 ;  /* 0x00008004000079ed */ /* 0x0003e20008a80008 */
[----:B------:R1:W-:Y:S02]  /*e8e0*/  STTM.16dp32bit_t16_t31.x32 tmem[UR8+0xa0], R4 ;  /* 0x0000a004000079ed */ /* 0x0003e40008aa0008 */
.L_x_9:
[----:B-1----:R-:W-:Y:S01]  /*e8f0*/  LOP3.LUT R4, R70, 0x60, RZ, 0x3c, !PT ;  /* 0x0000006046047812 */ /* 0x002fe200078e3cff */
[----:B-----5:R-:W-:Y:S04]  /*e900*/  STS.U16 [R155+UR6+0x3e80], R36 ;  /* 0x003e80249b007988 */ /* 0x020fe80008000406 */
        /* <DEDUP_REMOVED lines=17> */
[----:B------:R-:W-:Y:S01]  /*ea20*/  STS.U16 [R142+UR6+0x780], R63 ;  /* 0x0007803f8e007988 */ /* 0x000fe20008000406 */
[----:B-1----:R-:W-:-:S03]  /*ea30*/  FADD R2, -R3, -INF ;  /* 0xff80000003027421 */ /* 0x002fc60000000100 */
[----:B------:R-:W-:Y:S01]  /*ea40*/  STS.U16 [R142+UR6+0xb80], R61 ;  /* 0x000b803d8e007988 */ /* 0x000fe20008000406 */
[----:B------:R-:W-:-:S03]  /*ea50*/  FMUL R2, R2, 1.4426950216293334961 ;  /* 0x3fb8aa3b02027820 */ /* 0x000fc60000400000 */
        /* <DEDUP_REMOVED lines=13> */
[----:B------:R-:W2:Y:S02]  /*eb30*/  FENCE.VIEW.ASYNC.T ;  /* 0x00000000000073c6 */ /* 0x000ea40000000200 */
[----:B--2---:R-:W-:Y:S06]  /*eb40*/  BAR.SYNC.DEFER_BLOCKING 0x0 ;  /* 0x0000000000007b1d */ /* 0x004fec0000010000 */
[----:B-1----:R1:W2:Y:S01]  /*eb50*/  MUFU.EX2 R0, R2 ;  /* 0x0000000200007308 */ /* 0x0022a20000000800 */
[----:B------:R-:W3:Y:S01]  /*eb60*/  LDTM.16dp32bit_t0_t15.x64 R4, tmem[UR8] ;  /* 0x00000008000479ee */ /* 0x000ee20008b00000 */
[----:B------:R-:W4:Y:S01]  /*eb70*/  LDTM.16dp32bit_t16_t31.x64 R4, tmem[UR8+0x40] ;  /* 0x00004008000479ee */ /* 0x000f220008b20000 */
[----:B------:R-:W-:Y:S01]  /*eb80*/  NOP ;  /* 0x0000000000007918 */ /* 0x000fe20000000000 */
[----:B------:R-:W-:Y:S05]  /*eb90*/  @!P1 BRA `(.L_x_10) ;  /* 0x0000000400089947 */ /* 0x000fea0003800000 */
[C---:B--234-:R-:W-:Y:S01]  /*eba0*/  FMUL R4, R0.reuse, R4 ;  /* 0x0000000400047220 */ /* 0x05cfe20000400000 */
[C---:B------:R-:W-:Y:S01]  /*ebb0*/  FMUL R5, R0.reuse, R5 ;  /* 0x0000000500057220 */ /* 0x040fe20000400000 */
        /* <DEDUP_REMOVED lines=61> */
[----:B------:R-:W-:-:S04]  /*ef90*/  FMUL R67, R0, R67 ;  /* 0x0000004300437220 */ /* 0x000fc80000400000 */
[----:B------:R2:W-:Y:S01]  /*efa0*/  STTM.16dp32bit_t0_t15.x64 tmem[UR8], R4 ;  /* 0x00000004000079ed */ /* 0x0005e20008b00008 */
[----:B------:R2:W-:Y:S02]  /*efb0*/  STTM.16dp32bit_t16_t31.x64 tmem[UR8+0x40], R4 ;  /* 0x00004004000079ed */ /* 0x0005e40008b20008 */
.L_x_10:
[----:B----4-:R-:W4:Y:S02]  /*efc0*/  FENCE.VIEW.ASYNC.T ;  /* 0x00000000000073c6 */ /* 0x010f240000000200 */
[----:B----4-:R-:W-:Y:S01]  /*efd0*/  BAR.SYNC.DEFER_BLOCKING 0x0 ;  /* 0x0000000000007b1d */ /* 0x010fe20000010000 */
[----:B------:R-:W-:Y:S01]  /*efe0*/  UIADD3 UR11, UPT, UPT, UR12, -0x40, URZ ;  /* 0xffffffc00c0b7890 */ /* 0x000fe2000fffe0ff */
[----:B--2---:R-:W-:Y:S01]  /*eff0*/  FADD R0, R0, R154 ;  /* 0x0000009a00007221 */ /* 0x004fe20000000000 */
[----:B------:R-:W-:Y:S02]  /*f000*/  UIADD3 UR12, UPT, UPT, UR7, 0x80, URZ ;  /* 0x00000080070c7890 */ /* 0x000fe4000fffe0ff */
[----:B------:R-:W-:Y:S01]  /*f010*/  UISETP.GE.AND UP2, UPT, UR11, 0x1, UPT ;  /* 0x000000010b00788c */ /* 0x000fe2000bf46270 */
[----:B------:R2:W-:Y:S06]  /*f020*/  MEMBAR.ALL.CTA ;  /* 0x0000000000007992 */ /* 0x0005ec0000008000 */
[----:B--2---:R-:W2:Y:S02]  /*f030*/  FENCE.VIEW.ASYNC.S ;  /* 0x00000000000073c6 */ /* 0x004ea40000000000 */
[----:B--2---:R-:W-:Y:S06]  /*f040*/  BAR.SYNC.DEFER_BLOCKING 0x0 ;  /* 0x0000000000007b1d */ /* 0x004fec0000010000 */
[----:B------:R-:W-:Y:S05]  /*f050*/  @!P2 BRA `(.L_x_11) ;  /* 0x0000000000d8a947 */ /* 0x000fea0003800000 */
[----:B------:R-:W-:Y:S01]  /*f060*/  USHF.R.U32.HI UR20, URZ, 0x4, UR6 ;  /* 0x00000004ff147899 */ /* 0x000fe20008011606 */
[----:B------:R-:W-:Y:S01]  /*f070*/  UMOV UR13, URZ ;  /* 0x000000ff000d7c82 */ /* 0x000fe20008000000 */
[----:B------:R-:W-:Y:S02]  /*f080*/  UMOV UR4, UR9 ;  /* 0x0000000900047c82 */ /* 0x000fe40008000000 */
[----:B------:R-:W-:Y:S01]  /*f090*/  USGXT.U32 UR20, UR20, 0xe ;  /* 0x0000000e1414789a */ /* 0x000fe20008000000 */
[----:B------:R-:W-:Y:S01]  /*f0a0*/  UMOV UR5, URZ ;  /* 0x000000ff00057c82 */ /* 0x000fe20008000000 */
[----:B------:R-:W-:Y:S02]  /*f0b0*/  UIADD3 UR15, UPT, UPT, UR7, 0x88, URZ ;  /* 0x00000088070f7890 */ /* 0x000fe4000fffe0ff */
[----:B------:R-:W-:Y:S01]  /*f0c0*/  UIADD3 UR38, UP3, UPT, UR20, 0x2, URZ ;  /* 0x0000000214267890 */ /* 0x000fe2000ff7e0ff */
[----:B------:R-:W-:Y:S01]  /*f0d0*/  UMOV UR46, UR4 ;  /* 0x00000004002e7c82 */ /* 0x000fe20008000000 */
[----:B------:R-:W-:-:S02]  /*f0e0*/  UIADD3 UR40, UPT, UPT, UR7, 0x90, URZ ;  /* 0x0000009007287890 */ /* 0x000fc4000fffe0ff */
[----:B------:R-:W-:Y:S02]  /*f0f0*/  UIADD3.X UR39, UPT, UPT, UR13, 0x40004040, URZ, UP3, !UPT ;  /* 0x400040400d277890 */ /* 0x000fe40009ffe4ff */
[----:B------:R-:W-:Y:S02]  /*f100*/  UIADD3 UR48, UP6, UPT, UR38, 0x2, URZ ;  /* 0x0000000226307890 */ /* 0x000fe4000ffde0ff */
[----:B------:R-:W-:Y:S02]  /*f110*/  UIADD3 UR50, UP3, UPT, UR38, 0x4, URZ ;  /* 0x0000000426327890 */ /* 0x000fe4000ff7e0ff */
[----:B------:R-:W-:Y:S02]  /*f120*/  UIADD3 UR52, UP4, UPT, UR38, 0x3fe, URZ ;  /* 0x000003fe26347890 */ /* 0x000fe4000ff9e0ff */
[----:B------:R-:W-:Y:S02]  /*f130*/  UIADD3 UR54, UP5, UPT, UR38, 0x400, URZ ;  /* 0x0000040026367890 */ /* 0x000fe4000ffbe0ff */
[----:B------:R-:W-:-:S02]  /*f140*/  UIADD3.X UR49, UPT, UPT, UR39, URZ, URZ, UP6, !UPT ;  /* 0x000000ff27317290 */ /* 0x000fc4000b7fe4ff */
[----:B------:R-:W-:Y:S02]  /*f150*/  UIADD3 UR4, UP6, UPT, UR38, 0x402, URZ ;  /* 0x0000040226047890 */ /* 0x000fe4000ffde0ff */
[----:B------:R-:W-:Y:S02]  /*f160*/  UIADD3.X UR51, UPT, UPT, UR39, URZ, URZ, UP3, !UPT ;  /* 0x000000ff27337290 */ /* 0x000fe40009ffe4ff */
[----:B------:R-:W-:Y:S02]  /*f170*/  UIADD3 UR41, UPT, UPT, UR7, 0x98, URZ ;  /* 0x0000009807297890 */ /* 0x000fe4000fffe0ff */
[----:B------:R-:W-:Y:S02]  /*f180*/  UIADD3 UR22, UP3, UPT, UR38, 0x404, URZ ;  /* 0x0000040426167890 */ /* 0x000fe4000ff7e0ff */
[----:B------:R-:W-:Y:S02]  /*f190*/  UIADD3 UR42, UPT, UPT, UR7, 0xa0, URZ ;  /* 0x000000a0072a7890 */ /* 0x000fe4000fffe0ff */
[----:B------:R-:W-:-:S02]  /*f1a0*/  UIADD3.X UR53, UPT, UPT, UR39, URZ, URZ, UP4, !UPT ;  /* 0x000000ff27357290 */ /* 0x000fc4000a7fe4ff */
[----:B------:R-:W-:Y:S02]  /*f1b0*/  UIADD3 UR43, UPT, UPT, UR7, 0xa8, URZ ;  /* 0x000000a8072b7890 */ /* 0x000fe4000fffe0ff */
[----:B------:R-:W-:Y:S02]  /*f1c0*/  UIADD3.X UR55, UPT, UPT, UR39, URZ, URZ, UP5, !UPT ;  /* 0x000000ff27377290 */ /* 0x000fe4000affe4ff */
[----:B------:R-:W-:Y:S02]  /*f1d0*/  UIADD3 UR44, UPT, UPT, UR7, 0xb0, URZ ;  /* 0x000000b0072c7890 */ /* 0x000fe4000fffe0ff */
[----:B------:R-:W-:Y:S01]  /*f1e0*/  UIADD3.X UR5, UPT, UPT, UR39, URZ, URZ, UP6, !UPT ;  /* 0x000000ff27057290 */ /* 0x000fe2000b7fe4ff */
[----:B------:R-:W-:Y:S01]  /*f1f0*/  UMOV UR16, 0x0 ;  /* 0x0000000000107882 */ /* 0x000fe20000000000 */
[----:B------:R-:W-:Y:S01]  /*f200*/  UMOV UR17, 0x4200490 ;  /* 0x0420049000117882 */ /* 0x000fe20000000000 */
[----:B------:R-:W-:Y:S01]  /*f210*/  UIADD3 UR45, UPT, UPT, UR7, 0xb8, URZ ;  /* 0x000000b8072d7890 */ /* 0x000fe2000fffe0ff */
[----:B------:R-:W-:Y:S01]  /*f220*/  UMOV UR21, 0x40004040 ;  /* 0x4000404000157882 */ /* 0x000fe20000000000 */
[----:B------:R-:W-:Y:S01]  /*f230*/  UIADD3.X UR23, UPT, UPT, UR39, URZ, URZ, UP3, !UPT ;  /* 0x000000ff27177290 */ /* 0x000fe20009ffe4ff */
[----:B------:R2:W-:Y:S01]  /*f240*/  UTCHMMA tmem[UR12], gdesc[UR20], tmem[UR7], tmem[UR16], idesc[UR17], UPT ;  /* 0x00ff10140c0079ea */ /* 0x0005e2000b800007 */
[----:B------:R-:W-:Y:S01]  /*f250*/  UMOV UR32, 0x0 ;  /* 0x0000000000207882 */ /* 0x000fe20000000000 */
[----:B------:R-:W-:Y:S01]  /*f260*/  UMOV UR33, 0x4200490 ;  /* 0x0420049000217882 */ /* 0x000fe20000000000 */
[----:B------:R-:W-:Y:S01]  /*f270*/  UMOV UR30, 0x0 ;  /* 0x00000000001e7882 */ /* 0x000fe20000000000 */
[----:B------:R-:W-:Y:S01]  /*f280*/  UMOV UR31, 0x4200490 ;  /* 0x04200490001f7882 */ /* 0x000fe20000000000 */
[----:B------:R-:W-:Y:S01]  /*f290*/  UMOV UR28, 0x0 ;  /* 0x00000000001c7882 */ /* 0x000fe20000000000 */
[----:B------:R-:W-:Y:S01]  /*f2a0*/  UMOV UR29, 0x4200490 ;  /* 0x04200490001d7882 */ /* 0x000fe20000000000 */
[----:B------:R2:W-:Y:S01]  /*f2b0*/  UTCHMMA tmem[UR15], gdesc[UR38], tmem[UR7], tmem[UR32], idesc[UR33], UPT ;  /* 0x00ff20260f0079ea */ /* 0x0005e2000b800007 */
        /* <DEDUP_REMOVED lines=12> */
[----:B------:R2:W-:Y:S01]  /*f380*/  UTCHMMA tmem[UR44], gdesc[UR4], tmem[UR7], tmem[UR36], idesc[UR37], UPT ;  /* 0x00ff24042c0079ea */ /* 0x0005e2000b800007 */
[----:B------:R2:W-:Y:S01]  /*f390*/  UTCHMMA tmem[UR45], gdesc[UR22], tmem[UR7], tmem[UR34], idesc[UR35], UPT ;  /* 0x00ff22162d0079ea */ /* 0x0005e2000b800007 */
[----:B------:R2:W-:Y:S01]  /*f3a0*/  UTCBAR [UR46], URZ ;  /* 0x000000ff2e0073e9 */ /* 0x0005e200080000ff */
[----:B------:R-:W-:Y:S01]  /*f3b0*/  NOP ;  /* 0x0000000000007918 */ /* 0x000fe20000000000 */
.L_x_11:
[----:B------:R-:W-:Y:S01]  /*f3c0*/  FSEL R3, R3, -INF , P1 ;  /* 0xff80000003037808 */ /* 0x000fe20000800000 */
[----:B------:R-:W-:Y:S01]  /*f3d0*/  UMOV UR67, URZ ;  /* 0x000000ff00437c82 */ /* 0x000fe20008000000 */
[----:B0-----:R-:W-:Y:S01]  /*f3e0*/  FSEL R76, R0, 1, P1 ;  /* 0x3f800000004c7808 */ /* 0x001fe20000800000 */
[----:B------:R-:W-:Y:S06]  /*f3f0*/  BRA.U !UP2, `(.L_x_12) ;  /* 0x000000790ab87547 */ /* 0x000fec000b800000 */
[----:B------:R-:W0:Y:S01]  /*f400*/  LDCU UR64, c[0x0][0x3c4] ;  /* 0x00007880ff4077ac */ /* 0x000e220008000800 */
[----:B------:R-:W-:Y:S01]  /*f410*/  IMAD.MOV.U32 R77, RZ, RZ, R3 ;  /* 0x000000ffff4d7224 */ /* 0x000fe200078e0003 */
[----:B------:R-:W4:Y:S01]  /*f420*/  LDCU UR63, c[0x0][0x3d4] ;  /* 0x00007a80ff3f77ac */ /* 0x000f220008000800 */
[----:B--2---:R-:W-:Y:S02]  /*f430*/  UIADD3 UR15, UPT, UPT, UR6, 0x18000, URZ ;  /* 0x00018000060f7890 */ /* 0x004fe4000fffe0ff */
[----:B------:R-:W-:Y:S02]  /*f440*/  USHF.R.U32.HI UR20, URZ, 0x4, UR14 ;  /* 0x00000004ff147899 */ /* 0x000fe4000801160e */
[----:B------:R-:W-:Y:S02]  /*f450*/  UIADD3 UR16, UPT, UPT, UR6, 0x10000, URZ ;  /* 0x0001000006107890 */ /* 0x000fe4000fffe0ff */
[----:B------:R-:W-:Y:S02]  /*f460*/  USHF.R.U32.HI UR17, URZ, 0x4, UR15 ;  /* 0x00000004ff117899 */ /* 0x000fe4000801160f */
[----:B------:R-:W-:-:S02]  /*f470*/  USGXT.U32 UR15, UR20, 0xe ;  /* 0x0000000e140f789a */ /* 0x000fc40008000000 */
[----:B------:R-:W-:Y:S02]  /*f480*/  USHF.R.U32.HI UR20, URZ, 0x4, UR16 ;  /* 0x00000004ff147899 */ /* 0x000fe40008011610 */
[----:B------:R-:W-:Y:S02]  /*f490*/  USGXT.U32 UR16, UR17, 0xe ;  /* 0x0000000e1110789a */ /* 0x000fe40008000000 */
[----:B------:R-:W-:Y:S02]  /*f4a0*/  USGXT.U32 UR17, UR20, 0xe ;  /* 0x0000000e1411789a */ /* 0x000fe40008000000 */
[----:B------:R-:W-:Y:S01]  /*f4b0*/  UIADD3 UR22, UP3, UPT, UR16, 0x80, URZ ;  /* 0x0000008010167890 */ /* 0x000fe2000ff7e0ff */
[----:B------:R-:W-:Y:S01]  /*f4c0*/  UMOV UR23, URZ ;  /* 0x000000ff00177c82 */ /* 0x000fe20008000000 */
[----:B------:R-:W-:Y:S01]  /*f4d0*/  UIADD3 UR20, UP2, UPT, UR15, 0x2, URZ ;  /* 0x000000020f147890 */ /* 0x000fe2000ff5e0ff */
[----:B------:R-:W-:Y:S01]  /*f4e0*/  UMOV UR4, URZ ;  /* 0x000000ff00047c82 */ /* 0x000fe20008000000 */
[----:B------:R-:W-:-:S02]  /*f4f0*/  UIADD3.X UR23, UPT, UPT, UR23, 0x40004040, URZ, UP3, !UPT ;  /* 0x4000404017177890 */ /* 0x000fc40009ffe4ff */
[----:B------:R-:W-:Y:S02]  /*f500*/  UIADD3 UR28, UP3, UPT, UR22, 0x100, URZ ;  /* 0x00000100161c7890 */ /* 0x000fe4000ff7e0ff */
[----:B0-----:R-:W-:Y:S02]  /*f510*/  USHF.L.U32 UR64, UR64, 0x7, URZ ;  /* 0x0000000740407899 */ /* 0x001fe400080006ff */
[----:B----4-:R-:W-:Y:S02]  /*f520*/  USHF.L.U32 UR63, UR63, 0x7, URZ ;  /* 0x000000073f3f7899 */ /* 0x010fe400080006ff */
[----:B------:R-:W-:Y:S02]  /*f530*/  UIADD3.X UR21, UPT, UPT, UR4, 0x40004040, URZ, UP2, !UPT ;  /* 0x4000404004157890 */ /* 0x000fe400097fe4ff */
[----:B------:R-:W-:Y:S01]  /*f540*/  UIADD3 UR26, UP6, UPT, UR22, 0x80, URZ ;  /* 0x00000080161a7890 */ /* 0x000fe2000ffde0ff */
[----:B-1----:R-:W-:Y:S01]  /*f550*/  IMAD.U32 R2, RZ, RZ, UR64 ;  /* 0x00000040ff027e24 */ /* 0x002fe2000f8e00ff */
[----:B------:R-:W-:Y:S01]  /*f560*/  UIADD3 UR24, UP2, UPT, UR17, 0x2, URZ ;  /* 0x0000000211187890 */ /* 0x000fe2000ff5e0ff */
[----:B------:R-:W-:Y:S01]  /*f570*/  MOV R0, UR63 ;  /* 0x0000003f00007c02 */ /* 0x000fe20008000f00 */
[----:B------:R-:W-:Y:S01]  /*f580*/  UMOV UR5, URZ ;  /* 0x000000ff00057c82 */ /* 0x000fe20008000000 */
[----:B------:R-:W-:-:S02]  /*f590*/  UIADD3.X UR29, UPT, UPT, UR23, URZ, URZ, UP3, !UPT ;  /* 0x000000ff171d7290 */ /* 0x000fc40009ffe4ff */
[----:B------:R-:W-:Y:S02]  /*f5a0*/  UIADD3.X UR27, UPT, UPT, UR23, URZ, URZ, UP6, !UPT ;  /* 0x000000ff171b7290 */ /* 0x000fe4000b7fe4ff */
[----:B------:R-:W-:Y:S02]  /*f5b0*/  UIADD3 UR36, UP3, UPT, UR22, 0x300, URZ ;  /* 0x0000030016247890 */ /* 0x000fe4000ff7e0ff */
[----:B------:R-:W-:Y:S02]  /*f5c0*/  UIADD3 UR30, UP4, UPT, UR22, 0x180, URZ ;  /* 0x00000180161e7890 */ /* 0x000fe4000ff9e0ff */
[----:B------:R-:W-:Y:S02]  /*f5d0*/  UIADD3 UR32, UP5, UPT, UR22, 0x200, URZ ;  /* 0x0000020016207890 */ /* 0x000fe4000ffbe0ff */
[----:B------:R-:W-:Y:S02]  /*f5e0*/  UIADD3 UR34, UP6, UPT, UR22, 0x280, URZ ;  /* 0x0000028016227890 */ /* 0x000fe4000ffde0ff */
[----:B------:R-:W-:-:S02]  /*f5f0*/  UIADD3.X UR25, UPT, UPT, UR5, 0x40004040, URZ, UP2, !UPT ;  /* 0x4000404005197890 */ /* 0x000fc400097fe4ff */
[----:B------:R-:W-:Y:S01]  /*f600*/  UIADD3.X UR37, UPT, UPT, UR23, URZ, URZ, UP3, !UPT ;  /* 0x000000ff17257290 */ /* 0x000fe20009ffe4ff */
[----:B------:R-:W-:Y:S01]  /*f610*/  UMOV UR13, 0x1 ;  /* 0x00000001000d7882 */ /* 0x000fe20000000000 */
[----:B------:R-:W-:Y:S01]  /*f620*/  UMOV UR67, URZ ;  /* 0x000000ff00437c82 */ /* 0x000fe20008000000 */
[----:B------:R-:W-:Y:S01]  /*f630*/  UMOV UR72, URZ ;  /* 0x000000ff00487c82 */ /* 0x000fe20008000000 */
[----:B------:R-:W0:Y:S01]  /*f640*/  LDCU UR14, c[0x0][0x3a8] ;  /* 0x00007500ff0e77ac */ /* 0x000e220008000800 */
[----:B------:R-:W-:Y:S02]  /*f650*/  UIADD3.64 UR38, UPT, UPT, UR20, 0x2, URZ ;  /* 0x0000000214267897 */ /* 0x000fe4000fffe0ff */
[----:B------:R-:W-:Y:S02]  /*f660*/  UIADD3.64 UR40, UPT, UPT, UR20, 0x4, URZ ;  /* 0x0000000414287897 */ /* 0x000fe4000fffe0ff */
[----:B------:R-:W-:Y:S02]  /*f670*/  UIADD3.64 UR42, UPT, UPT, UR20, 0x3fe, URZ ;  /* 0x000003fe142a7897 */ /* 0x000fe4000fffe0ff */
[----:B------:R-:W-:-:S02]  /*f680*/  UIADD3.64 UR44, UPT, UPT, UR20, 0x400, URZ ;  /* 0x00000400142c7897 */ /* 0x000fc4000fffe0ff */
[----:B------:R-:W-:Y:S02]  /*f690*/  UIADD3.64 UR46, UPT, UPT, UR20, 0x402, URZ ;  /* 0x00000402142e7897 */ /* 0x000fe4000fffe0ff */
[----:B------:R-:W-:Y:S02]  /*f6a0*/  UIADD3.64 UR48, UPT, UPT, UR20, 0x404, URZ ;  /* 0x0000040414307897 */ /* 0x000fe4000fffe0ff */
[----:B------:R-:W-:Y:S02]  /*f6b0*/  UIADD3.X UR31, UPT, UPT, UR23, URZ, URZ, UP4, !UPT ;  /* 0x000000ff171f7290 */ /* 0x000fe4000a7fe4ff */
[----:B------:R-:W-:Y:S02]  /*f6c0*/  UIADD3.X UR33, UPT, UPT, UR23, URZ, URZ, UP5, !UPT ;  /* 0x000000ff17217290 */ /* 0x000fe4000affe4ff */
[----:B------:R-:W-:Y:S02]  /*f6d0*/  UIADD3.X UR35, UPT, UPT, UR23, URZ, URZ, UP6, !UPT ;  /* 0x000000ff17237290 */ /* 0x000fe4000b7fe4ff */
[----:B------:R-:W-:-:S02]  /*f6e0*/  UIADD3.64 UR50, UPT, UPT, UR24, 0x2, URZ ;  /* 0x0000000218327897 */ /* 0x000fc4000fffe0ff */
[----:B------:R-:W-:Y:S02]  /*f6f0*/  UIADD3.64 UR52, UPT, UPT, UR24, 0x4, URZ ;  /* 0x0000000418347897 */ /* 0x000fe4000fffe0ff */
[----:B------:R-:W-:Y:S02]  /*f700*/  UIADD3.64 UR54, UPT, UPT, UR24, 0x3fe, URZ ;  /* 0x000003fe18367897 */ /* 0x000fe4000fffe0ff */
[----:B------:R-:W-:Y:S02]  /*f710*/  UIADD3.64 UR56, UPT, UPT, UR24, 0x400, URZ ;  /* 0x0000040018387897 */ /* 0x000fe4000fffe0ff */
[----:B------:R-:W-:Y:S02]  /*f720*/  UIADD3.64 UR58, UPT, UPT, UR24, 0x402, URZ ;  /* 0x00000402183a7897 */ /* 0x000fe4000fffe0ff */
[----:B------:R-:W-:Y:S02]  /*f730*/  UIADD3.64 UR60, UPT, UPT, UR24, 0x404, URZ ;  /* 0x00000404183c7897 */ /* 0x000fe4000fffe0ff */
[----:B0-----:R-:W-:-:S11]  /*f740*/  UISETP.NE.U32.AND UP3, UPT, UR62, URZ, UPT ;  /* 0x000000ff3e00728c */ /* 0x001fd6000bf65070 */
.L_x_17:
[----:B---3--:R-:W2:Y:S04]  /*f750*/  LDL.64 R8, [R1+0x610] ;  /* 0x0006100001087983 */ /* 0x008ea80000100a00 */
[----:B------:R-:W3:Y:S04]  /*f760*/  LDL.64 R16, [R1+0x530] ;  /* 0x0005300001107983 */ /* 0x000ee80000100a00 */
[----:B------:R-:W4:Y:S04]  /*f770*/  LDL.64 R4, [R1+0x5b0] ;  /* 0x0005b00001047983 */ /* 0x000f280000100a00 */
[----:B------:R-:W3:Y:S04]  /*f780*/  LDL.64 R14, [R1+0x4f0] ;  /* 0x0004f000010e7983 */ /* 0x000ee80000100a00 */
[----:B------:R-:W4:Y:S04]  /*f790*/  LDL.64 R20, [R1+0x4b0] ;  /* 0x0004b00001147983 */ /* 0x000f280000100a00 */
[----:B------:R-:W4:Y:S04]  /*f7a0*/  LDL.64 R12, [R1+0x570] ;  /* 0x00057000010c7983 */ /* 0x000f280000100a00 */
[----:B------:R-:W4:Y:S04]  /*f7b0*/  LDL.64 R10, [R1+0x5f0] ;  /* 0x0005f000010a7983 */ /* 0x000f280000100a00 */
[----:B------:R-:W4:Y:S04]  /*f7c0*/  LDL.64 R6, [R1+0x618] ;  /* 0x0006180001067983 */ /* 0x000f280000100a00 */
[----:B------:R-:W-:Y:S04]  /*f7d0*/  STL [R1+0x658], R0 ;  /* 0x0006580001007387 */ /* 0x000fe80000100800 */
[----:B------:R-:W4:Y:S04]  /*f7e0*/  LDL.64 R46, [R1+0x470] ;  /* 0x00047000012e7983 */ /* 0x000f280000100a00 */
        /* <DEDUP_REMOVED lines=18> */
[----:B------:R-:W4:Y:S01]  /*f910*/  LDL.64 R154, [R1+0x498] ;  /* 0x00049800019a7983 */ /* 0x000f220000100a00 */
[----:B--2---:R-:W-:-:S05]  /*f920*/  IMAD.WIDE R8, R2, 0x2, R8 ;  /* 0x0000000202087825 */ /* 0x004fca00078e0208 */
[----:B------:R3:W2:Y:S02]  /*f930*/  LDG.E.U16 R59, desc[UR18][R8.64] ;  /* 0x00000012083b7981 */ /* 0x0006a4000c1e1500 */
[C---:B---3--:R-:W-:Y:S02]  /*f940*/  IMAD.WIDE R8, R2.reuse, 0x2, R16 ;  /* 0x0000000202087825 */ /* 0x048fe400078e0210 */
[----:B------:R-:W3:Y:S02]  /*f950*/  LDL.64 R16, [R1+0x5a8] ;  /* 0x0005a80001107983 */ /* 0x000ee40000100a00 */
[C---:B----4-:R-:W-:Y:S02]  /*f960*/  IMAD.WIDE R4, R2.reuse, 0x2, R4 ;  /* 0x0000000202047825 */ /* 0x050fe400078e0204 */
[----:B------:R-:W4:Y:S04]  /*f970*/  LDG.E.U16 R56, desc[UR18][R8.64] ;  /* 0x0000001208387981 */ /* 0x000f28000c1e1500 */
[----:B------:R0:W2:Y:S01]  /*f980*/  LDG.E.U16 R57, desc[UR18][R4.64] ;  /* 0x0000001204397981 */ /* 0x0000a2000c1e1500 */
[----:B------:R-:W-:-:S03]  /*f990*/  IMAD.WIDE R54, R2, 0x2, R20 ;  /* 0x0000000202367825 */ /* 0x000fc600078e0214 */
[----:B------:R-:W2:Y:S01]  /*f9a0*/  LDL.64 R20, [R1+0x4e8] ;  /* 0x0004e80001147983 */ /* 0x000ea20000100a00 */
[----:B------:R-:W-:-:S03]  /*f9b0*/  IMAD.WIDE R12, R2, 0x2, R12 ;  /* 0x00000002020c7825 */ /* 0x000fc600078e020c */
[----:B------:R-:W2:Y:S01]  /*f9c0*/  LDG.E.U16 R54, desc[UR18][R54.64] ;  /* 0x0000001236367981 */ /* 0x000ea2000c1e1500 */
[----:B0-----:R-:W-:-:S03]  /*f9d0*/  IMAD.WIDE R4, R2, 0x2, R14 ;  /* 0x0000000202047825 */ /* 0x001fc600078e020e */
[----:B------:R-:W2:Y:S01]  /*f9e0*/  LDL.64 R14, [R1+0x568] ;  /* 0x00056800010e7983 */ /* 0x000ea20000100a00 */
[----:B------:R-:W-:-:S03]  /*f9f0*/  IMAD.WIDE R60, R2, 0x2, R10 ;  /* 0x00000002023c7825 */ /* 0x000fc600078e020a */
[----:B------:R0:W4:Y:S01]  /*fa00*/  LDG.E.U16 R58, desc[UR18][R12.64] ;  /* 0x000000120c3a7981 */ /* 0x000122000c1e1500 */
[----:B------:R-:W-:Y:S02]  /*fa10*/  IMAD.MOV.U32 R10, RZ, RZ, R68 ;  /* 0x000000ffff0a7224 */ /* 0x000fe400078e0044 */
[----:B------:R-:W-:Y:S01]  /*fa20*/  IMAD.MOV.U32 R11, RZ, RZ, R69 ;  /* 0x000000ffff0b7224 */ /* 0x000fe200078e0045 */
[----:B------:R-:W4:Y:S01]  /*fa30*/  LDG.E.U16 R9, desc[UR18][R4.64] ;  /* 0x0000001204097981 */ /* 0x000f22000c1e1500 */
[----:B------:R-:W-:-:S03]  /*fa40*/  IMAD.WIDE R6, R2, 0x2, R6 ;  /* 0x0000000202067825 */ /* 0x000fc600078e0206 */
[----:B------:R-:W4:Y:S01]  /*fa50*/  LDG.E.U16 R60, desc[UR18][R60.64] ;  /* 0x000000123c3c7981 */ /* 0x000f22000c1e1500 */
[----:B------:R-:W-:-:S03]  /*fa60*/  IMAD.WIDE R10, R2, 0x2, R10 ;  /* 0x00000002020a7825 */ /* 0x000fc600078e020a */
[----:B------:R-:W4:Y:S01]  /*fa70*/  LDG.E.U16 R6, desc[UR18][R6.64] ;  /* 0x0000001206067981 */ /* 0x000f22000c1e1500 */
[----:B0-----:R-:W-:-:S04]  /*fa80*/  IMAD.WIDE R12, R2, 0x2, R46 ;  /* 0x00000002020c7825 */ /* 0x001fc800078e022e */
[C---:B------:R-:W-:Y:S01]  /*fa90*/  IMAD.WIDE R46, R2.reuse, 0x2, R44 ;  /* 0x00000002022e7825 */ /* 0x040fe200078e022c */
[----:B------:R0:W4:Y:S04]  /*faa0*/  LDG.E.U16 R55, desc[UR18][R12.64] ;  /* 0x000000120c377981 */ /* 0x000128000c1e1500 */
[----:B------:R1:W4:Y:S01]  /*fab0*/  LDG.E.U16 R7, desc[UR18][R10.64] ;  /* 0x000000120a077981 */ /* 0x000322000c1e1500 */
[----:B------:R-:W-:-:S03]  /*fac0*/  IMAD.WIDE R44, R2, 0x2, R40 ;  /* 0x00000002022c7825 */ /* 0x000fc600078e0228 */
[----:B------:R-:W4:Y:S01]  /*fad0*/  LDG.E.U16 R46, desc[UR18][R46.64] ;  /* 0x000000122e2e7981 */ /* 0x000f22000c1e1500 */
[----:B0-----:R-:W-:-:S03]  /*fae0*/  IMAD.WIDE R12, R2, 0x2, R32 ;  /* 0x00000002020c7825 */ /* 0x001fc600078e0220 */
[----:B------:R-:W4:Y:S01]  /*faf0*/  LDL.64 R32, [R1+0x368] ;  /* 0x0003680001207983 */ /* 0x000f220000100a00 */
[----:B-1----:R-:W-:-:S03]  /*fb00*/  IMAD.WIDE R10, R2, 0x2, R42 ;  /* 0x00000002020a7825 */ /* 0x002fc600078e022a */
[----:B------:R-:W4:Y:S01]  /*fb10*/  LDG.E.U16 R44, desc[UR18][R44.64] ;  /* 0x000000122c2c7981 */ /* 0x000f22000c1e1500 */
[----:B------:R-:W-:-:S03]  /*fb20*/  IMAD.WIDE R4, R2, 0x2, R38 ;  /* 0x0000000202047825 */ /* 0x000fc600078e0226 */
[----:B------:R0:W4:Y:S04]  /*fb30*/  LDG.E.U16 R47, desc[UR18][R10.64] ;  /* 0x000000120a2f7981 */ /* 0x000128000c1e1500 */
[----:B------:R-:W4:Y:S04]  /*fb40*/  LDL.64 R38, [R1+0x3a8] ;  /* 0x0003a80001267983 */ /* 0x000f280000100a00 */
[----:B------:R1:W4:Y:S01]  /*fb50*/  LDG.E.U16 R45, desc[UR18][R4.64] ;  /* 0x00000012042d7981 */ /* 0x000322000c1e1500 */
[----:B0-----:R-:W-:-:S03]  /*fb60*/  IMAD.WIDE R10, R2, 0x2, R36 ;  /* 0x00000002020a7825 */ /* 0x001fc600078e0224 */
[----:B------:R-:W4:Y:S04]  /*fb70*/  LDL.64 R36, [R1+0x328] ;  /* 0x0003280001247983 */ /* 0x000f280000100a00 */
[----:B------:R0:W4:Y:S01]  /*fb80*/  LDG.E.U16 R8, desc[UR18][R10.64] ;  /* 0x000000120a087981 */ /* 0x000122000c1e1500 */
[----:B-1----:R-:W-:-:S03]  /*fb90*/  IMAD.WIDE R4, R2, 0x2, R34 ;  /* 0x0000000202047825 */ /* 0x002fc600078e0222 */
[----:B------:R-:W4:Y:S04]  /*fba0*/  LDL.64 R34, [R1+0x628] ;  /* 0x0006280001227983 */ /* 0x000f280000100a00 */
[----:B------:R-:W4:Y:S01]  /*fbb0*/  LDG.E.U16 R3, desc[UR18][R4.64] ;  /* 0x0000001204037981 */ /* 0x000f22000c1e1500 */
[----:B0-----:R-:W0:Y:S01]  /*fbc0*/  LDC R10, c[0x0][0x3c4] ;  /* 0x0000f100ff0a7b82 */ /* 0x001e220000000800 */
[C---:B------:R-:W-:Y:S02]  /*fbd0*/  IMAD.WIDE R18, R2.reuse, 0x2, R18 ;  /* 0x0000000202127825 */ /* 0x040fe400078e0212 */
[----:B------:R-:W4:Y:S04]  /*fbe0*/  LDG.E.U16 R12, desc[UR18][R12.64] ;  /* 0x000000120c0c7981 */ /* 0x000f28000c1e1500 */
[----:B------:R-:W4:Y:S01]  /*fbf0*/  LDG.E.U16 R11, desc[UR18][R18.64] ;  /* 0x00000012120b7981 */ /* 0x000f22000c1e1500 */
[----:B---3--:R-:W-:-:S05]  /*fc00*/  IMAD.WIDE R16, R2, 0x2, R16 ;  /* 0x0000000202107825 */ /* 0x008fca00078e0210 */
[----:B------:R1:W3:Y:S02]  /*fc10*/  LDG.E.U16 R53, desc[UR18][R16.64] ;  /* 0x0000001210357981 */ /* 0x0002e4000c1e1500 */
[C---:B-1----:R-:W-:Y:S02]  /*fc20*/  IMAD.WIDE R16, R2.reuse, 0x2, R26 ;  /* 0x0000000202107825 */ /* 0x042fe400078e021a */
[----:B------:R-:W3:Y:S02]  /*fc30*/  LDL.64 R26, [R1+0x2e8] ;  /* 0x0002e800011a7983 */ /* 0x000ee40000100a00 */
[C---:B------:R-:W-:Y:S02]  /*fc40*/  IMAD.WIDE R4, R2.reuse, 0x2, R30 ;  /* 0x0000000202047825 */ /* 0x040fe400078e021e */
[----:B------:R-:W3:Y:S02]  /*fc50*/  LDG.E.U16 R48, desc[UR18][R16.64] ;  /* 0x0000001210307981 */ /* 0x000ee4000c1e1500 */
[----:B--2---:R-:W-:-:S02]  /*fc60*/  IMAD.WIDE R14, R2, 0x2, R14 ;  /* 0x00000002020e7825 */ /* 0x004fc400078e020e */
[----:B------:R1:W2:Y:S04]  /*fc70*/  LDG.E.U16 R51, desc[UR18][R4.64] ;  /* 0x0000001204337981 */ /* 0x0002a8000c1e1500 */
[----:B------:R0:W2:Y:S01]  /*fc80*/  LDG.E.U16 R52, desc[UR18][R14.64] ;  /* 0x000000120e347981 */ /* 0x0000a2000c1e1500 */
[----:B------:R-:W-:-:S03]  /*fc90*/  IMAD.WIDE R20, R2, 0x2, R20 ;  /* 0x0000000202147825 */ /* 0x000fc600078e0214 */
[----:B------:R-:W2:Y:S01]  /*fca0*/  LDL.64 R30, [R1+0x5a0] ;  /* 0x0005a000011e7983 */ /* 0x000ea20000100a00 */
[----:B-1----:R-:W-:-:S03]  /*fcb0*/  IMAD.WIDE R4, R2, 0x2, R24 ;  /* 0x0000000202047825 */ /* 0x002fc600078e0218 */
[----:B------:R-:W2:Y:S01]  /*fcc0*/  LDG.E.U16 R50, desc[UR18][R20.64] ;  /* 0x0000001214327981 */ /* 0x000ea2000c1e1500 */
[----:B0-----:R-:W-:-:S03]  /*fcd0*/  IMAD.WIDE R14, R2, 0x2, R22 ;  /* 0x00000002020e7825 */ /* 0x001fc600078e0216 */
[----:B------:R0:W2:Y:S04]  /*fce0*/  LDG.E.U16 R43, desc[UR18][R4.64] ;  /* 0x00000012042b7981 */ /* 0x0000a8000c1e1500 */
[----:B------:R1:W2:Y:S01]  /*fcf0*/  LDG.E.U16 R14, desc[UR18][R14.64] ;  /* 0x000000120e0e7981 */ /* 0x0002a2000c1e1500 */
[C---:B0-----:R-:W-:Y:S02]  /*fd00*/  IMAD R5, R10.reuse, 0x12, RZ ;  /* 0x000000120a057824 */ /* 0x041fe400078e02ff */
[----:B-1----:R-:W-:-:S03]  /*fd10*/  IMAD R15, R10, 0x9, RZ ;  /* 0x000000090a0f7824 */ /* 0x002fc600078e02ff */
[----:B------:R-:W-:Y:S01]  /*fd20*/  IADD3 R20, P1, PT, R5, R68, RZ ;  /* 0x0000004405147210 */ /* 0x000fe20007f3e0ff */
[----:B------:R-:W-:-:S03]  /*fd30*/  IMAD R16, R10, 0x24, RZ ;  /* 0x000000240a107824 */ /* 0x000fc600078e02ff */
[----:B------:R-:W-:Y:S02]  /*fd40*/  LEA.HI.X.SX32 R21, R15, R69, 0x1, P1 ;  /* 0x000000450f157211 */ /* 0x000fe400008f0eff */
[----:B------:R-:W-:Y:S01]  /*fd50*/  IADD3 R16, P3, PT, R16, R68, RZ ;  /* 0x0000004410107210 */ /* 0x000fe20007f7e0ff */
[----:B------:R-:W-:-:S03]  /*fd60*/  IMAD.WIDE R20, R2, 0x2, R20 ;  /* 0x0000000202147825 */ /* 0x000fc600078e0214 */
[----:B------:R-:W-:Y:S01]  /*fd70*/  LEA.HI.X.SX32 R17, R5, R69, 0x1, P3 ;  /* 0x0000004505117211 */ /* 0x000fe200018f0eff */
[C---:B------:R-:W-:Y:S01]  /*fd80*/  IMAD.WIDE R18, R2.reuse, 0x2, R28 ;  /* 0x0000000202127825 */ /* 0x040fe200078e021c */
[----:B------:R4:W2:Y:S04]  /*fd90*/  LDG.E.U16 R41, desc[UR18][R20.64] ;  /* 0x0000001214297981 */ /* 0x0008a8000c1e1500 */
[----:B------:R-:W2:Y:S01]  /*fda0*/  LDL.64 R28, [R1+0x5e0] ;  /* 0x0005e000011c7983 */ /* 0x000ea20000100a00 */
[----:B------:R-:W-:-:S03]  /*fdb0*/  IMAD.WIDE R16, R2, 0x2, R16 ;  /* 0x0000000202107825 */ /* 0x000fc600078e0210 */
[----:B------:R-:W2:Y:S01]  /*fdc0*/  LDG.E.U16 R49, desc[UR18][R18.64] ;  /* 0x0000001212317981 */ /* 0x000ea2000c1e1500 */
[----:B----4-:R-:W-:-:S03]  /*fdd0*/  IMAD.WIDE R20, R2, 0x2, R32 ;  /* 0x0000000202147825 */ /* 0x010fc600078e0220 */
[----:B------:R-:W4:Y:S01]  /*fde0*/  LDG.E.U16 R17, desc[UR18][R16.64] ;  /* 0x0000001210117981 */ /* 0x000f22000c1e1500 */
[----:B------:R-:W-:-:S03]  /*fdf0*/  IMAD R22, R10, 0x22, RZ ;  /* 0x000000220a167824 */ /* 0x000fc600078e02ff */
[----:B------:R0:W4:Y:S01]  /*fe00*/  LDG.E.U16 R15, desc[UR18][R20.64] ;  /* 0x00000012140f7981 */ /* 0x000122000c1e1500 */
[C---:B------:R-:W-:Y:S02]  /*fe10*/  IMAD R4, R10.reuse, 0x11, RZ ;  /* 0x000000110a047824 */ /* 0x040fe400078e02ff */
[----:B------:R-:W-:Y:S01]  /*fe20*/  IMAD R13, R10, 0x16, RZ ;  /* 0x000000160a0d7824 */ /* 0x000fe200078e02ff */
[----:B------:R-:W-:Y:S01]  /*fe30*/  IADD3 R22, P2, PT, R22, R68, RZ ;  /* 0x0000004416167210 */ /* 0x000fe20007f5e0ff */
[----:B0-----:R-:W-:Y:S02]  /*fe40*/  IMAD.WIDE R20, R2, 0x2, R36 ;  /* 0x0000000202147825 */ /* 0x001fe400078e0224 */
[----:B------:R-:W4:Y:S04]  /*fe50*/  LDL.64 R36, [R1+0x520] ;  /* 0x0005200001247983 */ /* 0x000f280000100a00 */
[----:B------:R0:W4:Y:S01]  /*fe60*/  LDG.E.U16 R16, desc[UR18][R20.64] ;  /* 0x0000001214107981 */ /* 0x000122000c1e1500 */
[----:B------:R-:W-:Y:S01]  /*fe70*/  IMAD R24, R10, 0xb, RZ ;  /* 0x0000000b0a187824 */ /* 0x000fe200078e02ff */
[----:B------:R-:W-:-:S02]  /*fe80*/  LEA.HI.X.SX32 R23, R4, R69, 0x1, P2 ;  /* 0x0000004504177211 */ /* 0x000fc400010f0eff */
[----:B------:R-:W-:Y:S01]  /*fe90*/  IADD3 R4, P2, PT, R13, R68, RZ ;  /* 0x000000440d047210 */ /* 0x000fe20007f5e0ff */
[----:B0-----:R-:W-:Y:S02]  /*fea0*/  IMAD.WIDE R20, R2, 0x2, R34 ;  /* 0x0000000202147825 */ /* 0x001fe400078e0222 */
[----:B------:R-:W4:Y:S01]  /*feb0*/  LDL.64 R34, [R1+0x4a0] ;  /* 0x0004a00001227983 */ /* 0x000f220000100a00 */
[----:B------:R-:W-:-:S03]  /*fec0*/  LEA.HI.X.SX32 R5, R24, R69, 0x1, P2 ;  /* 0x0000004518057211 */ /* 0x000fc600010f0eff */
[----:B------:R-:W4:Y:S01]  /*fed0*/  LDL.64 R24, [R1+0x560] ;  /* 0x0005600001187983 */ /* 0x000f220000100a00 */
[----:B------:R-:W-:-:S03]  /*fee0*/  IMAD.WIDE R4, R2, 0x2, R4 ;  /* 0x0000000202047825 */ /* 0x000fc600078e0204 */
[----:B------:R-:W4:Y:S04]  /*fef0*/  LDG.E.U16 R20, desc[UR18][R20.64] ;  /* 0x0000001214147981 */ /* 0x000f28000c1e1500 */
[----:B------:R-:W4:Y:S01]  /*ff00*/  LDG.E.U16 R33, desc[UR18][R4.64] ;  /* 0x0000001204217981 */ /* 0x000f22000c1e1500 */
[----:B------:R-:W-:-:S05]  /*ff10*/  IMAD.WIDE R22, R2, 0x2, R22 ;  /* 0x0000000202167825 */ /* 0x000fca00078e0216 */
[----:B------:R0:W4:Y:S02]  /*ff20*/  LDG.E.U16 R42, desc[UR18][R22.64] ;  /* 0x00000012162a7981 */ /* 0x000124000c1e1500 */
[----:B0-----:R-:W-:Y:S02]  /*ff30*/  IMAD.WIDE R22, R2, 0x2, R38 ;  /* 0x0000000202167825 */ /* 0x001fe400078e0226 */
[----:B------:R-:W4:Y:S02]  /*ff40*/  LDL.64 R38, [R1+0x3a0] ;  /* 0x0003a00001267983 */ /* 0x000f240000100a00 */
[C---:B------:R-:W-:Y:S02]  /*ff50*/  IMAD R63, R10.reuse, 0x14, RZ ;  /* 0x000000140a3f7824 */ /* 0x040fe400078e02ff */
[----:B------:R-:W-:Y:S01]  /*ff60*/  IMAD R62, R10, 0xa, RZ ;  /* 0x0000000a0a3e7824 */ /* 0x000fe200078e02ff */
[----:B------:R2:W4:Y:S01]  /*ff70*/  LDG.E.U16 R13, desc[UR18][R22.64] ;  /* 0x00000012160d7981 */ /* 0x000522000c1e1500 */
[----:B---3--:R-:W-:-:S03]  /*ff80*/  IMAD.WIDE R4, R2, 0x2, R26 ;  /* 0x0000000202047825 */ /* 0x008fc600078e021a */
[----:B------:R-:W3:Y:S01]  /*ff90*/  LDL.64 R26, [R1+0x4e0] ;  /* 0x0004e000011a7983 */ /* 0x000ee20000100a00 */
[----:B------:R-:W-:-:S04]  /*ffa0*/  IADD3 R18, P1, PT, R63, R68, RZ ;  /* 0x000000443f127210 */ /* 0x000fc80007f3e0ff */
[----:B------:R-:W-:-:S03]  /*ffb0*/  LEA.HI.X.SX32 R19, R62, R69, 0x1, P1 ;  /* 0x000000453e137211 */ /* 0x000fc600008f0eff */
[----:B------:R-:W-:-:S06]  /*ffc0*/  IMAD.WIDE R18, R2, 0x2, R18 ;  /* 0x0000000202127825 */ /* 0x000fcc00078e0212 */
[----:B------:R-:W3:Y:S01]  /*ffd0*/  LDG.E.U16 R19, desc[UR18][R18.64] ;  /* 0x0000001212137981 */ /* 0x000ee2000c1e1500 */
[----:B--2---:R-:W-:-:S03]  /*ffe0*/  IMAD.WIDE R22, R2, 0x2, R30 ;  /* 0x0000000202167825 */ /* 0x004fc600078e021e */
[----:B------:R-:W2:Y:S04]  /*fff0*/  LDL.64 R30, [R1+0x3e0] ;  /* 0x0003e000011e7983 */ /* 0x000ea80000100a00 */
[----:B------:R-:W2:Y:S04]  /*10000*/  LDG.E.U16 R22, desc[UR18][R22.64] ;  /* 0x0000001216167981 */ /* 0x000ea8000c1e1500 */
[----:B------:R0:W2:Y:S02]  /*10010*/  LDG.E.U16 R18, desc[UR18][R4.64] ;  /* 0x0000001204127981 */ /* 0x0000a4000c1e1500 */
[----:B0-----:R-:W-:-:S02]  /*10020*/  IMAD.WIDE R4, R2, 0x2, R28 ;  /* 0x0000000202047825 */ /* 0x001fc400078e021c */
[----:B------:R-:W2:Y:S04]  /*10030*/  LDL.64 R28, [R1+0x460] ;  /* 0x00046000011c7983 */ /* 0x000ea80000100a00 */
[----:B------:R4:W2:Y:S02]  /*10040*/  LDG.E.U16 R21, desc[UR18][R4.64] ;  /* 0x0000001204157981 */ /* 0x0008a4000c1e1500 */
[C---:B----4-:R-:W-:Y:S02]  /*10050*/  IMAD.WIDE R4, R2.reuse, 0x2, R36 ;  /* 0x0000000202047825 */ /* 0x050fe400078e0224 */
[----:B------:R-:W4:Y:S04]  /*10060*/  LDL.64 R36, [R1+0x360] ;  /* 0x0003600001247983 */ /* 0x000f280000100a00 */
[----:B------:R0:W4:Y:S02]  /*10070*/  LDG.E.U16 R23, desc[UR18][R4.64] ;  /* 0x0000001204177981 */ /* 0x000124000c1e1500 */
[----:B0-----:R-:W-:-:S02]  /*10080*/  IMAD.WIDE R4, R2, 0x2, R34 ;  /* 0x0000000202047825 */ /* 0x001fc400078e0222 */
[----:B------:R-:W4:Y:S02]  /*10090*/  LDL.64 R34, [R1+0x320] ;  /* 0x0003200001227983 */ /* 0x000f240000100a00 */
[----:B------:R-:W-:-:S06]  /*100a0*/  IMAD.WIDE R24, R2, 0x2, R24 ;  /* 0x0000000202187825 */ /* 0x000fcc00078e0218 */
[----:B------:R-:W4:Y:S04]  /*100b0*/  LDG.E.U16 R24, desc[UR18][R24.64] ;  /* 0x0000001218187981 */ /* 0x000f28000c1e1500 */
[----:B------:R0:W4:Y:S02]  /*100c0*/  LDG.E.U16 R25, desc[UR18][R4.64] ;  /* 0x0000001204197981 */ /* 0x000124000c1e1500 */
[C---:B0-----:R-:W-:Y:S02]  /*100d0*/  IMAD.WIDE R4, R2.reuse, 0x2, R64 ;  /* 0x0000000202047825 */ /* 0x041fe400078e0240 */
[----:B------:R-:W4:Y:S02]  /*100e0*/  LDL.64 R64, [R1+0x518] ;  /* 0x0005180001407983 */ /* 0x000f240000100a00 */
[----:B---3--:R-:W-:-:S06]  /*100f0*/  IMAD.WIDE R26, R2, 0x2, R26 ;  /* 0x00000002021a7825 */ /* 0x008fcc00078e021a */
[----:B------:R-:W3:Y:S04]  /*10100*/  LDG.E.U16 R26, desc[UR18][R26.64] ;  /* 0x000000121a1a7981 */ /* 0x000ee8000c1e1500 */
[----:B------:R0:W3:Y:S02]  /*10110*/  LDG.E.U16 R27, desc[UR18][R4.64] ;  /* 0x00000012041b7981 */ /* 0x0000e4000c1e1500 */
[C---:B0-----:R-:W-:Y:S02]  /*10120*/  IMAD.WIDE R4, R2.reuse, 0x2, R38 ;  /* 0x0000000202047825 */ /* 0x041fe400078e0226 */
[----:B------:R-:W3:Y:S02]  /*10130*/  LDL.64 R38, [R1+0x5d8] ;  /* 0x0005d80001267983 */ /* 0x000ee40000100a00 */
[----:B--2---:R-:W-:-:S06]  /*10140*/  IMAD.WIDE R30, R2, 0x2, R30 ;  /* 0x00000002021e7825 */ /* 0x004fcc00078e021e */
[----:B------:R-:W2:Y:S01]  /*10150*/  LDG.E.U16 R30, desc[UR18][R30.64] ;  /* 0x000000121e1e7981 */ /* 0x000ea2000c1e1500 */
[----:B------:R-:W-:Y:S02]  /*10160*/  IMAD R61, R10, 0x6, RZ ;  /* 0x000000060a3d7824 */ /* 0x000fe400078e02ff */
[----:B------:R-:W-:-:S06]  /*10170*/  IMAD.WIDE R28, R2, 0x2, R28 ;  /* 0x00000002021c7825 */ /* 0x000fcc00078e021c */
[----:B------:R-:W2:Y:S04]  /*10180*/  LDG.E.U16 R28, desc[UR18][R28.64] ;  /* 0x000000121c1c7981 */ /* 0x000ea8000c1e1500 */
[----:B------:R4:W2:Y:S02]  /*10190*/  LDG.E.U16 R29, desc[UR18][R4.64] ;  /* 0x00000012041d7981 */ /* 0x0008a4000c1e1500 */
[----:B----4-:R-:W-:-:S05]  /*101a0*/  IMAD.WIDE R4, R2, 0x2, R36 ;  /* 0x0000000202047825 */ /* 0x010fca00078e0224 */
[----:B------:R0:W4:Y:S01]  /*101b0*/  LDG.E.U16 R31, desc[UR18][R4.64] ;  /* 0x00000012041f7981 */ /* 0x000122000c1e1500 */
[----:B------:R-:W-:Y:S02]  /*101c0*/  IMAD R36, R10, 0x26, RZ ;  /* 0x000000260a247824 */ /* 0x000fe400078e02ff */
[----:B0-----:R-:W-:-:S03]  /*101d0*/  IMAD.WIDE R4, R2, 0x2, R34 ;  /* 0x0000000202047825 */ /* 0x001fc600078e0222 */
[-C--:B------:R-:W-:Y:S02]  /*101e0*/  IADD3 R36, P2, PT, R36, R68.reuse, RZ ;  /* 0x0000004424247210 */ /* 0x080fe40007f5e0ff */
[----:B------:R0:W2:Y:S01]  /*101f0*/  LDG.E.U16 R32, desc[UR18][R4.64] ;  /* 0x0000001204207981 */ /* 0x0000a2000c1e1500 */
[C---:B------:R-:W-:Y:S02]  /*10200*/  IMAD R34, R10.reuse, 0x3, RZ ;  /* 0x000000030a227824 */ /* 0x040fe400078e02ff */
[----:B0-----:R-:W-:Y:S01]  /*10210*/  IMAD R5, R10, 0x13, RZ ;  /* 0x000000130a057824 */ /* 0x001fe200078e02ff */
[----:B------:R-:W-:-:S04]  /*10220*/  IADD3 R4, P1, PT, R61, R68, RZ ;  /* 0x000000443d047210 */ /* 0x000fc80007f3e0ff */
[-C--:B------:R-:W-:Y:S02]  /*10230*/  LEA.HI.X.SX32 R37, R5, R69.reuse, 0x1, P2 ;  /* 0x0000004505257211 */ /* 0x080fe400010f0eff */
[----:B------:R-:W-:Y:S01]  /*10240*/  LEA.HI.X.SX32 R5, R34, R69, 0x1, P1 ;  /* 0x0000004522057211 */ /* 0x000fe200008f0eff */
[C---:B------:R-:W-:Y:S01]  /*10250*/  IMAD.WIDE R34, R2.reuse, 0x2, R150 ;  /* 0x0000000202227825 */ /* 0x040fe200078e0296 */
[----:B------:R-:W-:Y:S03]  /*10260*/  STS.U16 [R70+UR6+0x8800], R59 ;  /* 0x0088003b46007988 */ /* 0x000fe60008000406 */
[C---:B------:R-:W-:Y:S01]  /*10270*/  IMAD.WIDE R4, R2.reuse, 0x2, R4 ;  /* 0x0000000202047825 */ /* 0x040fe200078e0204 */
[----:B------:R0:W-:Y:S03]  /*10280*/  STS.U16 [R70+UR6+0x9400], R58 ;  /* 0x0094003a46007988 */ /* 0x0001e60008000406 */
[C---:B------:R-:W-:Y:S01]  /*10290*/  IMAD.WIDE R36, R2.reuse, 0x2, R36 ;  /* 0x0000000202247825 */ /* 0x040fe200078e0224 */
[----:B------:R-:W2:Y:S04]  /*102a0*/  LDG.E.U16 R34, desc[UR18][R34.64] ;  /* 0x0000001222227981 */ /* 0x000ea8000c1e1500 */
[----:B------:R1:W-:Y:S04]  /*102b0*/  STS.U16 [R70+UR6+0x9c00], R9 ;  /* 0x009c000946007988 */ /* 0x0003e80008000406 */
[----:B0-----:R-:W2:Y:S04]  /*102c0*/  LDL.64 R58, [R1+0x4d8] ;  /* 0x0004d800013a7983 */ /* 0x001ea80000100a00 */
[----:B------:R0:W2:Y:S04]  /*102d0*/  LDG.E.U16 R35, desc[UR18][R4.64] ;  /* 0x0000001204237981 */ /* 0x0000a8000c1e1500 */
[----:B------:R-:W2:Y:S04]  /*102e0*/  LDG.E.U16 R36, desc[UR18][R36.64] ;  /* 0x0000001224247981 */ /* 0x000ea8000c1e1500 */
[----:B------:R1:W-:Y:S01]  /*102f0*/  STS.U16 [R70+UR6+0x8400], R6 ;  /* 0x0084000646007988 */ /* 0x0003e20008000406 */
[----:B0-----:R-:W-:-:S03]  /*10300*/  IMAD.WIDE R4, R2, 0x2, R74 ;  /* 0x0000000202047825 */ /* 0x001fc600078e024a */
[----:B------:R-:W-:Y:S04]  /*10310*/  STS.U16 [R70+UR6+0x8000], R7 ;  /* 0x0080000746007988 */ /* 0x000fe80008000406 */
[----:B------:R0:W2:Y:S01]  /*10320*/  LDG.E.U16 R37, desc[UR18][R4.64] ;  /* 0x0000001204257981 */ /* 0x0000a2000c1e1500 */
[----:B---3--:R-:W-:-:S03]  /*10330*/  IMAD.WIDE R38, R2, 0x2, R38 ;  /* 0x0000000202267825 */ /* 0x008fc600078e0226 */
[----:B------:R3:W-:Y:S01]  /*10340*/  STS.U16 [R70+UR6+0xac00], R47 ;  /* 0x00ac002f46007988 */ /* 0x0007e20008000406 */
[----:B0-----:R-:W-:-:S03]  /*10350*/  IMAD.WIDE R4, R2, 0x2, R66 ;  /* 0x0000000202047825 */ /* 0x001fc600078e0242 */
[----:B------:R-:W-:Y:S04]  /*10360*/  STS.U16 [R70+UR6+0xb000], R44 ;  /* 0x00b0002c46007988 */ /* 0x000fe80008000406 */
[----:B------:R-:W4:Y:S01]  /*10370*/  LDG.E.U16 R38, desc[UR18][R38.64] ;  /* 0x0000001226267981 */ /* 0x000f22000c1e1500 */
[----:B-1----:R-:W-:Y:S01]  /*10380*/  IMAD R9, R10, 0xc, RZ ;  /* 0x0000000c0a097824 */ /* 0x002fe200078e02ff */
[----:B------:R-:W-:Y:S01]  /*10390*/  IADD3 R6, P1, PT, R62, R68, RZ ;  /* 0x000000443e067210 */ /* 0x000fe20007f3e0ff */
[----:B---3--:R-:W-:Y:S01]  /*103a0*/  IMAD R47, R10, 0xe, RZ ;  /* 0x0000000e0a2f7824 */ /* 0x008fe200078e02ff */
[----:B------:R-:W-:Y:S04]  /*103b0*/  STS.U16 [R70+UR6+0xb800], R8 ;  /* 0x00b8000846007988 */ /* 0x000fe80008000406 */
[----:B------:R0:W-:Y:S04]  /*103c0*/  STS.U16 [R70+UR6+0xbc00], R3 ;  /* 0x00bc000346007988 */ /* 0x0001e80008000406 */
[----:B------:R1:W3:Y:S04]  /*103d0*/  LDG.E.U16 R39, desc[UR18][R4.64] ;  /* 0x0000001204277981 */ /* 0x0002e8000c1e1500 */
[----:B------:R0:W-:Y:S04]  /*103e0*/  STS.U16 [R70+UR6+0xb400], R45 ;  /* 0x00b4002d46007988 */ /* 0x0001e80008000406 */
[----:B------:R0:W-:Y:S01]  /*103f0*/  STS.U16 [R70+UR6+0xa800], R46 ;  /* 0x00a8002e46007988 */ /* 0x0001e20008000406 */
[----:B-1----:R-:W-:-:S03]  /*10400*/  IMAD.WIDE R4, R2, 0x2, R64 ;  /* 0x0000000202047825 */ /* 0x002fc600078e0240 */
[----:B------:R-:W3:Y:S04]  /*10410*/  LDL.64 R64, [R1+0x3d8] ;  /* 0x0003d80001407983 */ /* 0x000ee80000100a00 */
[----:B------:R1:W4:Y:S04]  /*10420*/  LDG.E.U16 R40, desc[UR18][R4.64] ;  /* 0x0000001204287981 */ /* 0x000328000c1e1500 */
[----:B------:R-:W4:Y:S01]  /*10430*/  LDL.64 R150, [R1+0x418] ;  /* 0x0004180001967983 */ /* 0x000f220000100a00 */
[----:B------:R-:W-:-:S03]  /*10440*/  LOP3.LUT R0, R70, 0x10, RZ, 0x3c, !PT ;  /* 0x0000001046007812 */ /* 0x000fc600078e3cff */
[----:B------:R-:W4:Y:S01]  /*10450*/  LDL.64 R74, [R1+0x398] ;  /* 0x00039800014a7983 */ /* 0x000f220000100a00 */
[----:B-1----:R-:W-:Y:S01]  /*10460*/  IMAD R5, R10, 0x5, RZ ;  /* 0x000000050a057824 */ /* 0x002fe200078e02ff */
[----:B------:R-:W-:Y:S02]  /*10470*/  IADD3 R4, P2, PT, R9, R68, RZ ;  /* 0x0000004409047210 */ /* 0x000fe40007f5e0ff */
[----:B------:R-:W4:Y:S02]  /*10480*/  LDL.64 R66, [R1+0x358] ;  /* 0x0003580001427983 */ /* 0x000f240000100a00 */
[-C--:B------:R-:W-:Y:S02]  /*10490*/  LEA.HI.X.SX32 R7, R5, R69.reuse, 0x1, P1 ;  /* 0x0000004505077211 */ /* 0x080fe400008f0eff */
[----:B------:R-:W-:Y:S01]  /*104a0*/  LEA.HI.X.SX32 R5, R61, R69, 0x1, P2 ;  /* 0x000000453d057211 */ /* 0x000fe200010f0eff */
[----:B------:R-:W-:-:S04]  /*104b0*/  IMAD.WIDE R6, R2, 0x2, R6 ;  /* 0x0000000202067825 */ /* 0x000fc800078e0206 */
[----:B------:R-:W-:Y:S01]  /*104c0*/  IMAD.WIDE R4, R2, 0x2, R4 ;  /* 0x0000000202047825 */ /* 0x000fe200078e0204 */
[----:B0-----:R0:W4:Y:S03]  /*104d0*/  LDG.E.U16 R3, desc[UR18][R6.64] ;  /* 0x0000001206037981 */ /* 0x001126000c1e1500 */
[C---:B------:R-:W-:Y:S02]  /*104e0*/  IMAD R44, R10.reuse, 0x18, RZ ;  /* 0x000000180a2c7824 */ /* 0x040fe400078e02ff */
[----:B------:R-:W-:Y:S01]  /*104f0*/  IMAD R8, R10, 0x1a, RZ ;  /* 0x0000001a0a087824 */ /* 0x000fe200078e02ff */
[----:B------:R1:W4:Y:S02]  /*10500*/  LDG.E.U16 R4, desc[UR18][R4.64] ;  /* 0x0000001204047981 */ /* 0x000324000c1e1500 */
[-C--:B------:R-:W-:Y:S01]  /*10510*/  IADD3 R44, P2, PT, R44, R68.reuse, RZ ;  /* 0x000000442c2c7210 */ /* 0x080fe20007f5e0ff */
[----:B0-----:R-:W-:Y:S01]  /*10520*/  IMAD R7, R10, 0x7, RZ ;  /* 0x000000070a077824 */ /* 0x001fe200078e02ff */
[----:B------:R-:W-:-:S02]  /*10530*/  IADD3 R6, P1, PT, R47, R68, RZ ;  /* 0x000000442f067210 */ /* 0x000fc40007f3e0ff */
[----:B------:R-:W-:Y:S01]  /*10540*/  IADD3 R8, P3, PT, R8, R68, RZ ;  /* 0x0000004408087210 */ /* 0x000fe20007f7e0ff */
[----:B-1----:R-:W-:Y:S01]  /*10550*/  IMAD R5, R10, 0xd, RZ ;  /* 0x0000000d0a057824 */ /* 0x002fe200078e02ff */
[-C--:B------:R-:W-:Y:S02]  /*10560*/  LEA.HI.X.SX32 R7, R7, R69.reuse, 0x1, P1 ;  /* 0x0000004507077211 */ /* 0x080fe400008f0eff */
[-C--:B------:R-:W-:Y:S02]  /*10570*/  LEA.HI.X.SX32 R45, R9, R69.reuse, 0x1, P2 ;  /* 0x00000045092d7211 */ /* 0x080fe400010f0eff */
[----:B------:R-:W-:Y:S01]  /*10580*/  LEA.HI.X.SX32 R9, R5, R69, 0x1, P3 ;  /* 0x0000004505097211 */ /* 0x000fe200018f0eff */
[----:B------:R-:W-:-:S04]  /*10590*/  IMAD.WIDE R6, R2, 0x2, R6 ;  /* 0x0000000202067825 */ /* 0x000fc800078e0206 */
[C---:B------:R-:W-:Y:S02]  /*105a0*/  IMAD.WIDE R8, R2.reuse, 0x2, R8 ;  /* 0x0000000202087825 */ /* 0x040fe400078e0208 */
[----:B------:R-:W4:Y:S02]  /*105b0*/  LDG.E.U16 R6, desc[UR18][R6.64] ;  /* 0x0000001206067981 */ /* 0x000f24000c1e1500 */
[----:B------:R-:W-:-:S05]  /*105c0*/  IMAD.WIDE R44, R2, 0x2, R44 ;  /* 0x00000002022c7825 */ /* 0x000fca00078e022c */
[----:B------:R0:W4:Y:S01]  /*105d0*/  LDG.E.U16 R5, desc[UR18][R44.64] ;  /* 0x000000122c057981 */ /* 0x000122000c1e1500 */
[----:B------:R-:W-:-:S03]  /*105e0*/  IMAD R46, R10, 0x1e, RZ ;  /* 0x0000001e0a2e7824 */ /* 0x000fc600078e02ff */
[----:B------:R1:W4:Y:S01]  /*105f0*/  LDG.E.U16 R7, desc[UR18][R8.64] ;  /* 0x0000001208077981 */ /* 0x000322000c1e1500 */
[C---:B0-----:R-:W-:Y:S02]  /*10600*/  IMAD R44, R10.reuse, 0x28, RZ ;  /* 0x000000280a2c7824 */ /* 0x041fe400078e02ff */
[----:B-1----:R-:W-:-:S03]  /*10610*/  IMAD R8, R10, 0x1c, RZ ;  /* 0x0000001c0a087824 */ /* 0x002fc600078e02ff */
[-C--:B------:R-:W-:Y:S01]  /*10620*/  IADD3 R44, P3, PT, R44, R68.reuse, RZ ;  /* 0x000000442c2c7210 */ /* 0x080fe20007f7e0ff */
[----:B------:R-:W-:Y:S01]  /*10630*/  IMAD R10, R10, 0xf, RZ ;  /* 0x0000000f0a0a7824 */ /* 0x000fe200078e02ff */
[-C--:B------:R-:W-:Y:S02]  /*10640*/  IADD3 R46, P2, PT, R46, R68.reuse, RZ ;  /* 0x000000442e2e7210 */ /* 0x080fe40007f5e0ff */
[----:B------:R-:W-:Y:S02]  /*10650*/  IADD3 R8, P1, PT, R8, R68, RZ ;  /* 0x0000004408087210 */ /* 0x000fe40007f3e0ff */
[-C--:B------:R-:W-:Y:S02]  /*10660*/  LEA.HI.X.SX32 R45, R63, R69.reuse, 0x1, P3 ;  /* 0x000000453f2d7211 */ /* 0x080fe400018f0eff */
[-C--:B------:R-:W-:Y:S01]  /*10670*/  LEA.HI.X.SX32 R9, R47, R69.reuse, 0x1, P1 ;  /* 0x000000452f097211 */ /* 0x080fe200008f0eff */
[----:B------:R-:W-:Y:S01]  /*10680*/  STS.U16 [R70+UR6+0x8c00], R60 ;  /* 0x008c003c46007988 */ /* 0x000fe20008000406 */
[----:B------:R-:W-:Y:S01]  /*10690*/  LEA.HI.X.SX32 R47, R10, R69, 0x1, P2 ;  /* 0x000000450a2f7211 */ /* 0x000fe200010f0eff */
[----:B------:R-:W-:-:S02]  /*106a0*/  IMAD.WIDE R44, R2, 0x2, R44 ;  /* 0x00000002022c7825 */ /* 0x000fc400078e022c */
[----:B------:R-:W-:Y:S02]  /*106b0*/  STS.U16 [R70+UR6+0x9000], R57 ;  /* 0x0090003946007988 */ /* 0x000fe40008000406 */
[C---:B------:R-:W-:Y:S02]  /*106c0*/  IMAD.WIDE R8, R2.reuse, 0x2, R8 ;  /* 0x0000000202087825 */ /* 0x040fe400078e0208 */
[----:B------:R-:W-:Y:S02]  /*106d0*/  STS.U16 [R70+UR6+0x9800], R56 ;  /* 0x0098003846007988 */ /* 0x000fe40008000406 */
[C---:B------:R-:W-:Y:S02]  /*106e0*/  IMAD.WIDE R46, R2.reuse, 0x2, R46 ;  /* 0x00000002022e7825 */ /* 0x040fe400078e022e */
[----:B------:R-:W-:Y:S04]  /*106f0*/  STS.U16 [R70+UR6+0xa000], R54 ;  /* 0x00a0003646007988 */ /* 0x000fe80008000406 */
[----:B------:R-:W-:Y:S04]  /*10700*/  STS.U16 [R70+UR6+0xa400], R55 ;  /* 0x00a4003746007988 */ /* 0x000fe80008000406 */
[----:B------:R-:W-:Y:S04]  /*10710*/  STS.U16 [R0+UR6+0x8880], R42 ;  /* 0x0088802a00007988 */ /* 0x000fe80008000406 */
[----:B------:R-:W4:Y:S04]  /*10720*/  LDG.E.U16 R8, desc[UR18][R8.64] ;  /* 0x0000001208087981 */ /* 0x000f28000c1e1500 */
[----:B------:R2:W4:Y:S04]  /*10730*/  LDG.E.U16 R10, desc[UR18][R44.64] ;  /* 0x000000122c0a7981 */ /* 0x000528000c1e1500 */
[----:B------:R-:W-:Y:S04]  /*10740*/  STS.U16 [R0+UR6+0x8480], R41 ;  /* 0x0084802900007988 */ /* 0x000fe80008000406 */
[----:B------:R-:W4:Y:S01]  /*10750*/  LDG.E.U16 R9, desc[UR18][R46.64] ;  /* 0x000000122e097981 */ /* 0x000f22000c1e1500 */
[----:B--2---:R-:W-:-:S03]  /*10760*/  IMAD.WIDE R44, R2, 0x2, R58 ;  /* 0x00000002022c7825 */ /* 0x004fc600078e023a */
[----:B------:R-:W-:Y:S04]  /*10770*/  STS.U16 [R0+UR6+0x8080], R12 ;  /* 0x0080800c00007988 */ /* 0x000fe80008000406 */
[----:B------:R0:W-:Y:S04]  /*10780*/  STS.U16 [R0+UR6+0x8c80], R11 ;  /* 0x008c800b00007988 */ /* 0x0001e80008000406 */
[----:B------:R-:W2:Y:S04]  /*10790*/  LDL.64 R58, [R1+0x318] ;  /* 0x00031800013a7983 */ /* 0x000ea80000100a00 */
[----:B------:R-:W2:Y:S04]  /*107a0*/  LDL.64 R46, [R1+0x2d8] ;  /* 0x0002d800012e7983 */ /* 0x000ea80000100a00 */
[----:B------:R-:W-:Y:S04]  /*107b0*/  STS.U16 [R0+UR6+0x9080], R53 ;  /* 0x0090803500007988 */ /* 0x000fe80008000406 */
[----:B------:R-:W-:Y:S04]  /*107c0*/  STS.U16 [R0+UR6+0x9480], R52 ;  /* 0x0094803400007988 */ /* 0x000fe80008000406 */
[----:B------:R-:W-:Y:S04]  /*107d0*/  STS.U16 [R0+UR6+0x9880], R51 ;  /* 0x0098803300007988 */ /* 0x000fe80008000406 */
[----:B------:R-:W-:Y:S04]  /*107e0*/  STS.U16 [R0+UR6+0x9c80], R50 ;  /* 0x009c803200007988 */ /* 0x000fe80008000406 */
[----:B0-----:R0:W2:Y:S04]  /*107f0*/  LDG.E.U16 R11, desc[UR18][R44.64] ;  /* 0x000000122c0b7981 */ /* 0x0010a8000c1e1500 */
[----:B------:R-:W-:Y:S04]  /*10800*/  STS.U16 [R0+UR6+0xa080], R49 ;  /* 0x00a0803100007988 */ /* 0x000fe80008000406 */
[----:B------:R1:W-:Y:S01]  /*10810*/  STS.U16 [R0+UR6+0xa480], R48 ;  /* 0x00a4803000007988 */ /* 0x0003e20008000406 */
[----:B0-----:R-:W-:-:S03]  /*10820*/  IMAD.WIDE R44, R2, 0x2, R152 ;  /* 0x00000002022c7825 */ /* 0x001fc600078e0298 */
[----:B------:R-:W2:Y:S04]  /*10830*/  LDL.64 R54, [R1+0x620] ;  /* 0x0006200001367983 */ /* 0x000ea80000100a00 */
[----:B------:R-:W-:Y:S04]  /*10840*/  STS.U16 [R0+UR6+0xa880], R43 ;  /* 0x00a8802b00007988 */ /* 0x000fe80008000406 */
[----:B------:R-:W-:Y:S04]  /*10850*/  STS.U16 [R0+UR6+0xac80], R14 ;  /* 0x00ac800e00007988 */ /* 0x000fe80008000406 */
[----:B------:R0:W-:Y:S04]  /*10860*/  STS.U16 [R0+UR6+0xb080], R13 ;  /* 0x00b0800d00007988 */ /* 0x0001e80008000406 */
[----:B-1----:R-:W2:Y:S04]  /*10870*/  LDL.64 R48, [R1+0x590] ;  /* 0x0005900001307983 */ /* 0x002ea80000100a00 */
[----:B------:R-:W2:Y:S04]  /*10880*/  LDL.64 R56, [R1+0x550] ;  /* 0x0005500001387983 */ /* 0x000ea80000100a00 */
[----:B0-----:R3:W2:Y:S04]  /*10890*/  LDG.E.U16 R13, desc[UR18][R44.64] ;  /* 0x000000122c0d7981 */ /* 0x0016a8000c1e1500 */
[----:B------:R-:W2:Y:S04]  /*108a0*/  LDL.64 R62, [R1+0x510] ;  /* 0x00051000013e7983 */ /* 0x000ea80000100a00 */
[----:B------:R-:W2:Y:S01]  /*108b0*/  LDL.64 R50, [R1+0x490] ;  /* 0x0004900001327983 */ /* 0x000ea20000100a00 */
[----:B------:R-:W-:-:S03]  /*108c0*/  LOP3.LUT R41, R70, 0x20, RZ, 0x3c, !PT ;  /* 0x0000002046297812 */ /* 0x000fc600078e3cff */
[----:B------:R-:W2:Y:S04]  /*108d0*/  LDL.64 R52, [R1+0x4d0] ;  /* 0x0004d00001347983 */ /* 0x000ea80000100a00 */
[----:B------:R-:W2:Y:S04]  /*108e0*/  LDL.64 R60, [R1+0x450] ;  /* 0x00045000013c7983 */ /* 0x000ea80000100a00 */
[----:B------:R-:W2:Y:S01]  /*108f0*/  LDL.64 R152, [R1+0x5b8] ;  /* 0x0005b80001987983 */ /* 0x000ea20000100a00 */
[----:B---3--:R-:W-:-:S03]  /*10900*/  IMAD.WIDE R44, R2, 0x2, R64 ;  /* 0x00000002022c7825 */ /* 0x008fc600078e0240 */
[----:B------:R-:W3:Y:S01]  /*10910*/  LDL.64 R64, [R1+0x5d0] ;  /* 0x0005d00001407983 */ /* 0x000ee20000100a00 */
[----:B------:R-:W-:-:S03]  /*10920*/  IMAD.WIDE R42, R2, 0x2, R154 ;  /* 0x00000002022a7825 */ /* 0x000fc600078e029a */
[----:B------:R0:W-:Y:S04]  /*10930*/  STS.U16 [R0+UR6+0xb480], R15 ;  /* 0x00b4800f00007988 */ /* 0x0001e80008000406 */
[----:B------:R4:W3:Y:S04]  /*10940*/  LDG.E.U16 R12, desc[UR18][R42.64] ;  /* 0x000000122a0c7981 */ /* 0x0008e8000c1e1500 */
[----:B------:R-:W3:Y:S04]  /*10950*/  LDL.64 R154, [R1+0x338] ;  /* 0x00033800019a7983 */ /* 0x000ee80000100a00 */
[----:B0-----:R0:W3:Y:S01]  /*10960*/  LDG.E.U16 R15, desc[UR18][R44.64] ;  /* 0x000000122c0f7981 */ /* 0x0010e2000c1e1500 */
[----:B----4-:R-:W-:-:S03]  /*10970*/  IMAD.WIDE R42, R2, 0x2, R150 ;  /* 0x00000002022a7825 */ /* 0x010fc600078e0296 */
[----:B------:R1:W-:Y:S04]  /*10980*/  STS.U16 [R0+UR6+0xb880], R16 ;  /* 0x00b8801000007988 */ /* 0x0003e80008000406 */
[----:B------:R4:W3:Y:S01]  /*10990*/  LDG.E.U16 R14, desc[UR18][R42.64] ;  /* 0x000000122a0e7981 */ /* 0x0008e2000c1e1500 */
[----:B0-----:R-:W-:-:S03]  /*109a0*/  IMAD.WIDE R44, R2, 0x2, R66 ;  /* 0x00000002022c7825 */ /* 0x001fc600078e0242 */
[----:B------:R0:W-:Y:S04]  /*109b0*/  STS.U16 [R0+UR6+0xbc80], R18 ;  /* 0x00bc801200007988 */ /* 0x0001e80008000406 */
[----:B------:R-:W3:Y:S01]  /*109c0*/  LDL.64 R150, [R1+0x2c0] ;  /* 0x0002c00001967983 */ /* 0x000ee20000100a00 */
[----:B----4-:R-:W-:-:S03]  /*109d0*/  IMAD.WIDE R42, R2, 0x2, R74 ;  /* 0x00000002022a7825 */ /* 0x010fc600078e024a */
[----:B------:R4:W-:Y:S04]  /*109e0*/  STS.U16 [R41+UR6+0x8900], R17 ;  /* 0x0089001129007988 */ /* 0x0009e80008000406 */
[----:B-1----:R2:W3:Y:S01]  /*109f0*/  LDG.E.U16 R16, desc[UR18][R42.64] ;  /* 0x000000122a107981 */ /* 0x0024e2000c1e1500 */
[----:B0-----:R-:W-:-:S03]  /*10a00*/  LOP3.LUT R0, R70, 0x30, RZ, 0x3c, !PT ;  /* 0x0000003046007812 */ /* 0x001fc600078e3cff */
[----:B------:R-:W3:Y:S04]  /*10a10*/  LDL.64 R66, [R1+0x3c0] ;  /* 0x0003c00001427983 */ /* 0x000ee80000100a00 */
[----:B----4-:R0:W4:Y:S04]  /*10a20*/  LDG.E.U16 R17, desc[UR18][R44.64] ;  /* 0x000000122c117981 */ /* 0x010128000c1e1500 */
[----:B------:R1:W-:Y:S04]  /*10a30*/  STS.U16 [R41+UR6+0x8500], R19 ;  /* 0x0085001329007988 */ /* 0x0003e80008000406 */
[----:B------:R0:W-:Y:S04]  /*10a40*/  STS.U16 [R41+UR6+0x8100], R20 ;  /* 0x0081001429007988 */ /* 0x0001e80008000406 */
[----:B------:R0:W-:Y:S04]  /*10a50*/  STS.U16 [R41+UR6+0x8d00], R21 ;  /* 0x008d001529007988 */ /* 0x0001e80008000406 */
[----:B------:R-:W4:Y:S01]  /*10a60*/  LDL.64 R74, [R1+0x340] ;  /* 0x00034000014a7983 */ /* 0x000f220000100a00 */
[----:B--2---:R-:W-:-:S03]  /*10a70*/  IMAD.WIDE R42, R2, 0x2, R58 ;  /* 0x00000002022a7825 */ /* 0x004fc600078e023a */
[----:B------:R-:W2:Y:S01]  /*10a80*/  LDL.64 R58, [R1+0x3d0] ;  /* 0x0003d000013a7983 */ /* 0x000ea20000100a00 */
[----:B0-----:R-:W-:-:S03]  /*10a90*/  IMAD.WIDE R44, R2, 0x2, R46 ;  /* 0x00000002022c7825 */ /* 0x001fc600078e022e */
[----:B------:R-:W2:Y:S04]  /*10aa0*/  LDL.64 R46, [R1+0x410] ;  /* 0x00041000012e7983 */ /* 0x000ea80000100a00 */
[----:B------:R0:W4:Y:S04]  /*10ab0*/  LDG.E.U16 R18, desc[UR18][R42.64] ;  /* 0x000000122a127981 */ /* 0x000128000c1e1500 */
[----:B-1----:R-:W4:Y:S01]  /*10ac0*/  LDG.E.U16 R19, desc[UR18][R44.64] ;  /* 0x000000122c137981 */ /* 0x002f22000c1e1500 */
[----:B0-----:R-:W-:-:S03]  /*10ad0*/  IMAD.WIDE R42, R2, 0x2, R54 ;  /* 0x00000002022a7825 */ /* 0x001fc600078e0236 */
[----:B------:R-:W4:Y:S04]  /*10ae0*/  LDL.64 R54, [R1+0x390] ;  /* 0x0003900001367983 */ /* 0x000f280000100a00 */
[----:B------:R0:W4:Y:S02]  /*10af0*/  LDG.E.U16 R20, desc[UR18][R42.64] ;  /* 0x000000122a147981 */ /* 0x000124000c1e1500 */
[C---:B0-----:R-:W-:Y:S02]  /*10b00*/  IMAD.WIDE R42, R2.reuse, 0x2, R48 ;  /* 0x00000002022a7825 */ /* 0x041fe400078e0230 */
[----:B------:R-:W4:Y:S02]  /*10b10*/  LDL.64 R48, [R1+0x350] ;  /* 0x0003500001307983 */ /* 0x000f240000100a00 */
[----:B---3--:R-:W-:-:S02]  /*10b20*/  IMAD.WIDE R44, R2, 0x2, R64 ;  /* 0x00000002022c7825 */ /* 0x008fc400078e0240 */
[----:B------:R0:W-:Y:S04]  /*10b30*/  STS.U16 [R41+UR6+0x9100], R22 ;  /* 0x0091001629007988 */ /* 0x0001e80008000406 */
[----:B------:R1:W3:Y:S04]  /*10b40*/  LDG.E.U16 R21, desc[UR18][R44.64] ;  /* 0x000000122c157981 */ /* 0x0002e8000c1e1500 */
[----:B------:R-:W3:Y:S04]  /*10b50*/  LDL.64 R64, [R1+0x588] ;  /* 0x0005880001407983 */ /* 0x000ee80000100a00 */
[----:B0-----:R0:W3:Y:S01]  /*10b60*/  LDG.E.U16 R22, desc[UR18][R42.64] ;  /* 0x000000122a167981 */ /* 0x0010e2000c1e1500 */
[----:B-1----:R-:W-:-:S03]  /*10b70*/  IMAD.WIDE R44, R2, 0x2, R56 ;  /* 0x00000002022c7825 */ /* 0x002fc600078e0238 */
[----:B------:R-:W3:Y:S01]  /*10b80*/  LDL.64 R56, [R1+0x310] ;  /* 0x0003100001387983 */ /* 0x000ee20000100a00 */
[----:B0-----:R-:W-:-:S03]  /*10b90*/  IMAD.WIDE R42, R2, 0x2, R62 ;  /* 0x00000002022a7825 */ /* 0x001fc600078e023e */
[----:B------:R0:W-:Y:S04]  /*10ba0*/  STS.U16 [R41+UR6+0x9500], R24 ;  /* 0x0095001829007988 */ /* 0x0001e80008000406 */
[----:B------:R-:W3:Y:S04]  /*10bb0*/  LDL.64 R62, [R1+0x4c8] ;  /* 0x0004c800013e7983 */ /* 0x000ee80000100a00 */
[----:B0-----:R0:W3:Y:S04]  /*10bc0*/  LDG.E.U16 R24, desc[UR18][R42.64] ;  /* 0x000000122a187981 */ /* 0x0010e8000c1e1500 */
[----:B------:R1:W-:Y:S01]  /*10bd0*/  STS.U16 [R41+UR6+0x9900], R23 ;  /* 0x0099001729007988 */ /* 0x0003e20008000406 */
[----:B0-----:R-:W-:-:S03]  /*10be0*/  IMAD.WIDE R42, R2, 0x2, R50 ;  /* 0x00000002022a7825 */ /* 0x001fc600078e0232 */
[----:B------:R-:W3:Y:S04]  /*10bf0*/  LDL.64 R50, [R1+0x2d0] ;  /* 0x0002d00001327983 */ /* 0x000ee80000100a00 */
[----:B-1----:R0:W3:Y:S04]  /*10c00*/  LDG.E.U16 R23, desc[UR18][R44.64] ;  /* 0x000000122c177981 */ /* 0x0020e8000c1e1500 */
[----:B------:R1:W-:Y:S01]  /*10c10*/  STS.U16 [R41+UR6+0x9d00], R26 ;  /* 0x009d001a29007988 */ /* 0x0003e20008000406 */
[----:B0-----:R-:W-:-:S03]  /*10c20*/  IMAD.WIDE R44, R2, 0x2, R52 ;  /* 0x00000002022c7825 */ /* 0x001fc600078e0234 */
[----:B------:R-:W3:Y:S04]  /*10c30*/  LDL.64 R52, [R1+0x608] ;  /* 0x0006080001347983 */ /* 0x000ee80000100a00 */
[----:B------:R0:W-:Y:S04]  /*10c40*/  STS.U16 [R41+UR6+0xa100], R25 ;  /* 0x00a1001929007988 */ /* 0x0001e80008000406 */
[----:B-1----:R-:W3:Y:S04]  /*10c50*/  LDG.E.U16 R26, desc[UR18][R42.64] ;  /* 0x000000122a1a7981 */ /* 0x002ee8000c1e1500 */
[----:B0-----:R0:W3:Y:S04]  /*10c60*/  LDG.E.U16 R25, desc[UR18][R44.64] ;  /* 0x000000122c197981 */ /* 0x0010e8000c1e1500 */
[----:B------:R-:W-:Y:S01]  /*10c70*/  STS.U16 [R41+UR6+0xa500], R28 ;  /* 0x00a5001c29007988 */ /* 0x000fe20008000406 */
[----:B0-----:R-:W-:-:S03]  /*10c80*/  IMAD.WIDE R44, R2, 0x2, R60 ;  /* 0x00000002022c7825 */ /* 0x001fc600078e023c */
[----:B------:R0:W-:Y:S04]  /*10c90*/  STS.U16 [R41+UR6+0xa900], R27 ;  /* 0x00a9001b29007988 */ /* 0x0001e80008000406 */
[----:B------:R-:W-:Y:S04]  /*10ca0*/  STS.U16 [R41+UR6+0xad00], R30 ;  /* 0x00ad001e29007988 */ /* 0x000fe80008000406 */
[----:B------:R-:W3:Y:S04]  /*10cb0*/  LDL.64 R60, [R1+0x408] ;  /* 0x00040800013c7983 */ /* 0x000ee80000100a00 */
[----:B0-----:R0:W3:Y:S04]  /*10cc0*/  LDG.E.U16 R27, desc[UR18][R44.64] ;  /* 0x000000122c1b7981 */ /* 0x0010e8000c1e1500 */
[----:B------:R1:W-:Y:S01]  /*10cd0*/  STS.U16 [R41+UR6+0xb100], R29 ;  /* 0x00b1001d29007988 */ /* 0x0003e20008000406 */
[----:B--2---:R-:W-:-:S03]  /*10ce0*/  IMAD.WIDE R42, R2, 0x2, R46 ;  /* 0x00000002022a7825 */ /* 0x004fc600078e022e */
[----:B------:R-:W2:Y:S01]  /*10cf0*/  LDL.64 R46, [R1+0x5c8] ;  /* 0x0005c800012e7983 */ /* 0x000ea20000100a00 */
[----:B0-----:R-:W-:-:S03]  /*10d00*/  IMAD.WIDE R44, R2, 0x2, R58 ;  /* 0x00000002022c7825 */ /* 0x001fc600078e023a */
[----:B------:R4:W2:Y:S04]  /*10d10*/  LDG.E.U16 R28, desc[UR18][R42.64] ;  /* 0x000000122a1c7981 */ /* 0x0008a8000c1e1500 */
[----:B-1----:R0:W2:Y:S04]  /*10d20*/  LDG.E.U16 R29, desc[UR18][R44.64] ;  /* 0x000000122c1d7981 */ /* 0x0020a8000c1e1500 */
[----:B------:R1:W-:Y:S04]  /*10d30*/  STS.U16 [R41+UR6+0xb500], R31 ;  /* 0x00b5001f29007988 */ /* 0x0003e80008000406 */
[----:B------:R-:W2:Y:S01]  /*10d40*/  LDL.64 R58, [R1+0x388] ;  /* 0x00038800013a7983 */ /* 0x000ea20000100a00 */
[----:B----4-:R-:W-:-:S03]  /*10d50*/  IMAD.WIDE R42, R2, 0x2, R54 ;  /* 0x00000002022a7825 */ /* 0x010fc600078e0236 */
[----:B------:R-:W4:Y:S04]  /*10d60*/  LDL.64 R54, [R1+0x548] ;  /* 0x0005480001367983 */ /* 0x000f280000100a00 */
[----:B------:R3:W4:Y:S01]  /*10d70*/  LDG.E.U16 R30, desc[UR18][R42.64] ;  /* 0x000000122a1e7981 */ /* 0x000722000c1e1500 */
[----:B0-----:R-:W-:-:S03]  /*10d80*/  IMAD.WIDE R44, R2, 0x2, R48 ;  /* 0x00000002022c7825 */ /* 0x001fc600078e0230 */
[----:B------:R-:W4:Y:S04]  /*10d90*/  LDL.64 R48, [R1+0x508] ;  /* 0x0005080001307983 */ /* 0x000f280000100a00 */
[----:B-1----:R0:W4:Y:S01]  /*10da0*/  LDG.E.U16 R31, desc[UR18][R44.64] ;  /* 0x000000122c1f7981 */ /* 0x002122000c1e1500 */
[----:B---3--:R-:W-:-:S03]  /*10db0*/  IMAD.WIDE R42, R2, 0x2, R56 ;  /* 0x00000002022a7825 */ /* 0x008fc600078e0238 */
[----:B------:R-:W3:Y:S04]  /*10dc0*/  LDL.64 R56, [R1+0x488] ;  /* 0x0004880001387983 */ /* 0x000ee80000100a00 */
[----:B------:R1:W-:Y:S04]  /*10dd0*/  STS.U16 [R41+UR6+0xb900], R32 ;  /* 0x00b9002029007988 */ /* 0x0003e80008000406 */
[----:B------:R-:W-:Y:S04]  /*10de0*/  STS.U16 [R41+UR6+0xbd00], R34 ;  /* 0x00bd002229007988 */ /* 0x000fe80008000406 */
[----:B-1----:R1:W3:Y:S01]  /*10df0*/  LDG.E.U16 R32, desc[UR18][R42.64] ;  /* 0x000000122a207981 */ /* 0x0022e2000c1e1500 */
[----:B0-----:R-:W-:-:S03]  /*10e00*/  IMAD.WIDE R44, R2, 0x2, R50 ;  /* 0x00000002022c7825 */ /* 0x001fc600078e0232 */
[----:B------:R-:W3:Y:S04]  /*10e10*/  LDL.64 R50, [R1+0x448] ;  /* 0x0004480001327983 */ /* 0x000ee80000100a00 */
[----:B------:R0:W-:Y:S01]  /*10e20*/  STS.U16 [R0+UR6+0x8580], R33 ;  /* 0x0085802100007988 */ /* 0x0001e20008000406 */
[----:B-1----:R-:W-:-:S03]  /*10e30*/  IMAD.WIDE R42, R2, 0x2, R52 ;  /* 0x00000002022a7825 */ /* 0x002fc600078e0234 */
[----:B0-----:R-:W3:Y:S04]  /*10e40*/  LDG.E.U16 R33, desc[UR18][R44.64] ;  /* 0x000000122c217981 */ /* 0x001ee8000c1e1500 */
[----:B------:R-:W3:Y:S04]  /*10e50*/  LDL.64 R52, [R1+0x3c8] ;  /* 0x0003c80001347983 */ /* 0x000ee80000100a00 */
[----:B------:R0:W-:Y:S04]  /*10e60*/  STS.U16 [R0+UR6+0x8980], R36 ;  /* 0x0089802400007988 */ /* 0x0001e80008000406 */
[----:B------:R1:W-:Y:S04]  /*10e70*/  STS.U16 [R0+UR6+0x8180], R35 ;  /* 0x0081802300007988 */ /* 0x0003e80008000406 */
[----:B------:R0:W3:Y:S02]  /*10e80*/  LDG.E.U16 R34, desc[UR18][R42.64] ;  /* 0x000000122a227981 */ /* 0x0000e4000c1e1500 */
[----:B0-----:R-:W-:-:S02]  /*10e90*/  IMAD.WIDE R42, R2, 0x2, R64 ;  /* 0x00000002022a7825 */ /* 0x001fc400078e0240 */
[----:B------:R-:W-:Y:S04]  /*10ea0*/  STS.U16 [R0+UR6+0x8d80], R38 ;  /* 0x008d802600007988 */ /* 0x000fe80008000406 */
[----:B------:R-:W3:Y:S04]  /*10eb0*/  LDG.E.U16 R36, desc[UR18][R42.64] ;  /* 0x000000122a247981 */ /* 0x000ee8000c1e1500 */
[----:B------:R0:W-:Y:S04]  /*10ec0*/  STS.U16 [R0+UR6+0x9180], R37 ;  /* 0x0091802500007988 */ /* 0x0001e80008000406 */
[----:B------:R-:W-:Y:S04]  /*10ed0*/  STS.U16 [R0+UR6+0x9580], R39 ;  /* 0x0095802700007988 */ /* 0x000fe80008000406 */
[----:B------:R3:W-:Y:S04]  /*10ee0*/  STS.U16 [R0+UR6+0x9980], R40 ;  /* 0x0099802800007988 */ /* 0x0007e80008000406 */
[----:B------:R-:W3:Y:S01]  /*10ef0*/  LDL.64 R64, [R1+0x440] ;  /* 0x0004400001407983 */ /* 0x000ee20000100a00 */
[----:B--2---:R-:W-:-:S03]  /*10f00*/  IMAD.WIDE R44, R2, 0x2, R46 ;  /* 0x00000002022c7825 */ /* 0x004fc600078e022e */
[----:B------:R-:W2:Y:S04]  /*10f10*/  LDL.64 R46, [R1+0x348] ;  /* 0x00034800012e7983 */ /* 0x000ea80000100a00 */
[----:B-1----:R4:W2:Y:S02]  /*10f20*/  LDG.E.U16 R35, desc[UR18][R44.64] ;  /* 0x000000122c237981 */ /* 0x0028a4000c1e1500 */
[C---:B----4-:R-:W-:Y:S02]  /*10f30*/  IMAD.WIDE R44, R2.reuse, 0x2, R54 ;  /* 0x00000002022c7825 */ /* 0x050fe400078e0236 */
[----:B------:R-:W4:Y:S04]  /*10f40*/  LDL.64 R54, [R1+0x308] ;  /* 0x0003080001367983 */ /* 0x000f280000100a00 */
[----:B0-----:R-:W4:Y:S01]  /*10f50*/  LDG.E.U16 R37, desc[UR18][R44.64] ;  /* 0x000000122c257981 */ /* 0x001f22000c1e1500 */
[----:B------:R-:W-:-:S03]  /*10f60*/  IMAD.WIDE R42, R2, 0x2, R48 ;  /* 0x00000002022a7825 */ /* 0x000fc600078e0230 */
[----:B------:R-:W4:Y:S04]  /*10f70*/  LDL.64 R48, [R1+0x2c8] ;  /* 0x0002c80001307983 */ /* 0x000f280000100a00 */
[----:B------:R0:W4:Y:S01]  /*10f80*/  LDG.E.U16 R38, desc[UR18][R42.64] ;  /* 0x000000122a267981 */ /* 0x000122000c1e1500 */
[----:B---3--:R-:W-:-:S03]  /*10f90*/  IMAD.WIDE R40, R2, 0x2, R56 ;  /* 0x0000000202287825 */ /* 0x008fc600078e0238 */
[----:B------:R-:W3:Y:S01]  /*10fa0*/  LDL.64 R56, [R1+0x600] ;  /* 0x0006000001387983 */ /* 0x000ee20000100a00 */
[----:B0-----:R-:W-:-:S03]  /*10fb0*/  IMAD.WIDE R42, R2, 0x2, R62 ;  /* 0x00000002022a7825 */ /* 0x001fc600078e023e */
[----:B------:R-:W3:Y:S04]  /*10fc0*/  LDG.E.U16 R40, desc[UR18][R40.64] ;  /* 0x0000001228287981 */ /* 0x000ee8000c1e1500 */
[----:B------:R0:W3:Y:S04]  /*10fd0*/  LDG.E.U16 R39, desc[UR18][R42.64] ;  /* 0x000000122a277981 */ /* 0x0000e8000c1e1500 */
[----:B------:R-:W3:Y:S01]  /*10fe0*/  LDL.64 R62, [R1+0x4c0] ;  /* 0x0004c000013e7983 */ /* 0x000ee20000100a00 */
[----:B0-----:R-:W-:-:S03]  /*10ff0*/  IMAD.WIDE R42, R2, 0x2, R50 ;  /* 0x00000002022a7825 */ /* 0x001fc600078e0232 */
[----:B------:R-:W3:Y:S04]  /*11000*/  LDL.64 R50, [R1+0x5c0] ;  /* 0x0005c00001327983 */ /* 0x000ee80000100a00 */
[----:B------:R0:W3:Y:S02]  /*11010*/  LDG.E.U16 R41, desc[UR18][R42.64] ;  /* 0x000000122a297981 */ /* 0x0000e4000c1e1500 */
[C---:B0-----:R-:W-:Y:S02]  /*11020*/  IMAD.WIDE R42, R2.reuse, 0x2, R60 ;  /* 0x00000002022a7825 */ /* 0x041fe400078e023c */
[----:B------:R-:W3:Y:S02]  /*11030*/  LDL.64 R60, [R1+0x540] ;  /* 0x00054000013c7983 */ /* 0x000ee40000100a00 */
[----:B------:R-:W-:-:S02]  /*11040*/  IMAD.WIDE R44, R2, 0x2, R52 ;  /* 0x00000002022c7825 */ /* 0x000fc400078e0234 */
[----:B------:R-:W3:Y:S04]  /*11050*/  LDL.64 R52, [R1+0x580] ;  /* 0x0005800001347983 */ /* 0x000ee80000100a00 */
[----:B------:R-:W3:Y:S04]  /*11060*/  LDG.E.U16 R42, desc[UR18][R42.64] ;  /* 0x000000122a2a7981 */ /* 0x000ee8000c1e1500 */
[----:B------:R0:W3:Y:S02]  /*11070*/  LDG.E.U16 R43, desc[UR18][R44.64] ;  /* 0x000000122c2b7981 */ /* 0x0000e4000c1e1500 */
[----:B0-----:R-:W-:-:S02]  /*11080*/  IMAD.WIDE R44, R2, 0x2, R58 ;  /* 0x00000002022c7825 */ /* 0x001fc400078e023a */
[----:B------:R-:W3:Y:S04]  /*11090*/  LDL.64 R58, [R1+0x400] ;  /* 0x00040000013a7983 */ /* 0x000ee80000100a00 */
[----:B------:R-:W3:Y:S01]  /*110a0*/  LDG.E.U16 R44, desc[UR18][R44.64] ;  /* 0x000000122c2c7981 */ /* 0x000ee2000c1e1500 */
[----:B--2---:R-:W-:-:S05]  /*110b0*/  IMAD.WIDE R46, R2, 0x2, R46 ;  /* 0x00000002022e7825 */ /* 0x004fca00078e022e */
[----:B------:R4:W2:Y:S02]  /*110c0*/  LDG.E.U16 R45, desc[UR18][R46.64] ;  /* 0x000000122e2d7981 */ /* 0x0008a4000c1e1500 */
[C---:B----4-:R-:W-:Y:S02]  /*110d0*/  IMAD.WIDE R46, R2.reuse, 0x2, R54 ;  /* 0x00000002022e7825 */ /* 0x050fe400078e0236 */
[----:B------:R-:W4:Y:S04]  /*110e0*/  LDL.64 R54, [R1+0x500] ;  /* 0x0005000001367983 */ /* 0x000f280000100a00 */
[----:B------:R-:W2:Y:S01]  /*110f0*/  LDG.E.U16 R46, desc[UR18][R46.64] ;  /* 0x000000122e2e7981 */ /* 0x000ea2000c1e1500 */
[----:B------:R-:W-:-:S05]  /*11100*/  IMAD.WIDE R48, R2, 0x2, R48 ;  /* 0x0000000202307825 */ /* 0x000fca00078e0230 */
[----:B------:R3:W2:Y:S02]  /*11110*/  LDG.E.U16 R47, desc[UR18][R48.64] ;  /* 0x00000012302f7981 */ /* 0x0006a4000c1e1500 */
[C---:B---3--:R-:W-:Y:S02]  /*11120*/  IMAD.WIDE R48, R2.reuse, 0x2, R56 ;  /* 0x0000000202307825 */ /* 0x048fe400078e0238 */
[----:B------:R-:W3:Y:S04]  /*11130*/  LDL.64 R56, [R1+0x480] ;  /* 0x0004800001387983 */ /* 0x000ee80000100a00 */
[----:B------:R-:W2:Y:S01]  /*11140*/  LDG.E.U16 R48, desc[UR18][R48.64] ;  /* 0x0000001230307981 */ /* 0x000ea2000c1e1500 */
[----:B------:R-:W-:-:S05]  /*11150*/  IMAD.WIDE R50, R2, 0x2, R50 ;  /* 0x0000000202327825 */ /* 0x000fca00078e0232 */
[----:B------:R0:W2:Y:S02]  /*11160*/  LDG.E.U16 R49, desc[UR18][R50.64] ;  /* 0x0000001232317981 */ /* 0x0000a4000c1e1500 */
[----:B0-----:R-:W-:-:S05]  /*11170*/  IMAD.WIDE R50, R2, 0x2, R52 ;  /* 0x0000000202327825 */ /* 0x001fca00078e0234 */
[----:B------:R0:W2:Y:S02]  /*11180*/  LDG.E.U16 R52, desc[UR18][R50.64] ;  /* 0x0000001232347981 */ /* 0x0000a4000c1e1500 */
[C---:B0-----:R-:W-:Y:S02]  /*11190*/  IMAD.WIDE R50, R2.reuse, 0x2, R60 ;  /* 0x0000000202327825 */ /* 0x041fe400078e023c */
[----:B------:R-:W2:Y:S04]  /*111a0*/  LDL.64 R60, [R1+0x380] ;  /* 0x00038000013c7983 */ /* 0x000ea80000100a00 */
[----:B------:R4:W2:Y:S02]  /*111b0*/  LDG.E.U16 R53, desc[UR18][R50.64] ;  /* 0x0000001232357981 */ /* 0x0008a4000c1e1500 */
[----:B----4-:R-:W-:-:S05]  /*111c0*/  IMAD.WIDE R50, R2, 0x2, R54 ;  /* 0x0000000202327825 */ /* 0x010fca00078e0236 */
[----:B------:R0:W4:Y:S02]  /*111d0*/  LDG.E.U16 R54, desc[UR18][R50.64] ;  /* 0x0000001232367981 */ /* 0x000124000c1e1500 */
[C---:B0-----:R-:W-:Y:S02]  /*111e0*/  IMAD.WIDE R50, R2.reuse, 0x2, R62 ;  /* 0x0000000202327825 */ /* 0x041fe400078e023e */
[----:B------:R-:W4:Y:S04]  /*111f0*/  LDL.64 R62, [R1+0x300] ;  /* 0x00030000013e7983 */ /* 0x000f280000100a00 */
[----:B------:R3:W4:Y:S02]  /*11200*/  LDG.E.U16 R55, desc[UR18][R50.64] ;  /* 0x0000001232377981 */ /* 0x000724000c1e1500 */
[----:B---3--:R-:W-:-:S05]  /*11210*/  IMAD.WIDE R50, R2, 0x2, R56 ;  /* 0x0000000202327825 */ /* 0x008fca00078e0238 */
[----:B------:R0:W3:Y:S02]  /*11220*/  LDG.E.U16 R56, desc[UR18][R50.64] ;  /* 0x0000001232387981 */ /* 0x0000e4000c1e1500 */
[C---:B0-----:R-:W-:Y:S02]  /*11230*/  IMAD.WIDE R50, R2.reuse, 0x2, R64 ;  /* 0x0000000202327825 */ /* 0x041fe400078e0240 */
[----:B------:R-:W3:Y:S04]  /*11240*/  LDL.64 R64, [R1+0x5f8] ;  /* 0x0005f80001407983 */ /* 0x000ee80000100a00 */
[----:B------:R0:W3:Y:S02]  /*11250*/  LDG.E.U16 R57, desc[UR18][R50.64] ;  /* 0x0000001232397981 */ /* 0x0000e4000c1e1500 */
[----:B0-----:R-:W-:-:S05]  /*11260*/  IMAD.WIDE R50, R2, 0x2, R58 ;  /* 0x0000000202327825 */ /* 0x001fca00078e023a */
[----:B------:R0:W3:Y:S02]  /*11270*/  LDG.E.U16 R58, desc[UR18][R50.64] ;  /* 0x00000012323a7981 */ /* 0x0000e4000c1e1500 */
[C---:B0-----:R-:W-:Y:S02]  /*11280*/  IMAD.WIDE R50, R2.reuse, 0x2, R66 ;  /* 0x0000000202327825 */ /* 0x041fe400078e0242 */
[----:B------:R-:W3:Y:S04]  /*11290*/  LDL.64 R66, [R1+0x578] ;  /* 0x0005780001427983 */ /* 0x000ee80000100a00 */
[----:B------:R2:W3:Y:S02]  /*112a0*/  LDG.E.U16 R59, desc[UR18][R50.64] ;  /* 0x00000012323b7981 */ /* 0x0004e4000c1e1500 */
[----:B--2---:R-:W-:-:S05]  /*112b0*/  IMAD.WIDE R50, R2, 0x2, R60 ;  /* 0x0000000202327825 */ /* 0x004fca00078e023c */
[----:B------:R0:W2:Y:S02]  /*112c0*/  LDG.E.U16 R60, desc[UR18][R50.64] ;  /* 0x00000012323c7981 */ /* 0x0000a4000c1e1500 */
[C---:B0-----:R-:W-:Y:S02]  /*112d0*/  IMAD.WIDE R50, R2.reuse, 0x2, R74 ;  /* 0x0000000202327825 */ /* 0x041fe400078e024a */
[----:B------:R-:W2:Y:S04]  /*112e0*/  LDL.64 R74, [R1+0x4f8] ;  /* 0x0004f800014a7983 */ /* 0x000ea80000100a00 */
[----:B------:R4:W2:Y:S02]  /*112f0*/  LDG.E.U16 R61, desc[UR18][R50.64] ;  /* 0x00000012323d7981 */ /* 0x0008a4000c1e1500 */
[----:B----4-:R-:W-:-:S05]  /*11300*/  IMAD.WIDE R50, R2, 0x2, R62 ;  /* 0x0000000202327825 */ /* 0x010fca00078e023e */
[----:B------:R0:W4:Y:S02]  /*11310*/  LDG.E.U16 R62, desc[UR18][R50.64] ;  /* 0x00000012323e7981 */ /* 0x000124000c1e1500 */
[C---:B0-----:R-:W-:Y:S02]  /*11320*/  IMAD.WIDE R50, R2.reuse, 0x2, R150 ;  /* 0x0000000202327825 */ /* 0x041fe400078e0296 */
[----:B------:R-:W2:Y:S04]  /*11330*/  LDL.64 R150, [R1+0x438] ;  /* 0x0004380001967983 */ /* 0x000ea80000100a00 */
[----:B------:R3:W2:Y:S02]  /*11340*/  LDG.E.U16 R63, desc[UR18][R50.64] ;  /* 0x00000012323f7981 */ /* 0x0006a4000c1e1500 */
[----:B---3--:R-:W-:-:S05]  /*11350*/  IMAD.WIDE R50, R2, 0x2, R64 ;  /* 0x0000000202327825 */ /* 0x008fca00078e0240 */
[----:B------:R0:W3:Y:S02]  /*11360*/  LDG.E.U16 R64, desc[UR18][R50.64] ;  /* 0x0000001232407981 */ /* 0x0000e4000c1e1500 */
[C---:B0-----:R-:W-:Y:S02]  /*11370*/  IMAD.WIDE R50, R2.reuse, 0x2, R152 ;  /* 0x0000000202327825 */ /* 0x041fe400078e0298 */
[----:B------:R-:W2:Y:S04]  /*11380*/  LDL.64 R152, [R1+0x3b8] ;  /* 0x0003b80001987983 */ /* 0x000ea80000100a00 */
[----:B------:R0:W2:Y:S02]  /*11390*/  LDG.E.U16 R65, desc[UR18][R50.64] ;  /* 0x0000001232417981 */ /* 0x0000a4000c1e1500 */
[----:B0-----:R-:W-:-:S05]  /*113a0*/  IMAD.WIDE R50, R2, 0x2, R66 ;  /* 0x0000000202327825 */ /* 0x001fca00078e0242 */
[----:B------:R0:W2:Y:S04]  /*113b0*/  LDG.E.U16 R66, desc[UR18][R50.64] ;  /* 0x0000001232427981 */ /* 0x0000a8000c1e1500 */
[----:B------:R-:W0:Y:S02]  /*113c0*/  LDL.64 R50, [R1+0x538] ;  /* 0x0005380001327983 */ /* 0x000e240000100a00 */
[----:B0-----:R-:W-:-:S05]  /*113d0*/  IMAD.WIDE R50, R2, 0x2, R50 ;  /* 0x0000000202327825 */ /* 0x001fca00078e0232 */
[----:B------:R2:W3:Y:S02]  /*113e0*/  LDG.E.U16 R67, desc[UR18][R50.64] ;  /* 0x0000001232437981 */ /* 0x0004e4000c1e1500 */
[----:B--2---:R-:W-:-:S05]  /*113f0*/  IMAD.WIDE R50, R2, 0x2, R74 ;  /* 0x0000000202327825 */ /* 0x004fca00078e024a */
[----:B------:R0:W2:Y:S04]  /*11400*/  LDG.E.U16 R74, desc[UR18][R50.64] ;  /* 0x00000012324a7981 */ /* 0x0000a8000c1e1500 */
[----:B------:R-:W0:Y:S02]  /*11410*/  LDL.64 R50, [R1+0x4b8] ;  /* 0x0004b80001327983 */ /* 0x000e240000100a00 */
[----:B0-----:R-:W-:-:S05]  /*11420*/  IMAD.WIDE R50, R2, 0x2, R50 ;  /* 0x0000000202327825 */ /* 0x001fca00078e0232 */
[----:B------:R0:W2:Y:S04]  /*11430*/  LDG.E.U16 R75, desc[UR18][R50.64] ;  /* 0x00000012324b7981 */ /* 0x0000a8000c1e1500 */
[----:B------:R-:W0:Y:S02]  /*11440*/  LDL.64 R50, [R1+0x478] ;  /* 0x0004780001327983 */ /* 0x000e240000100a00 */
[----:B0-----:R-:W-:-:S05]  /*11450*/  IMAD.WIDE R50, R2, 0x2, R50 ;  /* 0x0000000202327825 */ /* 0x001fca00078e0232 */
[----:B------:R0:W2:Y:S02]  /*11460*/  LDG.E.U16 R143, desc[UR18][R50.64] ;  /* 0x00000012328f7981 */ /* 0x0000a4000c1e1500 */
        /* <DEDUP_REMOVED lines=14> */
[----:B------:R0:W2:Y:S04]  /*11550*/  LDG.E.U16 R155, desc[UR18][R50.64] ;  /* 0x00000012329b7981 */ /* 0x0000a8000c1e1500 */
[----:B------:R-:W0:Y:S04]  /*11560*/  LDL.64 R50, [R1+0x2b8] ;  /* 0x0002b80001327983 */ /* 0x000e280000100a00 */
[----:B------:R1:W-:Y:S04]  /*11570*/  STS.U16 [R0+UR6+0x9d80], R11 ;  /* 0x009d800b00007988 */ /* 0x0003e80008000406 */
[----:B-1----:R-:W5:Y:S01]  /*11580*/  LDL.LU R0, [R1+0x658] ;  /* 0x0006580001007983 */ /* 0x002f620000300800 */
[----:B------:R-:W-:-:S05]  /*11590*/  LOP3.LUT R11, R70, 0x30, RZ, 0x3c, !PT ;  /* 0x00000030460b7812 */ /* 0x000fca00078e3cff */
[----:B------:R1:W-:Y:S01]  /*115a0*/  STS.U16 [R11+UR6+0xa180], R12 ;  /* 0x00a1800c0b007988 */ /* 0x0003e20008000406 */
[----:B------:R-:W-:Y:S01]  /*115b0*/  UIADD3 UR66, UPT, UPT, UR4, 0x80, URZ ;  /* 0x0000008004427890 */ /* 0x000fe2000fffe0ff */
[----:B0-----:R-:W-:-:S06]  /*115c0*/  IMAD.WIDE R50, R2, 0x2, R50 ;  /* 0x0000000202327825 */ /* 0x001fcc00078e0232 */
[----:B------:R0:W2:Y:S02]  /*115d0*/  LDG.E.U16 R50, desc[UR18][R50.64] ;  /* 0x0000001232327981 */ /* 0x0000a4000c1e1500 */
[----:B0-----:R-:W1:Y:S02]  /*115e0*/  S2R R51, SR_TID.X ;  /* 0x0000000000337919 */ /* 0x001e640000002100 */
[----:B-1----:R-:W-:-:S05]  /*115f0*/  LOP3.LUT R11, R51, 0x10, RZ, 0xc0, !PT ;  /* 0x00000010330b7812 */ /* 0x002fca00078ec0ff */
[----:B------:R-:W-:-:S05]  /*11600*/  IMAD.SHL.U32 R11, R11, 0x4, RZ ;  /* 0x000000040b0b7824 */ /* 0x000fca00078e00ff */
[----:B------:R-:W-:-:S04]  /*11610*/  IADD3 R51, PT, PT, R11, 0x35, RZ ;  /* 0x000000350b337810 */ /* 0x000fc80007ffe0ff */
[----:B------:R-:W-:-:S04]  /*11620*/  LOP3.LUT R51, R51, UR66, RZ, 0xfc, !PT ;  /* 0x0000004233337c12 */ /* 0x000fc8000f8efcff */
[----:B------:R-:W-:Y:S02]  /*11630*/  ISETP.GE.AND P2, PT, R71, R51, PT ;  /* 0x000000334700720c */ /* 0x000fe40003f46270 */
[----:B------:R-:W-:-:S05]  /*11640*/  LOP3.LUT R51, R70, 0x30, RZ, 0x3c, !PT ;  /* 0x0000003046337812 */ /* 0x000fca00078e3cff */
[----:B------:R-:W-:Y:S04]  /*11650*/  STS.U16 [R51+UR6+0xa580], R13 ;  /* 0x00a5800d33007988 */ /* 0x000fe80008000406 */
[----:B------:R-:W-:Y:S04]  /*11660*/  STS.U16 [R51+UR6+0xa980], R14 ;  /* 0x00a9800e33007988 */ /* 0x000fe80008000406 */
[----:B------:R0:W-:Y:S04]  /*11670*/  STS.U16 [R51+UR6+0xad80], R15 ;  /* 0x00ad800f33007988 */ /* 0x0001e80008000406 */
[----:B------:R-:W-:Y:S04]  /*11680*/  STS.U16 [R51+UR6+0xb180], R16 ;  /* 0x00b1801033007988 */ /* 0x000fe80008000406 */
[----:B------:R-:W-:Y:S01]  /*11690*/  STS.U16 [R51+UR6+0xb580], R17 ;  /* 0x00b5801133007988 */ /* 0x000fe20008000406 */
[----:B0-----:R-:W-:-:S03]  /*116a0*/  LOP3.LUT R15, R70, 0x40, RZ, 0x3c, !PT ;  /* 0x00000040460f7812 */ /* 0x001fc600078e3cff */
[----:B------:R-:W-:Y:S04]  /*116b0*/  STS.U16 [R51+UR6+0xb980], R18 ;  /* 0x00b9801233007988 */ /* 0x000fe80008000406 */
[----:B------:R0:W-:Y:S04]  /*116c0*/  STS.U16 [R51+UR6+0xbd80], R19 ;  /* 0x00bd801333007988 */ /* 0x0001e80008000406 */
        /* <DEDUP_REMOVED lines=8> */
[----:B0-----:R-:W-:-:S03]  /*11750*/  LOP3.LUT R51, R70, 0x50, RZ, 0x3c, !PT ;  /* 0x0000005046337812 */ /* 0x001fc600078e3cff */
        /* <DEDUP_REMOVED lines=8> */
[----:B------:R1:W-:Y:S04]  /*117e0*/  STS.U16 [R51+UR6+0x8280], R3 ;  /* 0x0082800333007988 */ /* 0x0003e80008000406 */
        /* <DEDUP_REMOVED lines=11> */
[----:B------:R-:W-:Y:S01]  /*118a0*/  STS.U16 [R51+UR6+0xae80], R43 ;  /* 0x00ae802b33007988 */ /* 0x000fe20008000406 */
[----:B------:R-:W-:-:S03]  /*118b0*/  VIADD R12, R11, 0x34 ;  /* 0x000000340b0c7836 */ /* 0x000fc60000000000 */
[----:B------:R-:W-:Y:S04]  /*118c0*/  STS.U16 [R51+UR6+0xb280], R44 ;  /* 0x00b2802c33007988 */ /* 0x000fe80008000406 */
[----:B------:R-:W-:Y:S04]  /*118d0*/  STS.U16 [R51+UR6+0xb680], R45 ;  /* 0x00b6802d33007988 */ /* 0x000fe80008000406 */
[----:B------:R-:W-:Y:S01]  /*118e0*/  STS.U16 [R51+UR6+0xba80], R46 ;  /* 0x00ba802e33007988 */ /* 0x000fe20008000406 */
[----:B------:R-:W-:-:S03]  /*118f0*/  VIADD R13, R11, 0x37 ;  /* 0x000000370b0d7836 */ /* 0x000fc60000000000 */
[----:B------:R-:W-:Y:S01]  /*11900*/  STS.U16 [R51+UR6+0xbe80], R47 ;  /* 0x00be802f33007988 */ /* 0x000fe20008000406 */
[----:B-1----:R-:W-:-:S03]  /*11910*/  IADD3 R3, PT, PT, R11, UR4, RZ ;  /* 0x000000040b037c10 */ /* 0x002fc6000fffe0ff */
[----:B------:R-:W-:Y:S01]  /*11920*/  STS.U16 [R15+UR6+0x8300], R4 ;  /* 0x008300040f007988 */ /* 0x000fe20008000406 */
[----:B------:R-:W-:-:S03]  /*11930*/  LOP3.LUT R12, R12, UR66, RZ, 0xfc, !PT ;  /* 0x000000420c0c7c12 */ /* 0x000fc6000f8efcff */
[----:B------:R-:W-:Y:S01]  /*11940*/  STS.U16 [R15+UR6+0x8700], R8 ;  /* 0x008700080f007988 */ /* 0x000fe20008000406 */
[----:B------:R-:W-:-:S03]  /*11950*/  UMOV UR4, 0x1 ;  /* 0x0000000100047882 */ /* 0x000fc60000000000 */
[----:B------:R-:W-:Y:S01]  /*11960*/  STS.U16 [R15+UR6+0x8b00], R48 ;  /* 0x008b00300f007988 */ /* 0x000fe20008000406 */
[----:B------:R-:W-:-:S04]  /*11970*/  @!UP1 UIADD3 UR4, UPT, UPT, -UR4, 0x100000, URZ ;  /* 0x0010000004049890 */ /* 0x000fc8000fffe1ff */
[----:B------:R-:W-:Y:S02]  /*11980*/  @!UP1 USHF.L.U32 UR5, UR4, 0xb, URZ ;  /* 0x0000000b04059899 */ /* 0x000fe400080006ff */
[----:B------:R-:W-:Y:S01]  /*11990*/  @!UP1 USHF.L.U32 UR4, UR4, 0x1, URZ ;  /* 0x0000000104049899 */ /* 0x000fe200080006ff */
[----:B------:R-:W-:Y:S01]  /*119a0*/  STS.U16 [R15+UR6+0x8f00], R49 ;  /* 0x008f00310f007988 */ /* 0x000fe20008000406 */
[----:B------:R-:W-:-:S03]  /*119b0*/  LOP3.LUT R13, R13, UR66, RZ, 0xfc, !PT ;  /* 0x000000420d0d7c12 */ /* 0x000fc6000f8efcff */
[----:B------:R-:W-:Y:S01]  /*119c0*/  STS.U16 [R15+UR6+0x9300], R52 ;  /* 0x009300340f007988 */ /* 0x000fe20008000406 */
[----:B------:R-:W-:-:S03]  /*119d0*/  ISETP.GE.AND P3, PT, R71, R12, PT ;  /* 0x0000000c4700720c */ /* 0x000fc60003f66270 */
[----:B------:R-:W-:Y:S01]  /*119e0*/  STS.U16 [R15+UR6+0x9700], R53 ;  /* 0x009700350f007988 */ /* 0x000fe20008000406 */
[----:B------:R-:W-:-:S03]  /*119f0*/  VIADD R12, R11, 0x36 ;  /* 0x000000360b0c7836 */ /* 0x000fc60000000000 */
[----:B------:R-:W-:Y:S04]  /*11a00*/  STS.U16 [R15+UR6+0x9b00], R54 ;  /* 0x009b00360f007988 */ /* 0x000fe80008000406 */
[----:B------:R-:W-:Y:S01]  /*11a10*/  STS.U16 [R15+UR6+0x9f00], R55 ;  /* 0x009f00370f007988 */ /* 0x000fe20008000406 */
[----:B------:R-:W-:-:S03]  /*11a20*/  ISETP.GE.AND P6, PT, R71, R13, PT ;  /* 0x0000000d4700720c */ /* 0x000fc60003fc6270 */
[----:B------:R-:W-:Y:S01]  /*11a30*/  STS.U16 [R15+UR6+0xa300], R56 ;  /* 0x00a300380f007988 */ /* 0x000fe20008000406 */
[----:B------:R-:W-:-:S03]  /*11a40*/  IADD3 R13, PT, PT, R11, 0x31, RZ ;  /* 0x000000310b0d7810 */ /* 0x000fc60007ffe0ff */
[----:B------:R-:W-:Y:S01]  /*11a50*/  STS.U16 [R15+UR6+0xa700], R57 ;  /* 0x00a700390f007988 */ /* 0x000fe20008000406 */
[----:B------:R-:W-:-:S03]  /*11a60*/  VOTEU.ALL UP2, P0 ;  /* 0x0000000000ff7886 */ /* 0x000fc60000040000 */
[----:B------:R-:W-:Y:S01]  /*11a70*/  STS.U16 [R15+UR6+0xab00], R58 ;  /* 0x00ab003a0f007988 */ /* 0x000fe20008000406 */
[----:B------:R-:W-:-:S03]  /*11a80*/  LOP3.LUT R12, R12, UR66, RZ, 0xfc, !PT ;  /* 0x000000420c0c7c12 */ /* 0x000fc6000f8efcff */
[----:B------:R-:W-:Y:S04]  /*11a90*/  STS.U16 [R15+UR6+0xaf00], R59 ;  /* 0x00af003b0f007988 */ /* 0x000fe80008000406 */
[----:B------:R-:W-:Y:S01]  /*11aa0*/  STS.U16 [R15+UR6+0xb300], R60 ;  /* 0x00b3003c0f007988 */ /* 0x000fe20008000406 */
[----:B------:R-:W-:-:S03]  /*11ab0*/  LOP3.LUT R13, R13, UR66, RZ, 0xfc, !PT ;  /* 0x000000420d0d7c12 */ /* 0x000fc6000f8efcff */
[----:B------:R-:W-:Y:S04]  /*11ac0*/  STS.U16 [R15+UR6+0xb700], R61 ;  /* 0x00b7003d0f007988 */ /* 0x000fe80008000406 */
[----:B----4-:R-:W-:Y:S01]  /*11ad0*/  STS.U16 [R15+UR6+0xbb00], R62 ;  /* 0x00bb003e0f007988 */ /* 0x010fe20008000406 */
[----:B------:R-:W-:-:S03]  /*11ae0*/  ISETP.GE.AND P5, PT, R71, R12, PT ;  /* 0x0000000c4700720c */ /* 0x000fc60003fa6270 */
[----:B------:R-:W-:Y:S01]  /*11af0*/  STS.U16 [R15+UR6+0xbf00], R63 ;  /* 0x00bf003f0f007988 */ /* 0x000fe20008000406 */
[----:B------:R-:W-:-:S03]  /*11b00*/  VIADD R12, R11, 0x30 ;  /* 0x000000300b0c7836 */ /* 0x000fc60000000000 */
[----:B------:R-:W-:Y:S04]  /*11b10*/  STS.U16 [R142+UR6+0x8380], R6 ;  /* 0x008380068e007988 */ /* 0x000fe80008000406 */
[----:B------:R0:W-:Y:S04]  /*11b20*/  STS.U16 [R142+UR6+0x8780], R9 ;  /* 0x008780098e007988 */ /* 0x0001e80008000406 */
[----:B---3--:R-:W-:Y:S04]  /*11b30*/  STS.U16 [R142+UR6+0x8b80], R64 ;  /* 0x008b80408e007988 */ /* 0x008fe80008000406 */
[----:B------:R-:W-:Y:S04]  /*11b40*/  STS.U16 [R142+UR6+0x8f80], R65 ;  /* 0x008f80418e007988 */ /* 0x000fe80008000406 */
[----:B------:R-:W-:Y:S04]  /*11b50*/  STS.U16 [R142+UR6+0x9380], R66 ;  /* 0x009380428e007988 */ /* 0x000fe80008000406 */
[----:B------:R-:W-:Y:S04]  /*11b60*/  STS.U16 [R142+UR6+0x9780], R67 ;  /* 0x009780438e007988 */ /* 0x000fe80008000406 */
[----:B--2---:R-:W-:Y:S04]  /*11b70*/  STS.U16 [R142+UR6+0x9b80], R74 ;  /* 0x009b804a8e007988 */ /* 0x004fe80008000406 */
[----:B------:R-:W-:Y:S04]  /*11b80*/  STS.U16 [R142+UR6+0x9f80], R75 ;  /* 0x009f804b8e007988 */ /* 0x000fe80008000406 */
[----:B------:R1:W-:Y:S04]  /*11b90*/  STS.U16 [R142+UR6+0xa380], R143 ;  /* 0x00a3808f8e007988 */ /* 0x0003e80008000406 */
[----:B------:R2:W-:Y:S04]  /*11ba0*/  STS.U16 [R142+UR6+0xa780], R150 ;  /* 0x00a780968e007988 */ /* 0x0005e80008000406 */
[----:B------:R2:W-:Y:S04]  /*11bb0*/  STS.U16 [R142+UR6+0xab80], R151 ;  /* 0x00ab80978e007988 */ /* 0x0005e80008000406 */
[----:B------:R2:W-:Y:S04]  /*11bc0*/  STS.U16 [R142+UR6+0xaf80], R152 ;  /* 0x00af80988e007988 */ /* 0x0005e80008000406 */
[----:B------:R2:W-:Y:S04]  /*11bd0*/  STS.U16 [R142+UR6+0xb380], R153 ;  /* 0x00b380998e007988 */ /* 0x0005e80008000406 */
[----:B------:R2:W-:Y:S04]  /*11be0*/  STS.U16 [R142+UR6+0xb780], R154 ;  /* 0x00b7809a8e007988 */ /* 0x0005e80008000406 */
[----:B------:R2:W-:Y:S04]  /*11bf0*/  STS.U16 [R142+UR6+0xbb80], R155 ;  /* 0x00bb809b8e007988 */ /* 0x0005e80008000406 */
[----:B------:R2:W-:Y:S01]  /*11c00*/  STS.U16 [R142+UR6+0xbf80], R50 ;  /* 0x00bf80328e007988 */ /* 0x0005e20008000406 */
[----:B------:R-:W-:Y:S01]  /*11c10*/  ISETP.GE.AND P4, PT, R71, R13, PT ;  /* 0x0000000d4700720c */ /* 0x000fe20003f86270 */
[----:B------:R3:W-:Y:S06]  /*11c20*/  MEMBAR.ALL.CTA ;  /* 0x0000000000007992 */ /* 0x0007ec0000008000 */
[----:B---3--:R-:W-:Y:S04]  /*11c30*/  FENCE.VIEW.ASYNC.S ;  /* 0x00000000000073c6 */ /* 0x008fe80000000000 */
[----:B------:R-:W3:Y:S02]  /*11c40*/  FENCE.VIEW.ASYNC.S ;  /* 0x00000000000073c6 */ /* 0x000ee40000000000 */
[----:B---3--:R2:W3:Y:S01]  /*11c50*/  @!UP2 SYNCS.EXCH.64 URZ, [UR6+0x1c010], UR4 ;  /* 0x01c0100406ffa5b2 */ /* 0x0084e20008000100 */
[C---:B------:R-:W-:Y:S01]  /*11c60*/  VIADD R13, R11.reuse, 0x33 ;  /* 0x000000330b0d7836 */ /* 0x040fe20000000000 */
[----:B------:R-:W-:Y:S01]  /*11c70*/  LOP3.LUT R12, R12, UR66, RZ, 0xfc, !PT ;  /* 0x000000420c0c7c12 */ /* 0x000fe2000f8efcff */
[----:B------:R-:W-:-:S03]  /*11c80*/  VIADD R14, R11, 0x32 ;  /* 0x000000320b0e7836 */ /* 0x000fc60000000000 */
[----:B------:R-:W-:Y:S02]  /*11c90*/  LOP3.LUT R13, R13, UR66, RZ, 0xfc, !PT ;  /* 0x000000420d0d7c12 */ /* 0x000fe4000f8efcff */
[C---:B------:R-:W-:Y:S02]  /*11ca0*/  ISETP.GE.AND P1, PT, R71.reuse, R12, PT ;  /* 0x0000000c4700720c */ /* 0x040fe40003f26270 */
[----:B------:R-:W-:Y:S02]  /*11cb0*/  LOP3.LUT R14, R14, UR66, RZ, 0xfc, !PT ;  /* 0x000000420e0e7c12 */ /* 0x000fe4000f8efcff */
[----:B------:R-:W-:Y:S02]  /*11cc0*/  SEL R12, RZ, 0x4, P2 ;  /* 0x00000004ff0c7807 */ /* 0x000fe40001000000 */
[----:B------:R-:W-:Y:S01]  /*11cd0*/  ISETP.GE.AND P2, PT, R71, R13, PT ;  /* 0x0000000d4700720c */ /* 0x000fe20003f46270 */
[----:B------:R-:W-:Y:S01]  /*11ce0*/  VIADD R5, R3, 0x82 ;  /* 0x0000008203057836 */ /* 0x000fe20000000000 */
[----:B------:R-:W-:-:S02]  /*11cf0*/  SEL R13, RZ, 0x7fff8, P3 ;  /* 0x0007fff8ff0d7807 */ /* 0x000fc40001800000 */
[----:B------:R-:W-:Y:S01]  /*11d00*/  ISETP.GE.AND P3, PT, R71, R14, PT ;  /* 0x0000000e4700720c */ /* 0x000fe20003f66270 */
[----:B------:R-:W-:Y:S01]  /*11d10*/  VIADD R14, R3, 0x84 ;  /* 0x00000084030e7836 */ /* 0x000fe20000000000 */
[----:B0-----:R-:W-:Y:S01]  /*11d20*/  IADD3 R9, PT, PT, R11, 0x3d, RZ ;  /* 0x0000003d0b097810 */ /* 0x001fe20007ffe0ff */
[----:B------:R-:W-:Y:S01]  /*11d30*/  VIADD R10, R3, 0x83 ;  /* 0x00000083030a7836 */ /* 0x000fe20000000000 */
[----:B------:R-:W-:Y:S01]  /*11d40*/  SEL R7, RZ, 0x1, P6 ;  /* 0x00000001ff077807 */ /* 0x000fe20003000000 */
[----:B---3--:R-:W-:Y:S01]  /*11d50*/  BAR.SYNC.DEFER_BLOCKING 0x0 ;  /* 0x0000000000007b1d */ /* 0x008fe20000010000 */
[----:B------:R-:W-:Y:S02]  /*11d60*/  ISETP.GE.AND P6, PT, R71, R5, PT ;  /* 0x000000054700720c */ /* 0x000fe40003fc6270 */
[----:B------:R-:W-:Y:S01]  /*11d70*/  SEL R4, RZ, 0x4, P4 ;  /* 0x00000004ff047807 */ /* 0x000fe20002000000 */
[C---:B------:R-:W-:Y:S01]  /*11d80*/  VIADD R8, R11.reuse, 0x3c ;  /* 0x0000003c0b087836 */ /* 0x040fe20000000000 */
[----:B------:R-:W-:Y:S01]  /*11d90*/  SEL R5, RZ, 0x1fffe, P5 ;  /* 0x0001fffeff057807 */ /* 0x000fe20002800000 */
[----:B------:R-:W-:Y:S01]  /*11da0*/  VIADD R6, R11, 0x3e ;  /* 0x0000003e0b067836 */ /* 0x000fe20000000000 */
[----:B------:R-:W-:-:S02]  /*11db0*/  ISETP.GE.AND P4, PT, R71, R14, PT ;  /* 0x0000000e4700720c */ /* 0x000fc40003f86270 */
[----:B------:R-:W-:Y:S02]  /*11dc0*/  ISETP.GE.AND P5, PT, R71, R10, PT ;  /* 0x0000000a4700720c */ /* 0x000fe40003fa6270 */
[----:B------:R-:W-:Y:S02]  /*11dd0*/  LOP3.LUT R9, R9, UR66, RZ, 0xfc, !PT ;  /* 0x0000004209097c12 */ /* 0x000fe4000f8efcff */
[----:B-1----:R-:W-:Y:S02]  /*11de0*/  SEL R143, RZ, 0x7fff8, P1 ;  /* 0x0007fff8ff8f7807 */ /* 0x002fe40000800000 */
[----:B------:R-:W-:Y:S01]  /*11df0*/  SEL R14, RZ, 0x1, P2 ;  /* 0x00000001ff0e7807 */ /* 0x000fe20001000000 */
[----:B--2---:R-:W-:Y:S06]  /*11e00*/  BRA.U UP3, `(.L_x_13) ;  /* 0x0000000103747547 */ /* 0x004fec000b800000 */
[----:B------:R-:W-:Y:S01]  /*11e10*/  UIADD3 UR4, UPT, UPT, UR6, 0x1c010, URZ ;  /* 0x0001c01006047890 */ /* 0x000fe2000fffe0ff */
[----:B------:R-:W-:Y:S01]  /*11e20*/  UMOV UR62, UR16 ;  /* 0x00000010003e7c82 */ /* 0x000fe20008000000 */
[----:B------:R-:W-:Y:S01]  /*11e30*/  UMOV UR63, 0x40004040 ;  /* 0x40004040003f7882 */ /* 0x000fe20000000000 */
[----:B------:R-:W-:Y:S01]  /*11e40*/  UMOV UR64, UR15 ;  /* 0x0000000f00407c82 */ /* 0x000fe20008000000 */
[----:B------:R-:W-:Y:S01]  /*11e50*/  UMOV UR65, 0x40004040 ;  /* 0x4000404000417882 */ /* 0x000fe20000000000 */
[----:B------:R-:W-:Y:S01]  /*11e60*/  UMOV UR74, 0x0 ;  /* 0x00000000004a7882 */ /* 0x000fe20000000000 */
[----:B------:R-:W-:Y:S01]  /*11e70*/  UMOV UR75, 0x4208490 ;  /* 0x04208490004b7882 */ /* 0x000fe20000000000 */
[----:B------:R-:W-:Y:S01]  /*11e80*/  UMOV UR76, 0x0 ;  /* 0x00000000004c7882 */ /* 0x000fe20000000000 */
[----:B------:R0:W-:Y:S01]  /*11e90*/  UTCHMMA gdesc[UR62], gdesc[UR64], tmem[UR10], tmem[UR74], idesc[UR75], !UPT ;  /* 0x00ff4a403e0075ea */ /* 0x0001e2000f80000a */
[----:B------:R1:W-:Y:S01]  /*11ea0*/  UTCHMMA gdesc[UR22], gdesc[UR20], tmem[UR10], tmem[UR74], idesc[UR75], UPT ;  /* 0x00ff4a14160075ea */ /* 0x0003e2000b80000a */
[----:B------:R-:W-:Y:S01]  /*11eb0*/  UMOV UR77, 0x4208490 ;  /* 0x04208490004d7882 */ /* 0x000fe20000000000 */
[----:B------:R-:W-:Y:S01]  /*11ec0*/  UMOV UR5, URZ ;  /* 0x000000ff00057c82 */ /* 0x000fe20008000000 */
[----:B------:R-:W-:Y:S01]  /*11ed0*/  UMOV UR70, 0x0 ;  /* 0x0000000000467882 */ /* 0x000fe20000000000 */
[----:B------:R-:W-:Y:S01]  /*11ee0*/  UMOV UR71, 0x4208490 ;  /* 0x0420849000477882 */ /* 0x000fe20000000000 */
[----:B------:R-:W-:Y:S01]  /*11ef0*/  UMOV UR68, 0x0 ;  /* 0x0000000000447882 */ /* 0x000fe20000000000 */
[----:B------:R-:W-:Y:S01]  /*11f00*/  UMOV UR69, 0x4208490 ;  /* 0x0420849000457882 */ /* 0x000fe20000000000 */
[----:B------:R-:W-:Y:S01]  /*11f10*/  UMOV UR73, UR4 ;  /* 0x0000000400497c82 */ /* 0x000fe20008000000 */
[----:B------:R-:W-:Y:S01]  /*11f20*/  UMOV UR4, 0x0 ;  /* 0x0000000000047882 */ /* 0x000fe20000000000 */
[----:B0-----:R-:W-:Y:S01]  /*11f30*/  UMOV UR64, 0x0 ;  /* 0x0000000000407882 */ /* 0x001fe20000000000 */
[----:B------:R-:W-:Y:S01]  /*11f40*/  UMOV UR65, 0x4208490 ;  /* 0x0420849000417882 */ /* 0x000fe20000000000 */
[----:B------:R-:W-:Y:S01]  /*11f50*/  UMOV UR5, 0x4208490 ;  /* 0x0420849000057882 */ /* 0x000fe20000000000 */
[----:B------:R1:W-:Y:S01]  /*11f60*/  UTCHMMA gdesc[UR26], gdesc[UR38], tmem[UR10], tmem[UR64], idesc[UR65], UPT ;  /* 0x00ff40261a0075ea */ /* 0x0003e2000b80000a */
[----:B------:R1:W-:Y:S01]  /*11f70*/  UTCHMMA gdesc[UR28], gdesc[UR40], tmem[UR10], tmem[UR74], idesc[UR75], UPT ;  /* 0x00ff4a281c0075ea */ /* 0x0003e2000b80000a */
[----:B------:R1:W-:Y:S01]  /*11f80*/  UTCHMMA gdesc[UR30], gdesc[UR42], tmem[UR10], tmem[UR76], idesc[UR77], UPT ;  /* 0x00ff4c2a1e0075ea */ /* 0x0003e2000b80000a */
[----:B------:R1:W-:Y:S01]  /*11f90*/  UTCHMMA gdesc[UR32], gdesc[UR44], tmem[UR10], tmem[UR70], idesc[UR71], UPT ;  /* 0x00ff462c200075ea */ /* 0x0003e2000b80000a */
[----:B------:R1:W-:Y:S01]  /*11fa0*/  UTCHMMA gdesc[UR34], gdesc[UR46], tmem[UR10], tmem[UR68], idesc[UR69], UPT ;  /* 0x00ff442e220075ea */ /* 0x0003e2000b80000a */
[----:B------:R1:W-:Y:S01]  /*11fb0*/  UTCHMMA gdesc[UR36], gdesc[UR48], tmem[UR10], tmem[UR4], idesc[UR5], UPT ;  /* 0x00ff0430240075ea */ /* 0x0003e2000b80000a */
[----:B------:R1:W-:Y:S01]  /*11fc0*/  UTCBAR [UR73], URZ ;  /* 0x000000ff490073e9 */ /* 0x0003e200080000ff */
[----:B------:R-:W-:Y:S01]  /*11fd0*/  NOP ;  /* 0x0000000000007918 */ /* 0x000fe20000000000 */
.L_x_13:
[----:B------:R-:W0:Y:S01]  /*11fe0*/  SYNCS.PHASECHK.TRANS64.TRYWAIT P2, [UR6+0x1c010], RZ ;  /* 0x01c010ffff0075a7 */ /* 0x000e220008041106 */
[----:B------:R-:W-:Y:S01]  /*11ff0*/  LOP3.LUT R8, R8, UR66, RZ, 0xfc, !PT ;  /* 0x0000004208087c12 */ /* 0x000fe2000f8efcff */
[----:B------:R-:W-:Y:S01]  /*12000*/  VIADD R15, R11, 0x3a ;  /* 0x0000003a0b0f7836 */ /* 0x000fe20000000000 */
[----:B------:R-:W-:Y:S01]  /*12010*/  ISETP.GE.AND P1, PT, R71, R9, PT ;  /* 0x000000094700720c */ /* 0x000fe20003f26270 */
[C---:B------:R-:W-:Y:S01]  /*12020*/  VIADD R9, R11.reuse, 0x39 ;  /* 0x000000390b097836 */ /* 0x040fe20000000000 */
[----:B------:R-:W-:Y:S01]  /*12030*/  LOP3.LUT R6, R6, UR66, RZ, 0xfc, !PT ;  /* 0x0000004206067c12 */ /* 0x000fe2000f8efcff */
[----:B------:R-:W-:Y:S01]  /*12040*/  VIADD R17, R11, 0x3f ;  /* 0x0000003f0b117836 */ /* 0x000fe20000000000 */
[----:B------:R-:W-:Y:S02]  /*12050*/  SEL R10, RZ, 0x1fffe, P3 ;  /* 0x0001fffeff0a7807 */ /* 0x000fe40001800000 */
[----:B------:R-:W-:Y:S02]  /*12060*/  ISETP.GE.AND P3, PT, R71, R8, PT ;  /* 0x000000084700720c */ /* 0x000fe40003f66270 */
[----:B------:R-:W-:-:S02]  /*12070*/  SEL R8, RZ, 0x4, P1 ;  /* 0x00000004ff087807 */ /* 0x000fc40000800000 */
[----:B------:R-:W-:Y:S02]  /*12080*/  IADD3 R16, PT, PT, R11, 0x38, RZ ;  /* 0x000000380b107810 */ /* 0x000fe40007ffe0ff */
[----:B------:R-:W-:Y:S01]  /*12090*/  ISETP.GE.AND P1, PT, R71, R6, PT ;  /* 0x000000064700720c */ /* 0x000fe20003f26270 */
[----:B------:R-:W-:Y:S01]  /*120a0*/  VIADD R6, R11, 0x3b ;  /* 0x0000003b0b067836 */ /* 0x000fe20000000000 */
[----:B------:R-:W-:Y:S02]  /*120b0*/  LOP3.LUT R9, R9, UR66, RZ, 0xfc, !PT ;  /* 0x0000004209097c12 */ /* 0x000fe4000f8efcff */
[----:B------:R-:W-:Y:S02]  /*120c0*/  LOP3.LUT R16, R16, UR66, RZ, 0xfc, !PT ;  /* 0x0000004210107c12 */ /* 0x000fe4000f8efcff */
[----:B------:R-:W-:Y:S02]  /*120d0*/  SEL R75, RZ, 0x7fff8, P3 ;  /* 0x0007fff8ff4b7807 */ /* 0x000fe40001800000 */
[----:B------:R-:W-:-:S02]  /*120e0*/  ISETP.GE.AND P3, PT, R71, R9, PT ;  /* 0x000000094700720c */ /* 0x000fc40003f66270 */
[----:B------:R-:W-:Y:S02]  /*120f0*/  LOP3.LUT R6, R6, UR66, RZ, 0xfc, !PT ;  /* 0x0000004206067c12 */ /* 0x000fe4000f8efcff */
[----:B------:R-:W-:Y:S02]  /*12100*/  SEL R9, RZ, 0x1fffe, P1 ;  /* 0x0001fffeff097807 */ /* 0x000fe40000800000 */
[----:B------:R-:W-:Y:S02]  /*12110*/  ISETP.GE.AND P1, PT, R71, R16, PT ;  /* 0x000000104700720c */ /* 0x000fe40003f26270 */
[----:B------:R-:W-:Y:S02]  /*12120*/  LOP3.LUT R15, R15, UR66, RZ, 0xfc, !PT ;  /* 0x000000420f0f7c12 */ /* 0x000fe4000f8efcff */
[----:B------:R-:W-:Y:S02]  /*12130*/  SEL R150, RZ, 0x4, P3 ;  /* 0x00000004ff967807 */ /* 0x000fe40001800000 */
[----:B------:R-:W-:-:S02]  /*12140*/  ISETP.GE.AND P3, PT, R71, R6, PT ;  /* 0x000000064700720c */ /* 0x000fc40003f66270 */
[----:B------:R-:W-:Y:S02]  /*12150*/  SEL R6, RZ, 0x7fff8, P1 ;  /* 0x0007fff8ff067807 */ /* 0x000fe40000800000 */
[----:B------:R-:W-:Y:S02]  /*12160*/  ISETP.GE.AND P1, PT, R71, R15, PT ;  /* 0x0000000f4700720c */ /* 0x000fe40003f26270 */
[----:B------:R-:W-:Y:S02]  /*12170*/  LOP3.LUT R17, R17, UR66, RZ, 0xfc, !PT ;  /* 0x0000004211117c12 */ /* 0x000fe4000f8efcff */
[----:B------:R-:W-:Y:S02]  /*12180*/  SEL R11, RZ, 0x1fffe, P1 ;  /* 0x0001fffeff0b7807 */ /* 0x000fe40000800000 */
[----:B------:R-:W-:Y:S02]  /*12190*/  IADD3 R16, PT, PT, R3, 0x80, RZ ;  /* 0x0000008003107810 */ /* 0x000fe40007ffe0ff */
[----:B------:R-:W-:-:S02]  /*121a0*/  ISETP.GE.AND P1, PT, R71, R17, PT ;  /* 0x000000114700720c */ /* 0x000fc40003f26270 */
[----:B------:R-:W-:Y:S02]  /*121b0*/  SEL R15, RZ, 0x1, P3 ;  /* 0x00000001ff0f7807 */ /* 0x000fe40001800000 */
[----:B------:R-:W-:Y:S02]  /*121c0*/  ISETP.GE.AND P3, PT, R71, R16, PT ;  /* 0x000000104700720c */ /* 0x000fe40003f66270 */
[----:B------:R-:W-:Y:S01]  /*121d0*/  SEL R17, RZ, 0x1, P1 ;  /* 0x00000001ff117807 */ /* 0x000fe20000800000 */
[----:B0-----:R-:W-:Y:S10]  /*121e0*/  @!P2 BRA `(.L_x_14) ;  /* 0x000000780024a947 */ /* 0x001ff40003800000 */
.L_x_23:
[----:B------:R-:W-:Y:S01]  /*121f0*/  IMAD.IADD R5, R7, 0x1, R5 ;  /* 0x0000000107057824 */ /* 0x000fe200078e0205 */
[----:B------:R-:W-:Y:S01]  /*12200*/  IADD3 R11, PT, PT, R15, R11, RZ ;  /* 0x0000000b0f0b7210 */ /* 0x000fe20007ffe0ff */
[----:B------:R-:W-:Y:S01]  /*12210*/  IMAD.IADD R10, R14, 0x1, R10 ;  /* 0x000000010e0a7824 */ /* 0x000fe200078e020a */
[----:B------:R-:W-:Y:S01]  /*12220*/  ISETP.GT.AND P2, PT, R71, R16, PT ;  /* 0x000000104700720c */ /* 0x000fe20003f44270 */
[----:B------:R-:W-:Y:S01]  /*12230*/  IMAD.IADD R9, R17, 0x1, R9 ;  /* 0x0000000111097824 */ /* 0x000fe200078e0209 */
[----:B------:R-:W-:Y:S01]  /*12240*/  LOP3.LUT R5, R5, 0x3, RZ, 0xc0, !PT ;  /* 0x0000000305057812 */ /* 0x000fe200078ec0ff */
[----:B------:R-:W-:Y:S01]  /*12250*/  BAR.SYNC.DEFER_BLOCKING 0x0 ;  /* 0x0000000000007b1d */ /* 0x000fe20000010000 */
[----:B------:R-:W-:Y:S01]  /*12260*/  LOP3.LUT R10, R10, 0x3, RZ, 0xc0, !PT ;  /* 0x000000030a0a7812 */ /* 0x000fe200078ec0ff */
[----:B------:R-:W-:Y:S01]  /*12270*/  VIADD R151, R3, 0x85 ;  /* 0x0000008503977836 */ /* 0x000fe20000000000 */
[----:B------:R-:W-:Y:S01]  /*12280*/  LOP3.LUT R9, R9, 0x3, RZ, 0xc0, !PT ;  /* 0x0000000309097812 */ /* 0x000fe200078ec0ff */
[----:B------:R-:W-:Y:S01]  /*12290*/  USHF.L.U32 UR67, UR67, 0x1f, URZ ;  /* 0x0000001f43437899 */ /* 0x000fe200080006ff */
[----:B------:R-:W-:-:S02]  /*122a0*/  LOP3.LUT R11, R11, 0x3, RZ, 0xc0, !PT ;  /* 0x000000030b0b7812 */ /* 0x000fc400078ec0ff */
[----:B------:R-:W-:Y:S01]  /*122b0*/  IADD3 R74, PT, PT, R5, R13, R12 ;  /* 0x0000000d054a7210 */ /* 0x000fe20007ffe00c */
[----:B------:R-:W0:Y:S01]  /*122c0*/  S2R R152, SR_TID.X ;  /* 0x0000000000987919 */ /* 0x000e220000002100 */
[----:B------:R-:W-:Y:S02]  /*122d0*/  IADD3 R143, PT, PT, R10, R143, R4 ;  /* 0x0000008f0a8f7210 */ /* 0x000fe40007ffe004 */
[----:B------:R-:W-:Y:S01]  /*122e0*/  IADD3 R75, PT, PT, R9, R75, R8 ;  /* 0x0000004b094b7210 */ /* 0x000fe20007ffe008 */
[----:B------:R-:W-:Y:S01]  /*122f0*/  IMAD.SHL.U32 R74, R74, 0x100, RZ ;  /* 0x000001004a4a7824 */ /* 0x000fe200078e00ff */
[----:B------:R-:W-:Y:S02]  /*12300*/  IADD3 R150, PT, PT, R11, R6, R150 ;  /* 0x000000060b967210 */ /* 0x000fe40007ffe096 */
[----:B------:R-:W-:Y:S01]  /*12310*/  LDTM.16dp32bit_t0_t15.x64 R4, tmem[UR8+0x100000] ;  /* 0x10000008000479ee */ /* 0x000fe20008b00000 */
[----:B------:R-:W2:Y:S01]  /*12320*/  LDTM.16dp32bit_t16_t31.x64 R4, tmem[UR8+0x100040] ;  /* 0x10004008000479ee */ /* 0x000ea20008b20000 */
[----:B------:R-:W-:-:S02]  /*12330*/  LOP3.LUT R75, R75, 0xf, RZ, 0xc0, !PT ;  /* 0x0000000f4b4b7812 */ /* 0x000fc400078ec0ff */
[----:B------:R-:W-:Y:S02]  /*12340*/  LOP3.LUT R74, R74, 0xf00, RZ, 0xe2, !PT ;  /* 0x00000f004a4a7812 */ /* 0x000fe400078ee2ff */
[----:B------:R-:W-:-:S03]  /*12350*/  LEA R75, R150, R75, 0x4 ;  /* 0x0000004b964b7211 */ /* 0x000fc600078e20ff */
[----:B------:R-:W-:Y:S01]  /*12360*/  IMAD R143, R143, 0x1000, R74 ;  /* 0x000010008f8f7824 */ /* 0x000fe200078e024a */
[----:B------:R-:W-:Y:S01]  /*12370*/  LOP3.LUT R75, R75, 0xff, RZ, 0xc0, !PT ;  /* 0x000000ff4b4b7812 */ /* 0x000fe200078ec0ff */
[----:B------:R-:W3:Y:S01]  /*12380*/  @!P0 SYNCS.CCTL.IV [UR6+0x1c010] ;  /* 0x01c01000ff0089b1 */ /* 0x000ee20008000006 */
[----:B------:R-:W-:-:S03]  /*12390*/  NOP ;  /* 0x0000000000007918 */ /* 0x000fc60000000000 */
[----:B------:R-:W-:-:S05]  /*123a0*/  IMAD.IADD R143, R143, 0x1, R75 ;  /* 0x000000018f8f7824 */ /* 0x000fca00078e024b */
[----:B------:R-:W-:Y:S01]  /*123b0*/  LOP3.LUT R150, R143, 0xffff, RZ, 0xc0, !PT ;  /* 0x0000ffff8f967812 */ /* 0x000fe200078ec0ff */
[----:B--2---:R-:W-:Y:S01]  /*123c0*/  FMUL R4, R4, UR14 ;  /* 0x0000000e04047c20 */ /* 0x004fe20008400000 */
[----:B------:R-:W-:Y:S01]  /*123d0*/  FMUL R5, R5, UR14 ;  /* 0x0000000e05057c20 */ /* 0x000fe20008400000 */
[----:B------:R-:W-:Y:S01]  /*123e0*/  FMUL R6, R6, UR14 ;  /* 0x0000000e06067c20 */ /* 0x000fe20008400000 */
[----:B------:R-:W-:Y:S01]  /*123f0*/  FMUL R7, R7, UR14 ;  /* 0x0000000e07077c20 */ /* 0x000fe20008400000 */
[----:B------:R-:W-:Y:S01]  /*12400*/  FMUL R8, R8, UR14 ;  /* 0x0000000e08087c20 */ /* 0x000fe20008400000 */
[----:B------:R-:W-:Y:S01]  /*12410*/  FSEL R4, R4, -INF , P3 ;  /* 0xff80000004047808 */ /* 0x000fe20001800000 */
[----:B------:R-:W-:Y:S01]  /*12420*/  FMUL R9, R9, UR14 ;  /* 0x0000000e09097c20 */ /* 0x000fe20008400000 */
[----:B------:R-:W-:Y:S01]  /*12430*/  ISETP.GE.AND P3, PT, R71, R151, PT ;  /* 0x000000974700720c */ /* 0x000fe20003f66270 */
[----:B------:R-:W-:Y:S01]  /*12440*/  VIADD R151, R3, 0x86 ;  /* 0x0000008603977836 */ /* 0x000fe20000000000 */
[----:B------:R-:W-:Y:S01]  /*12450*/  FSEL R5, R5, -INF , P2 ;  /* 0xff80000005057808 */ /* 0x000fe20001000000 */
        /* <DEDUP_REMOVED lines=10> */
[----:B------:R-:W-:Y:S01]  /*12500*/  FMUL R14, R14, UR14 ;  /* 0x0000000e0e0e7c20 */ /* 0x000fe20008400000 */
[----:B------:R-:W-:Y:S01]  /*12510*/  IADD3 R151, PT, PT, R3, 0x88, RZ ;  /* 0x0000008803977810 */ /* 0x000fe20007ffe0ff */
        /* <DEDUP_REMOVED lines=16> */
[----:B------:R-:W-:-:S02]  /*12620*/  VIADD R151, R3, 0x8b ;  /* 0x0000008b03977836 */ /* 0x000fc40000000000 */
[----:B------:R-:W-:Y:S01]  /*12630*/  FMUL R21, R21, UR14 ;  /* 0x0000000e15157c20 */ /* 0x000fe20008400000 */
        /* <DEDUP_REMOVED lines=16> */
[----:B------:R-:W-:Y:S01]  /*12740*/  VIADD R151, R3, 0x8e ;  /* 0x0000008e03977836 */ /* 0x000fe20000000000 */
[----:B0-----:R-:W-:Y:S01]  /*12750*/  LOP3.LUT R152, R152, 0x10, RZ, 0xc0, !PT ;  /* 0x0000001098987812 */ /* 0x001fe200078ec0ff */
        /* <DEDUP_REMOVED lines=22> */
[----:B------:R-:W-:Y:S02]  /*128c0*/  VIADD R151, R3, 0x92 ;  /* 0x0000009203977836 */ /* 0x000fe40000000000 */
[----:B------:R-:W-:Y:S01]  /*128d0*/  FMUL R41, R41, UR14 ;  /* 0x0000000e29297c20 */ /* 0x000fe20008400000 */
        /* <DEDUP_REMOVED lines=11> */
[----:B------:R-:W-:Y:S02]  /*12990*/  IADD3 R151, PT, PT, R3, 0x94, RZ ;  /* 0x0000009403977810 */ /* 0x000fe40007ffe0ff */
[----:B------:R-:W-:Y:S02]  /*129a0*/  FSEL R23, R23, -INF , P4 ;  /* 0xff80000017177808 */ /* 0x000fe40002000000 */
[----:B------:R-:W-:Y:S01]  /*129b0*/  ISETP.GE.AND P3, PT, R71, R151, PT ;  /* 0x000000974700720c */ /* 0x000fe20003f66270 */
[----:B------:R-:W-:-:S03]  /*129c0*/  VIADD R151, R3, 0x95 ;  /* 0x0000009503977836 */ /* 0x000fc60000000000 */
[----:B------:R-:W-:Y:S02]  /*129d0*/  FSEL R24, R24, -INF , P3 ;  /* 0xff80000018187808 */ /* 0x000fe40001800000 */
[----:B------:R-:W-:Y:S01]  /*129e0*/  ISETP.GE.AND P2, PT, R71, R151, PT ;  /* 0x000000974700720c */ /* 0x000fe20003f46270 */
[----:B------:R-:W-:-:S03]  /*129f0*/  VIADD R151, R3, 0x96 ;  /* 0x0000009603977836 */ /* 0x000fc60000000000 */
[----:B------:R-:W-:Y:S02]  /*12a00*/  FSEL R25, R25, -INF , P2 ;  /* 0xff80000019197808 */ /* 0x000fe40001000000 */
[----:B------:R-:W-:Y:S01]  /*12a10*/  ISETP.GE.AND P6, PT, R71, R151, PT ;  /* 0x000000974700720c */ /* 0x000fe20003fc6270 */
[----:B------:R-:W-:-:S03]  /*12a20*/  VIADD R151, R3, 0x97 ;  /* 0x0000009703977836 */ /* 0x000fc60000000000 */
[----:B------:R-:W-:Y:S02]  /*12a30*/  FSEL R26, R26, -INF , P6 ;  /* 0xff8000001a1a7808 */ /* 0x000fe40003000000 */
[----:B------:R-:W-:Y:S02]  /*12a40*/  ISETP.GE.AND P5, PT, R71, R151, PT ;  /* 0x000000974700720c */ /* 0x000fe40003fa6270 */
[----:B------:R-:W-:Y:S02]  /*12a50*/  IADD3 R151, PT, PT, R3, 0x98, RZ ;  /* 0x0000009803977810 */ /* 0x000fe40007ffe0ff */
[----:B------:R-:W-:Y:S02]  /*12a60*/  FSEL R27, R27, -INF , P5 ;  /* 0xff8000001b1b7808 */ /* 0x000fe40002800000 */
[----:B------:R-:W-:Y:S01]  /*12a70*/  ISETP.GE.AND P4, PT, R71, R151, PT ;  /* 0x000000974700720c */ /* 0x000fe20003f86270 */
[----:B------:R-:W-:-:S03]  /*12a80*/  VIADD R151, R3, 0x99 ;  /* 0x0000009903977836 */ /* 0x000fc60000000000 */
[----:B------:R-:W-:Y:S02]  /*12a90*/  FSEL R28, R28, -INF , P4 ;  /* 0xff8000001c1c7808 */ /* 0x000fe40002000000 */
[----:B------:R-:W-:Y:S01]  /*12aa0*/  ISETP.GE.AND P3, PT, R71, R151, PT ;  /* 0x000000974700720c */ /* 0x000fe20003f66270 */
[----:B------:R-:W-:-:S05]  /*12ab0*/  VIADD R151, R3, 0x9a ;  /* 0x0000009a03977836 */ /* 0x000fca0000000000 */
[----:B------:R-:W-:Y:S01]  /*12ac0*/  ISETP.GE.AND P2, PT, R71, R151, PT ;  /* 0x000000974700720c */ /* 0x000fe20003f46270 */
[----:B------:R-:W-:-:S05]  /*12ad0*/  VIADD R151, R3, 0x9b ;  /* 0x0000009b03977836 */ /* 0x000fca0000000000 */
[----:B------:R-:W-:Y:S02]  /*12ae0*/  ISETP.GE.AND P6, PT, R71, R151, PT ;  /* 0x000000974700720c */ /* 0x000fe40003fc6270 */
[----:B------:R-:W-:Y:S02]  /*12af0*/  IADD3 R151, PT, PT, R3, 0x9c, RZ ;  /* 0x0000009c03977810 */ /* 0x000fe40007ffe0ff */
[----:B------:R-:W-:Y:S02]  /*12b00*/  FSEL R153, R31, -INF , P6 ;  /* 0xff8000001f997808 */ /* 0x000fe40003000000 */
[----:B------:R-:W-:Y:S01]  /*12b10*/  ISETP.GE.AND P5, PT, R71, R151, PT ;  /* 0x000000974700720c */ /* 0x000fe20003fa6270 */
[----:B------:R-:W-:Y:S01]  /*12b20*/  VIADD R151, R3, 0x9d ;  /* 0x0000009d03977836 */ /* 0x000fe20000000000 */
[----:B------:R-:W-:Y:S02]  /*12b30*/  SHF.R.U32.HI R31, RZ, 0xd, R150 ;  /* 0x0000000dff1f7819 */ /* 0x000fe40000011696 */
[----:B------:R-:W-:-:S02]  /*12b40*/  FSEL R154, R32, -INF , P5 ;  /* 0xff800000209a7808 */ /* 0x000fc40002800000 */
[----:B------:R-:W-:Y:S01]  /*12b50*/  ISETP.GE.AND P4, PT, R71, R151, PT ;  /* 0x000000974700720c */ /* 0x000fe20003f86270 */
[----:B------:R-:W-:Y:S01]  /*12b60*/  FMUL R151, R29, UR14 ;  /* 0x0000000e1d977c20 */ /* 0x000fe20008400000 */
[----:B------:R-:W-:Y:S01]  /*12b70*/  VIADD R29, R3, 0x9e ;  /* 0x0000009e031d7836 */ /* 0x000fe20000000000 */
[----:B------:R-:W-:Y:S02]  /*12b80*/  SHF.R.U32.HI R32, RZ, 0xc, R150 ;  /* 0x0000000cff207819 */ /* 0x000fe40000011696 */
[----:B------:R-:W-:Y:S02]  /*12b90*/  FSEL R74, R33, -INF , P4 ;  /* 0xff800000214a7808 */ /* 0x000fe40002000000 */
[----:B------:R-:W-:Y:S02]  /*12ba0*/  FSEL R151, R151, -INF , P3 ;  /* 0xff80000097977808 */ /* 0x000fe40001800000 */
[----:B------:R-:W-:Y:S01]  /*12bb0*/  ISETP.GE.AND P3, PT, R71, R29, PT ;  /* 0x0000001d4700720c */ /* 0x000fe20003f66270 */
[----:B------:R-:W-:Y:S01]  /*12bc0*/  VIADD R29, R3, 0x9f ;  /* 0x0000009f031d7836 */ /* 0x000fe20000000000 */
[----:B------:R-:W-:-:S02]  /*12bd0*/  SHF.L.U32 R3, R152, 0x2, RZ ;  /* 0x0000000298037819 */ /* 0x000fc400000006ff */
[----:B------:R-:W-:Y:S02]  /*12be0*/  FSEL R152, R30, -INF , P2 ;  /* 0xff8000001e987808 */ /* 0x000fe40001000000 */
[----:B------:R-:W-:Y:S01]  /*12bf0*/  ISETP.GE.AND P2, PT, R71, R29, PT ;  /* 0x0000001d4700720c */ /* 0x000fe20003f46270 */
[----:B------:R-:W-:Y:S01]  /*12c00*/  VIADD R29, R3, 0x20 ;  /* 0x00000020031d7836 */ /* 0x000fe20000000000 */
[----:B------:R-:W-:Y:S02]  /*12c10*/  FSEL R75, R34, -INF , P3 ;  /* 0xff800000224b7808 */ /* 0x000fe40001800000 */
[----:B------:R-:W-:Y:S02]  /*12c20*/  FSEL R143, R35, -INF , P2 ;  /* 0xff800000238f7808 */ /* 0x000fe40001000000 */
[----:B------:R-:W-:Y:S02]  /*12c30*/  LOP3.LUT R29, R29, UR66, RZ, 0xfc, !PT ;  /* 0x000000421d1d7c12 */ /* 0x000fe4000f8efcff */
[----:B------:R-:W-:-:S02]  /*12c40*/  SHF.R.U32.HI R30, RZ, 0xe, R150 ;  /* 0x0000000eff1e7819 */ /* 0x000fc40000011696 */
[----:B------:R-:W-:Y:S01]  /*12c50*/  ISETP.GE.AND P6, PT, R71, R29, PT ;  /* 0x0000001d4700720c */ /* 0x000fe20003fc6270 */
[----:B------:R-:W-:Y:S01]  /*12c60*/  VIADD R29, R3, 0x21 ;  /* 0x00000021031d7836 */ /* 0x000fe20000000000 */
[--C-:B------:R-:W-:Y:S02]  /*12c70*/  SHF.R.U32.HI R33, RZ, 0xb, R150.reuse ;  /* 0x0000000bff217819 */ /* 0x100fe40000011696 */
[--C-:B------:R-:W-:Y:S02]  /*12c80*/  SHF.R.U32.HI R34, RZ, 0xa, R150.reuse ;  /* 0x0000000aff227819 */ /* 0x100fe40000011696 */
[----:B------:R-:W-:Y:S02]  /*12c90*/  LOP3.LUT R29, R29, UR66, RZ, 0xfc, !PT ;  /* 0x000000421d1d7c12 */ /* 0x000fe4000f8efcff */
[----:B------:R-:W-:Y:S02]  /*12ca0*/  SHF.R.U32.HI R35, RZ, 0x9, R150 ;  /* 0x00000009ff237819 */ /* 0x000fe40000011696 */
[----:B------:R-:W-:Y:S01]  /*12cb0*/  ISETP.GE.AND P5, PT, R71, R29, PT ;  /* 0x0000001d4700720c */ /* 0x000fe20003fa6270 */
[----:B------:R-:W-:-:S05]  /*12cc0*/  VIADD R29, R3, 0x22 ;  /* 0x00000022031d7836 */ /* 0x000fca0000000000 */
[----:B------:R-:W-:-:S04]  /*12cd0*/  LOP3.LUT R29, R29, UR66, RZ, 0xfc, !PT ;  /* 0x000000421d1d7c12 */ /* 0x000fc8000f8efcff */
[----:B------:R-:W-:Y:S02]  /*12ce0*/  ISETP.GE.AND P4, PT, R71, R29, PT ;  /* 0x0000001d4700720c */ /* 0x000fe40003f86270 */
[----:B------:R-:W-:-:S04]  /*12cf0*/  IADD3 R29, PT, PT, R3, 0x23, RZ ;  /* 0x00000023031d7810 */ /* 0x000fc80007ffe0ff */
[----:B------:R-:W-:-:S04]  /*12d00*/  LOP3.LUT R29, R29, UR66, RZ, 0xfc, !PT ;  /* 0x000000421d1d7c12 */ /* 0x000fc8000f8efcff */
[----:B------:R-:W-:Y:S02]  /*12d10*/  ISETP.GE.AND P3, PT, R71, R29, PT ;  /* 0x0000001d4700720c */ /* 0x000fe40003f66270 */
[----:B------:R-:W-:-:S04]  /*12d20*/  SHF.R.U32.HI R29, RZ, 0xf, R150 ;  /* 0x0000000fff1d7819 */ /* 0x000fc80000011696 */
[----:B------:R-:W-:Y:S01]  /*12d30*/  LOP3.LUT P2, RZ, R29, 0x1, RZ, 0xc0, !PT ;  /* 0x000000011dff7812 */ /* 0x000fe2000784c0ff */
[----:B------:R-:W-:Y:S01]  /*12d40*/  FMUL R29, R52, UR14 ;  /* 0x0000000e341d7c20 */ /* 0x000fe20008400000 */
[----:B------:R-:W-:-:S04]  /*12d50*/  SHF.R.U32.HI R52, RZ, 0x8, R150 ;  /* 0x00000008ff347819 */ /* 0x000fc80000011696 */
[----:B------:R-:W-:Y:S02]  /*12d60*/  FSEL R29, R29, -INF , !P2 ;  /* 0xff8000001d1d7808 */ /* 0x000fe40005000000 */
[----:B------:R-:W-:Y:S01]  /*12d70*/  LOP3.LUT P2, RZ, R30, 0x1, RZ, 0xc0, !PT ;  /* 0x000000011eff7812 */ /* 0x000fe2000784c0ff */
[----:B------:R-:W-:Y:S01]  /*12d80*/  FMUL R30, R53, UR14 ;  /* 0x0000000e351e7c20 */ /* 0x000fe20008400000 */
[----:B------:R-:W-:-:S04]  /*12d90*/  SHF.R.U32.HI R53, RZ, 0x7, R150 ;  /* 0x00000007ff357819 */ /* 0x000fc80000011696 */
[----:B------:R-:W-:Y:S02]  /*12da0*/  FSEL R30, R30, -INF , !P2 ;  /* 0xff8000001e1e7808 */ /* 0x000fe40005000000 */
[----:B------:R-:W-:Y:S01]  /*12db0*/  LOP3.LUT P2, RZ, R31, 0x1, RZ, 0xc0, !PT ;  /* 0x000000011fff7812 */ /* 0x000fe2000784c0ff */
[----:B------:R-:W-:-:S05]  /*12dc0*/  FMUL R31, R54, UR14 ;  /* 0x0000000e361f7c20 */ /* 0x000fca0008400000 */
[----:B------:R-:W-:Y:S02]  /*12dd0*/  FSEL R31, R31, -INF , !P2 ;  /* 0xff8000001f1f7808 */ /* 0x000fe40005000000 */
[----:B------:R-:W-:Y:S01]  /*12de0*/  LOP3.LUT P2, RZ, R32, 0x1, RZ, 0xc0, !PT ;  /* 0x0000000120ff7812 */ /* 0x000fe2000784c0ff */
[----:B------:R-:W-:-:S05]  /*12df0*/  FMUL R32, R55, UR14 ;  /* 0x0000000e37207c20 */ /* 0x000fca0008400000 */
[----:B------:R-:W-:Y:S02]  /*12e00*/  FSEL R32, R32, -INF , !P2 ;  /* 0xff80000020207808 */ /* 0x000fe40005000000 */
[----:B------:R-:W-:Y:S01]  /*12e10*/  LOP3.LUT P2, RZ, R33, 0x1, RZ, 0xc0, !PT ;  /* 0x0000000121ff7812 */ /* 0x000fe2000784c0ff */
[----:B------:R-:W-:Y:S01]  /*12e20*/  FMUL R33, R56, UR14 ;  /* 0x0000000e38217c20 */ /* 0x000fe20008400000 */
[----:B------:R-:W-:Y:S01]  /*12e30*/  FSEL R56, R38, -INF , P4 ;  /* 0xff80000026387808 */ /* 0x000fe20002000000 */
[----:B------:R-:W-:-:S03]  /*12e40*/  FMUL R38, R62, UR14 ;  /* 0x0000000e3e267c20 */ /* 0x000fc60008400000 */
[----:B------:R-:W-:Y:S02]  /*12e50*/  FSEL R33, R33, -INF , !P2 ;  /* 0xff80000021217808 */ /* 0x000fe40005000000 */
[----:B------:R-:W-:Y:S01]  /*12e60*/  LOP3.LUT P2, RZ, R34, 0x1, RZ, 0xc0, !PT ;  /* 0x0000000122ff7812 */ /* 0x000fe2000784c0ff */
[----:B------:R-:W-:Y:S01]  /*12e70*/  FMUL R34, R57, UR14 ;  /* 0x0000000e39227c20 */ /* 0x000fe20008400000 */
[----:B------:R-:W-:Y:S01]  /*12e80*/  FSEL R57, R39, -INF , P3 ;  /* 0xff80000027397808 */ /* 0x000fe20001800000 */
[----:B------:R-:W-:-:S03]  /*12e90*/  FMUL R39, R63, UR14 ;  /* 0x0000000e3f277c20 */ /* 0x000fc60008400000 */
        /* <DEDUP_REMOVED lines=8> */
[----:B------:R-:W-:-:S05]  /*12f20*/  VIADD R53, R3, 0x24 ;  /* 0x0000002403357836 */ /* 0x000fca0000000000 */
[----:B------:R-:W-:Y:S02]  /*12f30*/  LOP3.LUT R54, R53, UR66, RZ, 0xfc, !PT ;  /* 0x0000004235367c12 */ /* 0x000fe4000f8efcff */
[----:B------:R-:W-:Y:S02]  /*12f40*/  FSEL R53, R60, -INF , !P2 ;  /* 0xff8000003c357808 */ /* 0x000fe40005000000 */
[----:B------:R-:W-:Y:S01]  /*12f50*/  ISETP.GE.AND P2, PT, R71, R54, PT ;  /* 0x000000364700720c */ /* 0x000fe20003f46270 */
[----:B------:R-:W-:-:S03]  /*12f60*/  VIADD R54, R3, 0x25 ;  /* 0x0000002503367836 */ /* 0x000fc60000000000 */
[----:B------:R-:W-:Y:S01]  /*12f70*/  FSEL R58, R40, -INF , P2 ;  /* 0xff800000283a7808 */ /* 0x000fe20001000000 */
[----:B------:R-:W-:Y:S01]  /*12f80*/  FMUL R40, R65, UR14 ;  /* 0x0000000e41287c20 */ /* 0x000fe20008400000 */
[----:B------:R-:W-:Y:S02]  /*12f90*/  LOP3.LUT R55, R54, UR66, RZ, 0xfc, !PT ;  /* 0x0000004236377c12 */ /* 0x000fe4000f8efcff */
[----:B------:R-:W-:Y:S01]  /*12fa0*/  FSEL R54, R36, -INF , P6 ;  /* 0xff80000024367808 */ /* 0x000fe20003000000 */
[----:B------:R-:W-:Y:S01]  /*12fb0*/  VIADD R36, R3, 0x26 ;  /* 0x0000002603247836 */ /* 0x000fe20000000000 */
[----:B------:R-:W-:Y:S02]  /*12fc0*/  ISETP.GE.AND P6, PT, R71, R55, PT ;  /* 0x000000374700720c */ /* 0x000fe40003fc6270 */
[----:B------:R-:W-:Y:S02]  /*12fd0*/  FSEL R55, R37, -INF , P5 ;  /* 0xff80000025377808 */ /* 0x000fe40002800000 */
[----:B------:R-:W-:-:S02]  /*12fe0*/  LOP3.LUT R36, R36, UR66, RZ, 0xfc, !PT ;  /* 0x0000004224247c12 */ /* 0x000fc4000f8efcff */
[----:B------:R-:W-:Y:S02]  /*12ff0*/  FMNMX3 R37, R4, R5, R6, !PT ;  /* 0x0000000504257276 */ /* 0x000fe40007800006 */
[----:B------:R-:W-:Y:S02]  /*13000*/  ISETP.GE.AND P5, PT, R71, R36, PT ;  /* 0x000000244700720c */ /* 0x000fe40003fa6270 */
[----:B------:R-:W-:Y:S02]  /*13010*/  IADD3 R36, PT, PT, R3, 0x27, RZ ;  /* 0x0000002703247810 */ /* 0x000fe40007ffe0ff */
[----:B------:R-:W-:Y:S02]  /*13020*/  FMNMX3 R37, R37, R7, R8, !PT ;  /* 0x0000000725257276 */ /* 0x000fe40007800008 */
[----:B------:R-:W-:Y:S02]  /*13030*/  LOP3.LUT R36, R36, UR66, RZ, 0xfc, !PT ;  /* 0x0000004224247c12 */ /* 0x000fe4000f8efcff */
        /* <DEDUP_REMOVED lines=8> */
[----:B------:R-:W-:Y:S01]  /*130c0*/  LOP3.LUT R36, R36, UR66, RZ, 0xfc, !PT ;  /* 0x0000004224247c12 */ /* 0x000fe2000f8efcff */
[----:B------:R-:W-:Y:S01]  /*130d0*/  FMUL R44, R45, UR14 ;  /* 0x0000000e2d2c7c20 */ /* 0x000fe20008400000 */
[----:B------:R-:W-:Y:S01]  /*130e0*/  FMUL R45, R46, UR14 ;  /* 0x0000000e2e2d7c20 */ /* 0x000fe20008400000 */
[----:B------:R-:W-:Y:S01]  /*130f0*/  FMUL R46, R48, UR14 ;  /* 0x0000000e302e7c20 */ /* 0x000fe20008400000 */
[----:B------:R-:W-:Y:S01]  /*13100*/  ISETP.GE.AND P3, PT, R71, R36, PT ;  /* 0x000000244700720c */ /* 0x000fe20003f66270 */
[----:B------:R-:W-:-:S02]  /*13110*/  VIADD R36, R3, 0x29 ;  /* 0x0000002903247836 */ /* 0x000fc40000000000 */
[----:B------:R-:W-:Y:S01]  /*13120*/  FMUL R48, R51, UR14 ;  /* 0x0000000e33307c20 */ /* 0x000fe20008400000 */
[----:B------:R-:W-:Y:S02]  /*13130*/  FSEL R42, R42, -INF , P1 ;  /* 0xff8000002a2a7808 */ /* 0x000fe40000800000 */
[----:B------:R-:W-:Y:S02]  /*13140*/  FSEL R43, R43, -INF , P3 ;  /* 0xff8000002b2b7808 */ /* 0x000fe40001800000 */
[----:B------:R-:W-:-:S04]  /*13150*/  LOP3.LUT R36, R36, UR66, RZ, 0xfc, !PT ;  /* 0x0000004224247c12 */ /* 0x000fc8000f8efcff */
[----:B------:R-:W-:Y:S01]  /*13160*/  ISETP.GE.AND P2, PT, R71, R36, PT ;  /* 0x000000244700720c */ /* 0x000fe20003f46270 */
[----:B------:R-:W-:-:S03]  /*13170*/  VIADD R36, R3, 0x2a ;  /* 0x0000002a03247836 */ /* 0x000fc60000000000 */
[----:B------:R-:W-:Y:S02]  /*13180*/  FSEL R44, R44, -INF , P2 ;  /* 0xff8000002c2c7808 */ /* 0x000fe40001000000 */
[----:B------:R-:W-:-:S04]  /*13190*/  LOP3.LUT R36, R36, UR66, RZ, 0xfc, !PT ;  /* 0x0000004224247c12 */ /* 0x000fc8000f8efcff */
[----:B------:R-:W-:Y:S02]  /*131a0*/  ISETP.GE.AND P6, PT, R71, R36, PT ;  /* 0x000000244700720c */ /* 0x000fe40003fc6270 */
[----:B------:R-:W-:Y:S02]  /*131b0*/  FMNMX3 R36, R37, R9, R10, !PT ;  /* 0x0000000925247276 */ /* 0x000fe4000780000a */
[----:B------:R-:W-:Y:S02]  /*131c0*/  IADD3 R37, PT, PT, R3, 0x2b, RZ ;  /* 0x0000002b03257810 */ /* 0x000fe40007ffe0ff */
[----:B------:R-:W-:Y:S02]  /*131d0*/  FMNMX3 R36, R36, R11, R12, !PT ;  /* 0x0000000b24247276 */ /* 0x000fe4000780000c */
[----:B------:R-:W-:Y:S02]  /*131e0*/  LOP3.LUT R37, R37, UR66, RZ, 0xfc, !PT ;  /* 0x0000004225257c12 */ /* 0x000fe4000f8efcff */
[----:B------:R-:W-:-:S02]  /*131f0*/  FMNMX3 R36, R36, R13, R14, !PT ;  /* 0x0000000d24247276 */ /* 0x000fc4000780000e */
[----:B------:R-:W-:Y:S01]  /*13200*/  ISETP.GE.AND P5, PT, R71, R37, PT ;  /* 0x000000254700720c */ /* 0x000fe20003fa6270 */
[----:B------:R-:W-:Y:S01]  /*13210*/  VIADD R37, R3, 0x2c ;  /* 0x0000002c03257836 */ /* 0x000fe20000000000 */
[----:B------:R-:W-:Y:S02]  /*13220*/  FMNMX3 R36, R36, R15, R16, !PT ;  /* 0x0000000f24247276 */ /* 0x000fe40007800010 */
[----:B------:R-:W-:Y:S02]  /*13230*/  FSEL R45, R45, -INF , P6 ;  /* 0xff8000002d2d7808 */ /* 0x000fe40003000000 */
[----:B------:R-:W-:Y:S02]  /*13240*/  LOP3.LUT R37, R37, UR66, RZ, 0xfc, !PT ;  /* 0x0000004225257c12 */ /* 0x000fe4000f8efcff */
[----:B------:R-:W-:Y:S02]  /*13250*/  FMNMX3 R36, R36, R17, R18, !PT ;  /* 0x0000001124247276 */ /* 0x000fe40007800012 */
[----:B------:R-:W-:Y:S01]  /*13260*/  ISETP.GE.AND P4, PT, R71, R37, PT ;  /* 0x000000254700720c */ /* 0x000fe20003f86270 */
[----:B------:R-:W-:Y:S01]  /*13270*/  VIADD R37, R3, 0x2d ;  /* 0x0000002d03257836 */ /* 0x000fe20000000000 */
[----:B------:R-:W-:-:S02]  /*13280*/  FMNMX3 R36, R36, R19, R20, !PT ;  /* 0x0000001324247276 */ /* 0x000fc40007800014 */
[----:B------:R-:W-:Y:S02]  /*13290*/  FSEL R47, R47, -INF , P5 ;  /* 0xff8000002f2f7808 */ /* 0x000fe40002800000 */
[----:B------:R-:W-:Y:S02]  /*132a0*/  LOP3.LUT R37, R37, UR66, RZ, 0xfc, !PT ;  /* 0x0000004225257c12 */ /* 0x000fe4000f8efcff */
[----:B------:R-:W-:Y:S02]  /*132b0*/  FMNMX3 R36, R36, R21, R22, !PT ;  /* 0x0000001524247276 */ /* 0x000fe40007800016 */
[----:B------:R-:W-:Y:S01]  /*132c0*/  ISETP.GE.AND P3, PT, R71, R37, PT ;  /* 0x000000254700720c */ /* 0x000fe20003f66270 */
[----:B------:R-:W-:Y:S01]  /*132d0*/  VIADD R37, R3, 0x2e ;  /* 0x0000002e03257836 */ /* 0x000fe20000000000 */
[----:B------:R-:W-:Y:S02]  /*132e0*/  FMNMX3 R36, R36, R23, R24, !PT ;  /* 0x0000001724247276 */ /* 0x000fe40007800018 */
[----:B------:R-:W-:-:S02]  /*132f0*/  FSEL R46, R46, -INF , P4 ;  /* 0xff8000002e2e7808 */ /* 0x000fc40002000000 */
[----:B------:R-:W-:Y:S02]  /*13300*/  LOP3.LUT R37, R37, UR66, RZ, 0xfc, !PT ;  /* 0x0000004225257c12 */ /* 0x000fe4000f8efcff */
[----:B------:R-:W-:Y:S02]  /*13310*/  FSEL R49, R49, -INF , P3 ;  /* 0xff80000031317808 */ /* 0x000fe40001800000 */
[----:B------:R-:W-:Y:S02]  /*13320*/  ISETP.GE.AND P2, PT, R71, R37, PT ;  /* 0x000000254700720c */ /* 0x000fe40003f46270 */
[----:B------:R-:W-:Y:S02]  /*13330*/  FMNMX3 R37, R36, R25, R26, !PT ;  /* 0x0000001924257276 */ /* 0x000fe4000780001a */
[----:B------:R-:W-:Y:S02]  /*13340*/  IADD3 R36, PT, PT, R3, 0x2f, RZ ;  /* 0x0000002f03247810 */ /* 0x000fe40007ffe0ff */
[----:B------:R-:W-:Y:S01]  /*13350*/  FMNMX3 R3, R37, R27, R28, !PT ;  /* 0x0000001b25037276 */ /* 0x000fe2000780001c */
[----:B------:R-:W-:Y:S01]  /*13360*/  FMUL R37, R64, UR14 ;  /* 0x0000000e40257c20 */ /* 0x000fe20008400000 */
[----:B------:R-:W-:-:S02]  /*13370*/  LOP3.LUT R36, R36, UR66, RZ, 0xfc, !PT ;  /* 0x0000004224247c12 */ /* 0x000fc4000f8efcff */
[----:B------:R-:W-:Y:S02]  /*13380*/  FMNMX3 R3, R3, R151, R152, !PT ;  /* 0x0000009703037276 */ /* 0x000fe40007800098 */
[----:B------:R-:W-:Y:S02]  /*13390*/  ISETP.GE.AND P6, PT, R71, R36, PT ;  /* 0x000000244700720c */ /* 0x000fe40003fc6270 */
[----:B------:R-:W-:Y:S02]  /*133a0*/  FMNMX3 R3, R3, R153, R154, !PT ;  /* 0x0000009903037276 */ /* 0x000fe4000780009a */
[----:B------:R-:W-:Y:S02]  /*133b0*/  SHF.R.U32.HI R36, RZ, 0x6, R150 ;  /* 0x00000006ff247819 */ /* 0x000fe40000011696 */
[----:B------:R-:W-:Y:S02]  /*133c0*/  FMNMX3 R3, R3, R74, R75, !PT ;  /* 0x0000004a03037276 */ /* 0x000fe4000780004b */
[----:B------:R-:W-:-:S02]  /*133d0*/  LOP3.LUT P5, RZ, R36, 0x1, RZ, 0xc0, !PT ;  /* 0x0000000124ff7812 */ /* 0x000fc400078ac0ff */
[----:B------:R-:W-:Y:S02]  /*133e0*/  FMNMX3 R3, R3, R143, R54, !PT ;  /* 0x0000008f03037276 */ /* 0x000fe40007800036 */
[----:B------:R-:W-:Y:S02]  /*133f0*/  FSEL R50, R50, -INF , P2 ;  /* 0xff80000032327808 */ /* 0x000fe40001000000 */
[----:B------:R-:W-:Y:S02]  /*13400*/  FMNMX3 R36, R3, R55, R56, !PT ;  /* 0x0000003703247276 */ /* 0x000fe40007800038 */
[----:B------:R-:W-:Y:S02]  /*13410*/  SHF.R.U32.HI R3, RZ, 0x5, R150 ;  /* 0x00000005ff037819 */ /* 0x000fe40000011696 */
[----:B------:R-:W-:Y:S02]  /*13420*/  FMNMX3 R36, R36, R57, R58, !PT ;  /* 0x0000003924247276 */ /* 0x000fe4000780003a */
[----:B------:R-:W-:-:S02]  /*13430*/  LOP3.LUT P4, RZ, R3, 0x1, RZ, 0xc0, !PT ;  /* 0x0000000103ff7812 */ /* 0x000fc4000788c0ff */
[----:B------:R-:W-:Y:S02]  /*13440*/  FMNMX3 R36, R36, R155, R59, !PT ;  /* 0x0000009b24247276 */ /* 0x000fe4000780003b */
[--C-:B------:R-:W-:Y:S02]  /*13450*/  SHF.R.U32.HI R3, RZ, 0x4, R150.reuse ;  /* 0x00000004ff037819 */ /* 0x100fe40000011696 */
[----:B------:R-:W-:Y:S02]  /*13460*/  FMNMX3 R36, R36, R60, R43, !PT ;  /* 0x0000003c24247276 */ /* 0x000fe4000780002b */
[----:B------:R-:W-:Y:S02]  /*13470*/  LOP3.LUT P3, RZ, R3, 0x1, RZ, 0xc0, !PT ;  /* 0x0000000103ff7812 */ /* 0x000fe4000786c0ff */
[----:B------:R-:W-:Y:S02]  /*13480*/  FMNMX3 R36, R36, R44, R45, !PT ;  /* 0x0000002c24247276 */ /* 0x000fe4000780002d */
[----:B------:R-:W-:-:S02]  /*13490*/  SHF.R.U32.HI R3, RZ, 0x3, R150 ;  /* 0x00000003ff037819 */ /* 0x000fc40000011696 */
[----:B------:R-:W-:Y:S02]  /*134a0*/  FMNMX3 R36, R36, R47, R46, !PT ;  /* 0x0000002f24247276 */ /* 0x000fe4000780002e */
[----:B------:R-:W-:Y:S02]  /*134b0*/  FSEL R48, R48, -INF , P6 ;  /* 0xff80000030307808 */ /* 0x000fe40003000000 */
[----:B------:R-:W-:Y:S02]  /*134c0*/  FMNMX3 R36, R36, R49, R50, !PT ;  /* 0x0000003124247276 */ /* 0x000fe40007800032 */
[----:B------:R-:W-:Y:S02]  /*134d0*/  LOP3.LUT P2, RZ, R3, 0x1, RZ, 0xc0, !PT ;  /* 0x0000000103ff7812 */ /* 0x000fe4000784c0ff */
[----:B------:R-:W-:Y:S02]  /*134e0*/  SHF.R.U32.HI R3, RZ, 0x2, R150 ;  /* 0x00000002ff037819 */ /* 0x000fe40000011696 */
[----:B------:R-:W-:-:S02]  /*134f0*/  FMNMX3 R36, R36, R48, R29, !PT ;  /* 0x0000003024247276 */ /* 0x000fc4000780001d */
[----:B------:R-:W-:Y:S02]  /*13500*/  LOP3.LUT P6, RZ, R3, 0x1, RZ, 0xc0, !PT ;  /* 0x0000000103ff7812 */ /* 0x000fe400078cc0ff */
[----:B------:R-:W-:Y:S02]  /*13510*/  FMNMX3 R3, R36, R30, R31, !PT ;  /* 0x0000001e24037276 */ /* 0x000fe4000780001f */
[----:B------:R-:W-:Y:S02]  /*13520*/  SHF.R.U32.HI R150, RZ, 0x1, R150 ;  /* 0x00000001ff967819 */ /* 0x000fe40000011696 */
[----:B------:R-:W-:Y:S02]  /*13530*/  FMNMX3 R3, R3, R32, R33, !PT ;  /* 0x0000002003037276 */ /* 0x000fe40007800021 */
[----:B------:R-:W-:Y:S02]  /*13540*/  FSEL R36, R61, -INF , !P5 ;  /* 0xff8000003d247808 */ /* 0x000fe40006800000 */
[----:B------:R-:W-:-:S02]  /*13550*/  FMNMX3 R3, R3, R34, R35, !PT ;  /* 0x0000002203037276 */ /* 0x000fc40007800023 */
[----:B------:R-:W-:Y:S02]  /*13560*/  FSEL R38, R38, -INF , !P4 ;  /* 0xff80000026267808 */ /* 0x000fe40006000000 */
[----:B------:R-:W-:Y:S02]  /*13570*/  FMNMX3 R3, R3, R52, R53, !PT ;  /* 0x0000003403037276 */ /* 0x000fe40007800035 */
[----:B------:R-:W-:Y:S02]  /*13580*/  LOP3.LUT P5, RZ, R150, 0x1, RZ, 0xc0, !PT ;  /* 0x0000000196ff7812 */ /* 0x000fe400078ac0ff */
[----:B------:R-:W-:Y:S02]  /*13590*/  FSEL R39, R39, -INF , !P3 ;  /* 0xff80000027277808 */ /* 0x000fe40005800000 */
[----:B------:R-:W-:Y:S02]  /*135a0*/  FSEL R37, R37, -INF , !P2 ;  /* 0xff80000025257808 */ /* 0x000fe40005000000 */
[----:B------:R-:W-:-:S02]  /*135b0*/  FMNMX3 R3, R3, R36, R38, !PT ;  /* 0x0000002403037276 */ /* 0x000fc40007800026 */
[----:B------:R-:W-:Y:S02]  /*135c0*/  FSEL R40, R40, -INF , !P6 ;  /* 0xff80000028287808 */ /* 0x000fe40007000000 */
[----:B------:R-:W-:Y:S02]  /*135d0*/  FSEL R41, R41, -INF , !P5 ;  /* 0xff80000029297808 */ /* 0x000fe40006800000 */
[----:B------:R-:W-:-:S04]  /*135e0*/  FMNMX3 R3, R3, R39, R37, !PT ;  /* 0x0000002703037276 */ /* 0x000fc80007800025 */
[----:B------:R-:W-:-:S04]  /*135f0*/  FMNMX3 R3, R3, R40, R41, !PT ;  /* 0x0000002803037276 */ /* 0x000fc80007800029 */
[----:B------:R-:W-:-:S05]  /*13600*/  FMNMX R3, R42, R3, !PT ;  /* 0x000000032a037209 */ /* 0x000fca0007800000 */
[----:B------:R-:W0:Y:S02]  /*13610*/  SHFL.BFLY PT, R51, R3, 0x10, 0x1f ;  /* 0x0e001f0003337f89 */ /* 0x000e2400000e0000 */
[----:B0-----:R-:W-:-:S05]  /*13620*/  FMNMX3 R3, R3, R51, R77, !PT ;  /* 0x0000003303037276 */ /* 0x001fca000780004d */
[--C-:B------:R-:W-:Y:S01]  /*13630*/  FADD R4, R4, -R3.reuse ;  /* 0x8000000304047221 */ /* 0x100fe20000000000 */
[--C-:B------:R-:W-:Y:S01]  /*13640*/  FADD R5, R5, -R3.reuse ;  /* 0x8000000305057221 */ /* 0x100fe20000000000 */
[--C-:B------:R-:W-:Y:S01]  /*13650*/  FADD R6, R6, -R3.reuse ;  /* 0x8000000306067221 */ /* 0x100fe20000000000 */
[--C-:B------:R-:W-:Y:S01]  /*13660*/  FADD R7, R7, -R3.reuse ;  /* 0x8000000307077221 */ /* 0x100fe20000000000 */
[----:B------:R-:W-:Y:S01]  /*13670*/  FMUL R4, R4, 1.4426950216293334961 ;  /* 0x3fb8aa3b04047820 */ /* 0x000fe20000400000 */
[----:B------:R-:W-:Y:S01]  /*13680*/  FMUL R5, R5, 1.4426950216293334961 ;  /* 0x3fb8aa3b05057820 */ /* 0x000fe20000400000 */
[----:B------:R-:W-:Y:S01]  /*13690*/  FMUL R6, R6, 1.4426950216293334961 ;  /* 0x3fb8aa3b06067820 */ /* 0x000fe20000400000 */
[--C-:B------:R-:W-:Y:S01]  /*136a0*/  FADD R66, R54, -R3.reuse ;  /* 0x8000000336427221 */ /* 0x100fe20000000000 */
[----:B------:R-:W-:Y:S01]  /*136b0*/  FMUL R7, R7, 1.4426950216293334961 ;  /* 0x3fb8aa3b07077820 */ /* 0x000fe20000400000 */
[--C-:B------:R-:W-:Y:S01]  /*136c0*/  FADD R8, R8, -R3.reuse ;  /* 0x8000000308087221 */ /* 0x100fe20000000000 */
[----:B------:R-:W-:Y:S01]  /*136d0*/  MUFU.EX2 R4, R4 ;  /* 0x0000000400047308 */ /* 0x000fe20000000800 */
[----:B------:R-:W-:Y:S01]  /*136e0*/  FMUL R66, R66, 1.4426950216293334961 ;  /* 0x3fb8aa3b42427820 */ /* 0x000fe20000400000 */
[--C-:B------:R-:W-:Y:S01]  /*136f0*/  FADD R67, R55, -R3.reuse ;  /* 0x8000000337437221 */ /* 0x100fe20000000000 */
[----:B------:R-:W-:Y:S01]  /*13700*/  FMUL R8, R8, 1.4426950216293334961 ;  /* 0x3fb8aa3b08087820 */ /* 0x000fe20000400000 */
[--C-:B------:R-:W-:Y:S01]  /*13710*/  FADD R9, R9, -R3.reuse ;  /* 0x8000000309097221 */ /* 0x100fe20000000000 */
[--C-:B------:R-:W-:Y:S01]  /*13720*/  FADD R10, R10, -R3.reuse ;  /* 0x800000030a0a7221 */ /* 0x100fe20000000000 */
[----:B------:R-:W-:Y:S01]  /*13730*/  FMUL R67, R67, 1.4426950216293334961 ;  /* 0x3fb8aa3b43437820 */ /* 0x000fe20000400000 */
[--C-:B------:R-:W-:Y:S01]  /*13740*/  FADD R11, R11, -R3.reuse ;  /* 0x800000030b0b7221 */ /* 0x100fe20000000000 */
[----:B------:R-:W0:Y:S01]  /*13750*/  MUFU.EX2 R5, R5 ;  /* 0x0000000500057308 */ /* 0x000e220000000800 */
[----:B------:R-:W-:Y:S01]  /*13760*/  FMUL R9, R9, 1.4426950216293334961 ;  /* 0x3fb8aa3b09097820 */ /* 0x000fe20000400000 */
[----:B------:R-:W-:Y:S01]  /*13770*/  FMUL R10, R10, 1.4426950216293334961 ;  /* 0x3fb8aa3b0a0a7820 */ /* 0x000fe20000400000 */
[----:B------:R-:W-:Y:S01]  /*13780*/  FMUL R11, R11, 1.4426950216293334961 ;  /* 0x3fb8aa3b0b0b7820 */ /* 0x000fe20000400000 */
[--C-:B------:R-:W-:Y:S01]  /*13790*/  FADD R12, R12, -R3.reuse ;  /* 0x800000030c0c7221 */ /* 0x100fe20000000000 */
[--C-:B------:R-:W-:Y:S01]  /*137a0*/  FADD R13, R13, -R3.reuse ;  /* 0x800000030d0d7221 */ /* 0x100fe20000000000 */
[--C-:B------:R-:W-:Y:S01]  /*137b0*/  FADD R14, R14, -R3.reuse ;  /* 0x800000030e0e7221 */ /* 0x100fe20000000000 */
[--C-:B------:R-:W-:Y:S01]  /*137c0*/  FADD R15, R15, -R3.reuse ;  /* 0x800000030f0f7221 */ /* 0x100fe20000000000 */
[----:B------:R-:W2:Y:S01]  /*137d0*/  MUFU.EX2 R6, R6 ;  /* 0x0000000600067308 */ /* 0x000ea20000000800 */
[----:B------:R-:W-:Y:S01]  /*137e0*/  FMUL R12, R12, 1.4426950216293334961 ;  /* 0x3fb8aa3b0c0c7820 */ /* 0x000fe20000400000 */
[----:B------:R-:W-:Y:S01]  /*137f0*/  FMUL R13, R13, 1.4426950216293334961 ;  /* 0x3fb8aa3b0d0d7820 */ /* 0x000fe20000400000 */
[----:B------:R-:W-:Y:S01]  /*13800*/  FMUL R14, R14, 1.4426950216293334961 ;  /* 0x3fb8aa3b0e0e7820 */ /* 0x000fe20000400000 */
[----:B------:R-:W-:Y:S01]  /*13810*/  FMUL R15, R15, 1.4426950216293334961 ;  /* 0x3fb8aa3b0f0f7820 */ /* 0x000fe20000400000 */
[--C-:B------:R-:W-:Y:S01]  /*13820*/  FADD R16, R16, -R3.reuse ;  /* 0x8000000310107221 */ /* 0x100fe20000000000 */
[--C-:B------:R-:W-:Y:S01]  /*13830*/  FADD R17, R17, -R3.reuse ;  /* 0x8000000311117221 */ /* 0x100fe20000000000 */
[--C-:B------:R-:W-:Y:S01]  /*13840*/  FADD R18, R18, -R3.reuse ;  /* 0x8000000312127221 */ /* 0x100fe20000000000 */
[----:B------:R4:W-:Y:S01]  /*13850*/  MUFU.EX2 R55, R66 ;  /* 0x0000004200377308 */ /* 0x0009e20000000800 */
[----:B------:R-:W-:Y:S01]  /*13860*/  FMUL R16, R16, 1.4426950216293334961 ;  /* 0x3fb8aa3b10107820 */ /* 0x000fe20000400000 */
[----:B------:R-:W-:Y:S01]  /*13870*/  FMUL R17, R17, 1.4426950216293334961 ;  /* 0x3fb8aa3b11117820 */ /* 0x000fe20000400000 */
[----:B------:R-:W-:Y:S01]  /*13880*/  FMUL R18, R18, 1.4426950216293334961 ;  /* 0x3fb8aa3b12127820 */ /* 0x000fe20000400000 */
[--C-:B------:R-:W-:Y:S01]  /*13890*/  FADD R19, R19, -R3.reuse ;  /* 0x8000000313137221 */ /* 0x100fe20000000000 */
[--C-:B------:R-:W-:Y:S01]  /*138a0*/  FADD R20, R20, -R3.reuse ;  /* 0x8000000314147221 */ /* 0x100fe20000000000 */
[--C-:B------:R-:W-:Y:S01]  /*138b0*/  FADD R21, R21, -R3.reuse ;  /* 0x8000000315157221 */ /* 0x100fe20000000000 */
[--C-:B------:R-:W-:Y:S01]  /*138c0*/  FADD R22, R22, -R3.reuse ;  /* 0x8000000316167221 */ /* 0x100fe20000000000 */
[----:B------:R-:W1:Y:S01]  /*138d0*/  MUFU.EX2 R7, R7 ;  /* 0x0000000700077308 */ /* 0x000e620000000800 */
[--C-:B----4-:R-:W-:Y:S01]  /*138e0*/  FADD R66, R56, -R3.reuse ;  /* 0x8000000338427221 */ /* 0x110fe20000000000 */
[----:B------:R-:W-:Y:S01]  /*138f0*/  FMUL R19, R19, 1.4426950216293334961 ;  /* 0x3fb8aa3b13137820 */ /* 0x000fe20000400000 */
[----:B------:R-:W-:Y:S01]  /*13900*/  FMUL R20, R20, 1.4426950216293334961 ;  /* 0x3fb8aa3b14147820 */ /* 0x000fe20000400000 */
[----:B------:R-:W-:Y:S01]  /*13910*/  FMUL R21, R21, 1.4426950216293334961 ;  /* 0x3fb8aa3b15157820 */ /* 0x000fe20000400000 */
[----:B------:R-:W-:Y:S01]  /*13920*/  FMUL R22, R22, 1.4426950216293334961 ;  /* 0x3fb8aa3b16167820 */ /* 0x000fe20000400000 */
[--C-:B------:R-:W-:Y:S01]  /*13930*/  FADD R23, R23, -R3.reuse ;  /* 0x8000000317177221 */ /* 0x100fe20000000000 */
[--C-:B------:R-:W-:Y:S01]  /*13940*/  FADD R24, R24, -R3.reuse ;  /* 0x8000000318187221 */ /* 0x100fe20000000000 */
[----:B------:R4:W-:Y:S01]  /*13950*/  MUFU.EX2 R56, R67 ;  /* 0x0000004300387308 */ /* 0x0009e20000000800 */
[--C-:B------:R-:W-:Y:S01]  /*13960*/  FADD R25, R25, -R3.reuse ;  /* 0x8000000319197221 */ /* 0x100fe20000000000 */
[----:B------:R-:W-:Y:S01]  /*13970*/  FMUL R23, R23, 1.4426950216293334961 ;  /* 0x3fb8aa3b17177820 */ /* 0x000fe20000400000 */
[----:B------:R-:W-:Y:S01]  /*13980*/  FMUL R24, R24, 1.4426950216293334961 ;  /* 0x3fb8aa3b18187820 */ /* 0x000fe20000400000 */
[--C-:B------:R-:W-:Y:S01]  /*13990*/  FADD R26, R26, -R3.reuse ;  /* 0x800000031a1a7221 */ /* 0x100fe20000000000 */
[----:B------:R-:W-:Y:S01]  /*139a0*/  FMUL R25, R25, 1.4426950216293334961 ;  /* 0x3fb8aa3b19197820 */ /* 0x000fe20000400000 */
[--C-:B------:R-:W-:Y:S01]  /*139b0*/  FADD R27, R27, -R3.reuse ;  /* 0x800000031b1b7221 */ /* 0x100fe20000000000 */
[--C-:B------:R-:W-:Y:S01]  /*139c0*/  FADD R28, R28, -R3.reuse ;  /* 0x800000031c1c7221 */ /* 0x100fe20000000000 */
[----:B------:R-:W-:Y:S01]  /*139d0*/  MUFU.EX2 R8, R8 ;  /* 0x0000000800087308 */ /* 0x000fe20000000800 */
[----:B----4-:R-:W-:Y:S01]  /*139e0*/  FMUL R67, R66, 1.4426950216293334961 ;  /* 0x3fb8aa3b42437820 */ /* 0x010fe20000400000 */
[--C-:B------:R-:W-:Y:S01]  /*139f0*/  FADD R66, R57, -R3.reuse ;  /* 0x8000000339427221 */ /* 0x100fe20000000000 */
[----:B------:R-:W-:Y:S01]  /*13a00*/  FMUL R26, R26, 1.4426950216293334961 ;  /* 0x3fb8aa3b1a1a7820 */ /* 0x000fe20000400000 */
[----:B------:R-:W-:Y:S01]  /*13a10*/  FMUL R27, R27, 1.4426950216293334961 ;  /* 0x3fb8aa3b1b1b7820 */ /* 0x000fe20000400000 */
[----:B------:R-:W-:Y:S01]  /*13a20*/  FMUL R28, R28, 1.4426950216293334961 ;  /* 0x3fb8aa3b1c1c7820 */ /* 0x000fe20000400000 */
[--C-:B------:R-:W-:Y:S01]  /*13a30*/  FADD R151, R151, -R3.reuse ;  /* 0x8000000397977221 */ /* 0x100fe20000000000 */
[--C-:B------:R-:W-:Y:S01]  /*13a40*/  FADD R152, R152, -R3.reuse ;  /* 0x8000000398987221 */ /* 0x100fe20000000000 */
[----:B------:R-:W4:Y:S01]  /*13a50*/  MUFU.EX2 R9, R9 ;  /* 0x0000000900097308 */ /* 0x000f220000000800 */
[--C-:B------:R-:W-:Y:S01]  /*13a60*/  FADD R153, R153, -R3.reuse ;  /* 0x8000000399997221 */ /* 0x100fe20000000000 */
[----:B------:R-:W-:Y:S01]  /*13a70*/  FMUL R51, R151, 1.4426950216293334961 ;  /* 0x3fb8aa3b97337820 */ /* 0x000fe20000400000 */
[----:B------:R-:W-:Y:S01]  /*13a80*/  FMUL R61, R152, 1.4426950216293334961 ;  /* 0x3fb8aa3b983d7820 */ /* 0x000fe20000400000 */
[--C-:B------:R-:W-:Y:S01]  /*13a90*/  FADD R154, R154, -R3.reuse ;  /* 0x800000039a9a7221 */ /* 0x100fe20000000000 */
[----:B------:R-:W-:Y:S01]  /*13aa0*/  FMUL R62, R153, 1.4426950216293334961 ;  /* 0x3fb8aa3b993e7820 */ /* 0x000fe20000400000 */
[--C-:B------:R-:W-:Y:S01]  /*13ab0*/  FADD R74, R74, -R3.reuse ;  /* 0x800000034a4a7221 */ /* 0x100fe20000000000 */
[--C-:B------:R-:W-:Y:S01]  /*13ac0*/  FADD R75, R75, -R3.reuse ;  /* 0x800000034b4b7221 */ /* 0x100fe20000000000 */
[----:B------:R0:W-:Y:S01]  /*13ad0*/  MUFU.EX2 R57, R67 ;  /* 0x0000004300397308 */ /* 0x0001e20000000800 */
[----:B------:R-:W-:Y:S01]  /*13ae0*/  FMUL R63, R154, 1.4426950216293334961 ;  /* 0x3fb8aa3b9a3f7820 */ /* 0x000fe20000400000 */
[----:B------:R-:W-:Y:S01]  /*13af0*/  FMUL R64, R74, 1.4426950216293334961 ;  /* 0x3fb8aa3b4a407820 */ /* 0x000fe20000400000 */
[----:B------:R-:W-:Y:S01]  /*13b00*/  FMUL R65, R75, 1.4426950216293334961 ;  /* 0x3fb8aa3b4b417820 */ /* 0x000fe20000400000 */
[--C-:B------:R-:W-:Y:S01]  /*13b10*/  FADD R143, R143, -R3.reuse ;  /* 0x800000038f8f7221 */ /* 0x100fe20000000000 */
[----:B------:R-:W-:Y:S01]  /*13b20*/  FMUL R66, R66, 1.4426950216293334961 ;  /* 0x3fb8aa3b42427820 */ /* 0x000fe20000400000 */
[--C-:B------:R-:W-:Y:S01]  /*13b30*/  FADD R74, R58, -R3.reuse ;  /* 0x800000033a4a7221 */ /* 0x100fe20000000000 */
[----:B------:R-:W-:Y:S01]  /*13b40*/  FADD R155, R155, -R3 ;  /* 0x800000039b9b7221 */ /* 0x000fe20000000000 */
[----:B------:R-:W3:Y:S01]  /*13b50*/  MUFU.EX2 R10, R10 ;  /* 0x0000000a000a7308 */ /* 0x000ee20000000800 */
[----:B0-----:R-:W-:Y:S01]  /*13b60*/  FADD R67, R4, R5 ;  /* 0x0000000504437221 */ /* 0x001fe20000000000 */
[----:B------:R-:W-:Y:S01]  /*13b70*/  FMUL R143, R143, 1.4426950216293334961 ;  /* 0x3fb8aa3b8f8f7820 */ /* 0x000fe20000400000 */
[----:B------:R-:W-:Y:S01]  /*13b80*/  F2FP.BF16.F32.PACK_AB R4, R5, R4 ;  /* 0x000000040504723e */ /* 0x000fe200000010ff */
[----:B------:R-:W-:Y:S01]  /*13b90*/  FMUL R155, R155, 1.4426950216293334961 ;  /* 0x3fb8aa3b9b9b7820 */ /* 0x000fe20000400000 */
[----:B--2---:R-:W-:Y:S01]  /*13ba0*/  FADD R67, R6, R67 ;  /* 0x0000004306437221 */ /* 0x004fe20000000000 */
[C---:B-1----:R-:W-:Y:S01]  /*13bb0*/  F2FP.BF16.F32.PACK_AB R5, R7.reuse, R6 ;  /* 0x000000060705723e */ /* 0x042fe200000010ff */
[----:B------:R-:W-:Y:S01]  /*13bc0*/  FADD R48, R48, -R3 ;  /* 0x8000000330307221 */ /* 0x000fe20000000000 */
[----:B------:R-:W0:Y:S01]  /*13bd0*/  MUFU.EX2 R11, R11 ;  /* 0x0000000b000b7308 */ /* 0x000e220000000800 */
[----:B------:R-:W-:Y:S01]  /*13be0*/  FADD R67, R7, R67 ;  /* 0x0000004307437221 */ /* 0x000fe20000000000 */
[----:B----4-:R-:W-:Y:S01]  /*13bf0*/  F2FP.BF16.F32.PACK_AB R6, R9, R8 ;  /* 0x000000080906723e */ /* 0x010fe200000010ff */
[--C-:B------:R-:W-:Y:S01]  /*13c00*/  FADD R29, R29, -R3.reuse ;  /* 0x800000031d1d7221 */ /* 0x100fe20000000000 */
[----:B------:R-:W-:Y:S01]  /*13c10*/  FADD R30, R30, -R3 ;  /* 0x800000031e1e7221 */ /* 0x000fe20000000000 */
[----:B------:R-:W-:Y:S01]  /*13c20*/  FADD R67, R8, R67 ;  /* 0x0000004308437221 */ /* 0x000fe20000000000 */
[----:B------:R-:W-:Y:S01]  /*13c30*/  FADD R8, R59, -R3 ;  /* 0x800000033b087221 */ /* 0x000fe20000000000 */
[----:B------:R-:W-:Y:S01]  /*13c40*/  FMUL R29, R29, 1.4426950216293334961 ;  /* 0x3fb8aa3b1d1d7820 */ /* 0x000fe20000400000 */
[----:B------:R-:W1:Y:S01]  /*13c50*/  MUFU.EX2 R12, R12 ;  /* 0x0000000c000c7308 */ /* 0x000e620000000800 */
[----:B------:R-:W-:Y:S01]  /*13c60*/  FADD R67, R9, R67 ;  /* 0x0000004309437221 */ /* 0x000fe20000000000 */
[----:B------:R-:W-:Y:S01]  /*13c70*/  FMUL R8, R8, 1.4426950216293334961 ;  /* 0x3fb8aa3b08087820 */ /* 0x000fe20000400000 */
[----:B------:R-:W-:Y:S01]  /*13c80*/  FADD R9, R60, -R3 ;  /* 0x800000033c097221 */ /* 0x000fe20000000000 */
[----:B------:R-:W-:Y:S01]  /*13c90*/  FMUL R30, R30, 1.4426950216293334961 ;  /* 0x3fb8aa3b1e1e7820 */ /* 0x000fe20000400000 */
[----:B---3--:R-:W-:Y:S01]  /*13ca0*/  FADD R67, R10, R67 ;  /* 0x000000430a437221 */ /* 0x008fe20000000000 */
[----:B------:R-:W-:Y:S01]  /*13cb0*/  FADD R31, R31, -R3 ;  /* 0x800000031f1f7221 */ /* 0x000fe20000000000 */
[----:B------:R-:W-:Y:S01]  /*13cc0*/  FMUL R9, R9, 1.4426950216293334961 ;  /* 0x3fb8aa3b09097820 */ /* 0x000fe20000400000 */
[----:B------:R-:W2:Y:S01]  /*13cd0*/  MUFU.EX2 R13, R13 ;  /* 0x0000000d000d7308 */ /* 0x000ea20000000800 */
[C---:B0-----:R-:W-:Y:S01]  /*13ce0*/  FADD R67, R11.reuse, R67 ;  /* 0x000000430b437221 */ /* 0x041fe20000000000 */
[----:B------:R-:W-:Y:S01]  /*13cf0*/  F2FP.BF16.F32.PACK_AB R7, R11, R10 ;  /* 0x0000000a0b07723e */ /* 0x000fe200000010ff */
[--C-:B------:R-:W-:Y:S01]  /*13d00*/  FADD R10, R43, -R3.reuse ;  /* 0x800000032b0a7221 */ /* 0x100fe20000000000 */
[--C-:B------:R-:W-:Y:S01]  /*13d10*/  FADD R11, R44, -R3.reuse ;  /* 0x800000032c0b7221 */ /* 0x100fe20000000000 */
[----:B------:R-:W-:Y:S01]  /*13d20*/  FMUL R31, R31, 1.4426950216293334961 ;  /* 0x3fb8aa3b1f1f7820 */ /* 0x000fe20000400000 */
[----:B------:R-:W-:Y:S01]  /*13d30*/  FADD R32, R32, -R3 ;  /* 0x8000000320207221 */ /* 0x000fe20000000000 */
[----:B------:R-:W-:Y:S01]  /*13d40*/  FMUL R10, R10, 1.4426950216293334961 ;  /* 0x3fb8aa3b0a0a7820 */ /* 0x000fe20000400000 */
[----:B------:R-:W0:Y:S01]  /*13d50*/  MUFU.EX2 R14, R14 ;  /* 0x0000000e000e7308 */ /* 0x000e220000000800 */
[----:B-1----:R-:W-:Y:S01]  /*13d60*/  FADD R67, R12, R67 ;  /* 0x000000430c437221 */ /* 0x002fe20000000000 */
[----:B------:R-:W-:Y:S01]  /*13d70*/  FMUL R11, R11, 1.4426950216293334961 ;  /* 0x3fb8aa3b0b0b7820 */ /* 0x000fe20000400000 */
[----:B------:R-:W-:Y:S01]  /*13d80*/  FMUL R32, R32, 1.4426950216293334961 ;  /* 0x3fb8aa3b20207820 */ /* 0x000fe20000400000 */
[--C-:B------:R-:W-:Y:S01]  /*13d90*/  FADD R33, R33, -R3.reuse ;  /* 0x8000000321217221 */ /* 0x100fe20000000000 */
[--C-:B------:R-:W-:Y:S01]  /*13da0*/  FADD R34, R34, -R3.reuse ;  /* 0x8000000322227221 */ /* 0x100fe20000000000 */
[--C-:B------:R-:W-:Y:S01]  /*13db0*/  FADD R35, R35, -R3.reuse ;  /* 0x8000000323237221 */ /* 0x100fe20000000000 */
[----:B------:R-:W-:Y:S01]  /*13dc0*/  FADD R52, R52, -R3 ;  /* 0x8000000334347221 */ /* 0x000fe20000000000 */
[----:B------:R-:W1:Y:S01]  /*13dd0*/  MUFU.EX2 R15, R15 ;  /* 0x0000000f000f7308 */ /* 0x000e620000000800 */
[----:B--2---:R-:W-:Y:S01]  /*13de0*/  FADD R67, R13, R67 ;  /* 0x000000430d437221 */ /* 0x004fe20000000000 */
[----:B------:R-:W-:Y:S01]  /*13df0*/  FMUL R33, R33, 1.4426950216293334961 ;  /* 0x3fb8aa3b21217820 */ /* 0x000fe20000400000 */
[----:B------:R-:W-:Y:S01]  /*13e00*/  FMUL R34, R34, 1.4426950216293334961 ;  /* 0x3fb8aa3b22227820 */ /* 0x000fe20000400000 */
[----:B------:R-:W-:Y:S01]  /*13e10*/  FMUL R35, R35, 1.4426950216293334961 ;  /* 0x3fb8aa3b23237820 */ /* 0x000fe20000400000 */
[--C-:B------:R-:W-:Y:S01]  /*13e20*/  FADD R53, R53, -R3.reuse ;  /* 0x8000000335357221 */ /* 0x100fe20000000000 */
[----:B------:R-:W-:-:S02]  /*13e30*/  FADD R37, R37, -R3 ;  /* 0x8000000325257221 */ /* 0x000fc40000000000 */
[----:B------:R-:W2:Y:S01]  /*13e40*/  MUFU.EX2 R16, R16 ;  /* 0x0000001000107308 */ /* 0x000ea20000000800 */
[----:B0-----:R-:W-:Y:S01]  /*13e50*/  FADD R67, R14, R67 ;  /* 0x000000430e437221 */ /* 0x001fe20000000000 */
[----:B------:R-:W-:-:S06]  /*13e60*/  FMUL R53, R53, 1.4426950216293334961 ;  /* 0x3fb8aa3b35357820 */ /* 0x000fcc0000400000 */
[----:B------:R-:W0:Y:S01]  /*13e70*/  MUFU.EX2 R17, R17 ;  /* 0x0000001100117308 */ /* 0x000e220000000800 */
[----:B-1----:R-:W-:-:S07]  /*13e80*/  FADD R67, R15, R67 ;  /* 0x000000430f437221 */ /* 0x002fce0000000000 */
[----:B------:R-:W1:Y:S01]  /*13e90*/  MUFU.EX2 R18, R18 ;  /* 0x0000001200127308 */ /* 0x000e620000000800 */
[----:B--2---:R-:W-:-:S07]  /*13ea0*/  FADD R67, R16, R67 ;  /* 0x0000004310437221 */ /* 0x004fce0000000000 */
[----:B------:R-:W2:Y:S01]  /*13eb0*/  MUFU.EX2 R19, R19 ;  /* 0x0000001300137308 */ /* 0x000ea20000000800 */
[----:B0-----:R-:W-:-:S07]  /*13ec0*/  FADD R67, R17, R67 ;  /* 0x0000004311437221 */ /* 0x001fce0000000000 */
        /* <DEDUP_REMOVED lines=32> */
[----:B------:R1:W3:Y:S01]  /*140d0*/  MUFU.EX2 R58, R66 ;  /* 0x00000042003a7308 */ /* 0x0002e20000000800 */
[----:B--2---:R-:W-:-:S07]  /*140e0*/  FADD R67, R65, R67 ;  /* 0x0000004341437221 */ /* 0x004fce0000000000 */
[----:B------:R-:W-:Y:S01]  /*140f0*/  MUFU.EX2 R59, R155 ;  /* 0x0000009b003b7308 */ /* 0x000fe20000000800 */
[----:B-1----:R-:W-:Y:S01]  /*14100*/  FMUL R66, R74, 1.4426950216293334961 ;  /* 0x3fb8aa3b4a427820 */ /* 0x002fe20000400000 */
[----:B0-----:R-:W-:-:S04]  /*14110*/  FADD R67, R54, R67 ;  /* 0x0000004336437221 */ /* 0x001fc80000000000 */
[----:B------:R-:W-:Y:S02]  /*14120*/  FADD R67, R55, R67 ;  /* 0x0000004337437221 */ /* 0x000fe40000000000 */
[----:B------:R-:W0:Y:S02]  /*14130*/  MUFU.EX2 R66, R66 ;  /* 0x0000004200427308 */ /* 0x000e240000000800 */
[----:B------:R-:W-:-:S04]  /*14140*/  FADD R67, R56, R67 ;  /* 0x0000004338437221 */ /* 0x000fc80000000000 */
[----:B------:R-:W-:Y:S02]  /*14150*/  FADD R67, R57, R67 ;  /* 0x0000004339437221 */ /* 0x000fe40000000000 */
[----:B------:R1:W2:Y:S02]  /*14160*/  MUFU.EX2 R60, R8 ;  /* 0x00000008003c7308 */ /* 0x0002a40000000800 */
[----:B---3--:R-:W-:-:S06]  /*14170*/  FADD R67, R58, R67 ;  /* 0x000000433a437221 */ /* 0x008fcc0000000000 */
[----:B------:R3:W4:Y:S01]  /*14180*/  MUFU.EX2 R43, R9 ;  /* 0x00000009002b7308 */ /* 0x0007220000000800 */
[----:B-1----:R-:W-:Y:S01]  /*14190*/  F2FP.BF16.F32.PACK_AB R8, R13, R12 ;  /* 0x0000000c0d08723e */ /* 0x002fe200000010ff */
[----:B------:R-:W-:Y:S01]  /*141a0*/  FADD R12, R45, -R3 ;  /* 0x800000032d0c7221 */ /* 0x000fe20000000000 */
[----:B0-----:R-:W-:Y:S01]  /*141b0*/  FADD R67, R66, R67 ;  /* 0x0000004342437221 */ /* 0x001fe20000000000 */
[----:B------:R-:W-:Y:S02]  /*141c0*/  FADD R13, R47, -R3 ;  /* 0x800000032f0d7221 */ /* 0x000fe40000000000 */
[----:B------:R-:W-:Y:S01]  /*141d0*/  FMUL R12, R12, 1.4426950216293334961 ;  /* 0x3fb8aa3b0c0c7820 */ /* 0x000fe20000400000 */
[----:B------:R-:W-:Y:S01]  /*141e0*/  FADD R67, R59, R67 ;  /* 0x000000433b437221 */ /* 0x000fe20000000000 */
[----:B------:R0:W1:Y:S01]  /*141f0*/  MUFU.EX2 R44, R10 ;  /* 0x0000000a002c7308 */ /* 0x0000620000000800 */
[----:B---3--:R-:W-:Y:S01]  /*14200*/  F2FP.BF16.F32.PACK_AB R9, R15, R14 ;  /* 0x0000000e0f09723e */ /* 0x008fe200000010ff */
[----:B------:R-:W-:Y:S01]  /*14210*/  FMUL R13, R13, 1.4426950216293334961 ;  /* 0x3fb8aa3b0d0d7820 */ /* 0x000fe20000400000 */
[----:B------:R-:W-:Y:S01]  /*14220*/  FADD R14, R46, -R3 ;  /* 0x800000032e0e7221 */ /* 0x000fe20000000000 */
[----:B--2---:R-:W-:Y:S01]  /*14230*/  FADD R67, R60, R67 ;  /* 0x000000433c437221 */ /* 0x004fe20000000000 */
[----:B------:R-:W-:-:S02]  /*14240*/  FADD R15, R49, -R3 ;  /* 0x80000003310f7221 */ /* 0x000fc40000000000 */
[----:B------:R-:W-:Y:S01]  /*14250*/  FMUL R14, R14, 1.4426950216293334961 ;  /* 0x3fb8aa3b0e0e7820 */ /* 0x000fe20000400000 */
[----:B------:R2:W3:Y:S01]  /*14260*/  MUFU.EX2 R45, R11 ;  /* 0x0000000b002d7308 */ /* 0x0004e20000000800 */
[----:B0-----:R-:W-:Y:S01]  /*14270*/  F2FP.BF16.F32.PACK_AB R10, R17, R16 ;  /* 0x00000010110a723e */ /* 0x001fe200000010ff */
[----:B------:R-:W-:Y:S01]  /*14280*/  FADD R16, R50, -R3 ;  /* 0x8000000332107221 */ /* 0x000fe20000000000 */
[----:B----4-:R-:W-:Y:S01]  /*14290*/  FADD R67, R43, R67 ;  /* 0x000000432b437221 */ /* 0x010fe20000000000 */
[----:B------:R-:W-:Y:S01]  /*142a0*/  FMUL R15, R15, 1.4426950216293334961 ;  /* 0x3fb8aa3b0f0f7820 */ /* 0x000fe20000400000 */
[----:B------:R-:W-:Y:S01]  /*142b0*/  F2FP.BF16.F32.PACK_AB R17, R62, R61 ;  /* 0x0000003d3e11723e */ /* 0x000fe200000010ff */
[----:B------:R-:W-:Y:S02]  /*142c0*/  FMUL R16, R16, 1.4426950216293334961 ;  /* 0x3fb8aa3b10107820 */ /* 0x000fe40000400000 */
[----:B------:R0:W4:Y:S01]  /*142d0*/  MUFU.EX2 R47, R12 ;  /* 0x0000000c002f7308 */ /* 0x0001220000000800 */
[----:B-1----:R-:W-:Y:S01]  /*142e0*/  FADD R67, R44, R67 ;  /* 0x000000432c437221 */ /* 0x002fe20000000000 */
[----:B--2---:R-:W-:-:S02]  /*142f0*/  F2FP.BF16.F32.PACK_AB R11, R19, R18 ;  /* 0x00000012130b723e */ /* 0x004fc400000010ff */
[----:B------:R-:W-:Y:S02]  /*14300*/  F2FP.BF16.F32.PACK_AB R18, R64, R63 ;  /* 0x0000003f4012723e */ /* 0x000fe400000010ff */
[----:B------:R-:W-:Y:S02]  /*14310*/  F2FP.BF16.F32.PACK_AB R19, R54, R65 ;  /* 0x000000413613723e */ /* 0x000fe400000010ff */
[----:B------:R1:W2:Y:S01]  /*14320*/  MUFU.EX2 R46, R13 ;  /* 0x0000000d002e7308 */ /* 0x0002a20000000800 */
[----:B---3--:R-:W-:Y:S01]  /*14330*/  FADD R67, R45, R67 ;  /* 0x000000432d437221 */ /* 0x008fe20000000000 */
[----:B0-----:R-:W-:Y:S02]  /*14340*/  F2FP.BF16.F32.PACK_AB R12, R21, R20 ;  /* 0x00000014150c723e */ /* 0x001fe400000010ff */
[----:B------:R-:W-:Y:S02]  /*14350*/  F2FP.BF16.F32.PACK_AB R20, R56, R55 ;  /* 0x000000373814723e */ /* 0x000fe400000010ff */
[----:B------:R-:W-:-:S02]  /*14360*/  F2FP.BF16.F32.PACK_AB R21, R58, R57 ;  /* 0x000000393a15723e */ /* 0x000fc400000010ff */
[----:B------:R0:W3:Y:S01]  /*14370*/  MUFU.EX2 R49, R14 ;  /* 0x0000000e00317308 */ /* 0x0000e20000000800 */
[----:B----4-:R-:W-:Y:S01]  /*14380*/  FADD R67, R47, R67 ;  /* 0x000000432f437221 */ /* 0x010fe20000000000 */
[----:B-1----:R-:W-:Y:S02]  /*14390*/  F2FP.BF16.F32.PACK_AB R13, R23, R22 ;  /* 0x00000016170d723e */ /* 0x002fe400000010ff */
[----:B------:R-:W-:Y:S01]  /*143a0*/  F2FP.BF16.F32.PACK_AB R23, R43, R60 ;  /* 0x0000003c2b17723e */ /* 0x000fe200000010ff */
[----:B------:R-:W-:Y:S01]  /*143b0*/  FMUL R43, R52, 1.4426950216293334961 ;  /* 0x3fb8aa3b342b7820 */ /* 0x000fe20000400000 */
[----:B------:R-:W-:Y:S02]  /*143c0*/  F2FP.BF16.F32.PACK_AB R22, R59, R66 ;  /* 0x000000423b16723e */ /* 0x000fe400000010ff */
[----:B------:R1:W4:Y:S01]  /*143d0*/  MUFU.EX2 R50, R15 ;  /* 0x0000000f00327308 */ /* 0x0003220000000800 */
[----:B--2---:R-:W-:Y:S01]  /*143e0*/  FADD R67, R46, R67 ;  /* 0x000000432e437221 */ /* 0x004fe20000000000 */
[----:B0-----:R-:W-:-:S02]  /*143f0*/  F2FP.BF16.F32.PACK_AB R14, R25, R24 ;  /* 0x00000018190e723e */ /* 0x001fc400000010ff */
[----:B------:R-:W-:Y:S01]  /*14400*/  F2FP.BF16.F32.PACK_AB R24, R45, R44 ;  /* 0x0000002c2d18723e */ /* 0x000fe200000010ff */
[--C-:B------:R-:W-:Y:S01]  /*14410*/  FADD R44, R36, -R3.reuse ;  /* 0x80000003242c7221 */ /* 0x100fe20000000000 */
[----:B------:R-:W-:Y:S01]  /*14420*/  FADD R45, R38, -R3 ;  /* 0x80000003262d7221 */ /* 0x000fe20000000000 */
[----:B------:R-:W-:Y:S01]  /*14430*/  F2FP.BF16.F32.PACK_AB R25, R46, R47 ;  /* 0x0000002f2e19723e */ /* 0x000fe200000010ff */
[----:B------:R-:W-:Y:S01]  /*14440*/  MUFU.EX2 R29, R29 ;  /* 0x0000001d001d7308 */ /* 0x000fe20000000800 */
[----:B-1----:R-:W-:Y:S01]  /*14450*/  F2FP.BF16.F32.PACK_AB R15, R27, R26 ;  /* 0x0000001a1b0f723e */ /* 0x002fe200000010ff */
[----:B---3--:R-:W-:Y:S01]  /*14460*/  FADD R67, R49, R67 ;  /* 0x0000004331437221 */ /* 0x008fe20000000000 */
[----:B------:R-:W-:Y:S01]  /*14470*/  FMUL R44, R44, 1.4426950216293334961 ;  /* 0x3fb8aa3b2c2c7820 */ /* 0x000fe20000400000 */
[----:B------:R-:W-:-:S04]  /*14480*/  FMUL R45, R45, 1.4426950216293334961 ;  /* 0x3fb8aa3b2d2d7820 */ /* 0x000fc80000400000 */
[----:B------:R0:W1:Y:S01]  /*14490*/  MUFU.EX2 R27, R16 ;  /* 0x00000010001b7308 */ /* 0x0000620000000800 */
[C---:B----4-:R-:W-:Y:S01]  /*144a0*/  FADD R67, R50.reuse, R67 ;  /* 0x0000004332437221 */ /* 0x050fe20000000000 */
[----:B------:R-:W-:-:S06]  /*144b0*/  F2FP.BF16.F32.PACK_AB R26, R50, R49 ;  /* 0x00000031321a723e */ /* 0x000fcc00000010ff */
[----:B------:R-:W-:Y:S01]  /*144c0*/  MUFU.EX2 R30, R30 ;  /* 0x0000001e001e7308 */ /* 0x000fe20000000800 */
[----:B0-----:R-:W-:Y:S01]  /*144d0*/  F2FP.BF16.F32.PACK_AB R16, R51, R28 ;  /* 0x0000001c3310723e */ /* 0x001fe200000010ff */
[----:B------:R-:W-:-:S06]  /*144e0*/  FMUL R28, R48, 1.4426950216293334961 ;  /* 0x3fb8aa3b301c7820 */ /* 0x000fcc0000400000 */
[----:B------:R-:W0:Y:S01]  /*144f0*/  MUFU.EX2 R28, R28 ;  /* 0x0000001c001c7308 */ /* 0x000e220000000800 */
[----:B-1----:R-:W-:-:S07]  /*14500*/  FADD R67, R27, R67 ;  /* 0x000000431b437221 */ /* 0x002fce0000000000 */
[----:B------:R-:W1:Y:S08]  /*14510*/  MUFU.EX2 R31, R31 ;  /* 0x0000001f001f7308 */ /* 0x000e700000000800 */
[----:B------:R-:W2:Y:S01]  /*14520*/  MUFU.EX2 R32, R32 ;  /* 0x0000002000207308 */ /* 0x000ea20000000800 */
[C---:B0-----:R-:W-:Y:S01]  /*14530*/  FADD R67, R28.reuse, R67 ;  /* 0x000000431c437221 */ /* 0x041fe20000000000 */
[----:B------:R-:W-:-:S02]  /*14540*/  F2FP.BF16.F32.PACK_AB R27, R28, R27 ;  /* 0x0000001b1c1b723e */ /* 0x000fc400000010ff */
[----:B------:R-:W-:Y:S01]  /*14550*/  F2FP.BF16.F32.PACK_AB R28, R30, R29 ;  /* 0x0000001d1e1c723e */ /* 0x000fe200000010ff */
[----:B------:R-:W-:-:S03]  /*14560*/  FADD R67, R29, R67 ;  /* 0x000000431d437221 */ /* 0x000fc60000000000 */
[----:B------:R-:W0:Y:S01]  /*14570*/  MUFU.EX2 R33, R33 ;  /* 0x0000002100217308 */ /* 0x000e220000000800 */
[----:B------:R-:W-:Y:S01]  /*14580*/  FADD R67, R30, R67 ;  /* 0x000000431e437221 */ /* 0x000fe20000000000 */
[----:B------:R-:W-:Y:S01]  /*14590*/  FMUL R30, R37, 1.4426950216293334961 ;  /* 0x3fb8aa3b251e7820 */ /* 0x000fe20000400000 */
[----:B------:R-:W-:Y:S02]  /*145a0*/  FADD R37, R40, -R3 ;  /* 0x8000000328257221 */ /* 0x000fe40000000000 */
[----:B-1----:R-:W-:Y:S02]  /*145b0*/  FADD R67, R31, R67 ;  /* 0x000000431f437221 */ /* 0x002fe40000000000 */
[----:B------:R-:W-:Y:S01]  /*145c0*/  FMUL R37, R37, 1.4426950216293334961 ;  /* 0x3fb8aa3b25257820 */ /* 0x000fe20000400000 */
        /* <DEDUP_REMOVED lines=8> */
[----:B------:R2:W3:Y:S01]  /*14650*/  MUFU.EX2 R38, R44 ;  /* 0x0000002c00267308 */ /* 0x0004e20000000800 */
[----:B0-----:R-:W-:-:S07]  /*14660*/  FADD R29, R43, R29 ;  /* 0x0000001d2b1d7221 */ /* 0x001fce0000000000 */
[----:B------:R0:W-:Y:S01]  /*14670*/  MUFU.EX2 R40, R30 ;  /* 0x0000001e00287308 */ /* 0x0001e20000000800 */
[----:B--2---:R-:W-:Y:S01]  /*14680*/  FADD R44, R39, -R3 ;  /* 0x80000003272c7221 */ /* 0x004fe20000000000 */
[----:B-1----:R-:W-:-:S03]  /*14690*/  FADD R29, R36, R29 ;  /* 0x0000001d241d7221 */ /* 0x002fc60000000000 */
[----:B------:R-:W-:-:S03]  /*146a0*/  FMUL R44, R44, 1.4426950216293334961 ;  /* 0x3fb8aa3b2c2c7820 */ /* 0x000fc60000400000 */
[----:B------:R1:W2:Y:S01]  /*146b0*/  MUFU.EX2 R39, R45 ;  /* 0x0000002d00277308 */ /* 0x0002a20000000800 */
[----:B0-----:R-:W-:Y:S01]  /*146c0*/  FADD R30, R41, -R3 ;  /* 0x80000003291e7221 */ /* 0x001fe20000000000 */
[----:B---3--:R-:W-:-:S03]  /*146d0*/  FADD R29, R38, R29 ;  /* 0x0000001d261d7221 */ /* 0x008fc60000000000 */
[----:B------:R-:W-:-:S03]  /*146e0*/  FMUL R30, R30, 1.4426950216293334961 ;  /* 0x3fb8aa3b1e1e7820 */ /* 0x000fc60000400000 */
[----:B------:R0:W-:Y:S01]  /*146f0*/  MUFU.EX2 R41, R37 ;  /* 0x0000002500297308 */ /* 0x0001e20000000800 */
[----:B-1----:R-:W-:-:S04]  /*14700*/  FADD R45, R42, -R3 ;  /* 0x800000032a2d7221 */ /* 0x002fc80000000000 */
[----:B------:R-:W-:-:S03]  /*14710*/  FMUL R45, R45, 1.4426950216293334961 ;  /* 0x3fb8aa3b2d2d7820 */ /* 0x000fc60000400000 */
[----:B------:R-:W1:Y:S01]  /*14720*/  MUFU.EX2 R44, R44 ;  /* 0x0000002c002c7308 */ /* 0x000e620000000800 */
[----:B0-----:R-:W-:Y:S02]  /*14730*/  IMAD.U32 R37, RZ, RZ, UR67 ;  /* 0x00000043ff257e24 */ /* 0x001fe4000f8e00ff */
[----:B--2---:R-:W-:Y:S02]  /*14740*/  FADD R29, R39, R29 ;  /* 0x0000001d271d7221 */ /* 0x004fe40000000000 */
[----:B------:R-:W0:Y:S03]  /*14750*/  SYNCS.PHASECHK.TRANS64.TRYWAIT P1, [UR9], R37 ;  /* 0x00000025ff0075a7 */ /* 0x000e260008021109 */
[----:B------:R1:W2:Y:S08]  /*14760*/  MUFU.EX2 R42, R30 ;  /* 0x0000001e002a7308 */ /* 0x0002b00000000800 */
[----:B------:R-:W3:Y:S01]  /*14770*/  MUFU.EX2 R45, R45 ;  /* 0x0000002d002d7308 */ /* 0x000ee20000000800 */
[----:B-1----:R-:W-:Y:S01]  /*14780*/  FADD R30, R44, R29 ;  /* 0x0000001d2c1e7221 */ /* 0x002fe20000000000 */
[----:B------:R-:W-:-:S03]  /*14790*/  F2FP.BF16.F32.PACK_AB R29, R32, R31 ;  /* 0x0000001f201d723e */ /* 0x000fc600000010ff */
[----:B------:R-:W-:Y:S01]  /*147a0*/  FADD R31, R40, R30 ;  /* 0x0000001e281f7221 */ /* 0x000fe20000000000 */
[----:B------:R-:W-:Y:S02]  /*147b0*/  F2FP.BF16.F32.PACK_AB R30, R34, R33 ;  /* 0x00000021221e723e */ /* 0x000fe400000010ff */
[----:B------:R-:W-:Y:S01]  /*147c0*/  F2FP.BF16.F32.PACK_AB R33, R44, R39 ;  /* 0x000000272c21723e */ /* 0x000fe200000010ff */
[----:B------:R-:W-:Y:S01]  /*147d0*/  FADD R32, R41, R31 ;  /* 0x0000001f29207221 */ /* 0x000fe20000000000 */
[----:B------:R-:W-:Y:S02]  /*147e0*/  F2FP.BF16.F32.PACK_AB R31, R43, R35 ;  /* 0x000000232b1f723e */ /* 0x000fe400000010ff */
[----:B------:R-:W-:Y:S01]  /*147f0*/  F2FP.BF16.F32.PACK_AB R34, R41, R40 ;  /* 0x000000282922723e */ /* 0x000fe200000010ff */
[----:B--2---:R-:W-:Y:S01]  /*14800*/  FADD R74, R42, R32 ;  /* 0x000000202a4a7221 */ /* 0x004fe20000000000 */
[----:B------:R-:W-:-:S03]  /*14810*/  F2FP.BF16.F32.PACK_AB R32, R38, R36 ;  /* 0x000000242620723e */ /* 0x000fc600000010ff */
[C---:B---3--:R-:W-:Y:S01]  /*14820*/  FADD R74, R45.reuse, R74 ;  /* 0x0000004a2d4a7221 */ /* 0x048fe20000000000 */
[----:B------:R-:W-:-:S04]  /*14830*/  F2FP.BF16.F32.PACK_AB R35, R45, R42 ;  /* 0x0000002a2d23723e */ /* 0x000fc800000010ff */
[----:B------:R1:W2:Y:S01]  /*14840*/  SHFL.BFLY PT, R75, R74, 0x10, 0x1f ;  /* 0x0e001f004a4b7f89 */ /* 0x0002a200000e0000 */
[----:B0-----:R-:W-:Y:S05]  /*14850*/  @!P1 BRA `(.L_x_15) ;  /* 0x0000005000949947 */ /* 0x001fea0003800000 */
.L_x_24:
[----:B------:R-:W3:Y:S04]  /*14860*/  LDL.64 R52, [R1+0x258] ;  /* 0x0002580001347983 */ /* 0x000ee80000100a00 */
[----:B------:R-:W4:Y:S04]  /*14870*/  LDL.64 R50, [R1+0x238] ;  /* 0x0002380001327983 */ /* 0x000f280000100a00 */
[----:B--2---:R-:W2:Y:S04]  /*14880*/  LDL.64 R54, [R1+0x278] ;  /* 0x0002780001367983 */ /* 0x004ea80000100a00 */
[----:B------:R-:W2:Y:S04]  /*14890*/  LDL.64 R46, [R1+0x1c8] ;  /* 0x0001c800012e7983 */ /* 0x000ea80000100a00 */
[----:B------:R-:W2:Y:S04]  /*148a0*/  LDL.64 R58, [R1+0x1f8] ;  /* 0x0001f800013a7983 */ /* 0x000ea80000100a00 */
[----:B------:R-:W2:Y:S01]  /*148b0*/  LDL.64 R44, [R1+0x1b0] ;  /* 0x0001b000012c7983 */ /* 0x000ea20000100a00 */
[----:B------:R-:W-:Y:S01]  /*148c0*/  STTM.16dp32bit_t0_t15.x32 tmem[UR8+0x80], R4 ;  /* 0x00008004000079ed */ /* 0x000fe20008a80008 */
[----:B------:R0:W-:Y:S02]  /*148d0*/  STTM.16dp32bit_t16_t31.x32 tmem[UR8+0xa0], R4 ;  /* 0x0000a004000079ed */ /* 0x0001e40008aa0008 */
[----:B------:R-:W2:Y:S04]  /*148e0*/  LDL.64 R48, [R1+0x1e0] ;  /* 0x0001e00001307983 */ /* 0x000ea80000100a00 */
[----:B------:R-:W2:Y:S04]  /*148f0*/  LDL.64 R40, [R1+0x180] ;  /* 0x0001800001287983 */ /* 0x000ea80000100a00 */
[----:B------:R-:W2:Y:S04]  /*14900*/  LDL.64 R38, [R1+0x168] ;  /* 0x0001680001267983 */ /* 0x000ea80000100a00 */
[----:B------:R-:W2:Y:S04]  /*14910*/  LDL.64 R60, [R1+0x218] ;  /* 0x00021800013c7983 */ /* 0x000ea80000100a00 */
[----:B------:R-:W2:Y:S04]  /*14920*/  LDL.64 R42, [R1+0x198] ;  /* 0x00019800012a7983 */ /* 0x000ea80000100a00 */
[----:B------:R-:W2:Y:S01]  /*14930*/  LDL.64 R56, [R1+0x298] ;  /* 0x0002980001387983 */ /* 0x000ea20000100a00 */
[----:B------:R-:W-:-:S02]  /*14940*/  IMAD.MOV.U32 R36, RZ, RZ, R72 ;  /* 0x000000ffff247224 */ /* 0x000fc400078e0048 */
[----:B------:R-:W-:Y:S01]  /*14950*/  IMAD.MOV.U32 R37, RZ, RZ, R73 ;  /* 0x000000ffff257224 */ /* 0x000fe200078e0049 */
[----:B------:R-:W2:Y:S04]  /*14960*/  LDL.64 R152, [R1+0x110] ;  /* 0x0001100001987983 */ /* 0x000ea80000100a00 */
[----:B------:R-:W2:Y:S04]  /*14970*/  LDL.64 R150, [R1+0x280] ;  /* 0x0002800001967983 */ /* 0x000ea80000100a00 */
[----:B------:R-:W2:Y:S04]  /*14980*/  LDL.64 R66, [R1+0x240] ;  /* 0x0002400001427983 */ /* 0x000ea80000100a00 */
[----:B------:R-:W2:Y:S04]  /*14990*/  LDL.64 R64, [R1+0x200] ;  /* 0x0002000001407983 */ /* 0x000ea80000100a00 */
[----:B------:R-:W2:Y:S04]  /*149a0*/  LDL.64 R154, [R1+0xa8] ;  /* 0x0000a800019a7983 */ /* 0x000ea80000100a00 */
[----:B0-----:R-:W2:Y:S04]  /*149b0*/  LDL.64 R24, [R1+0x150] ;  /* 0x0001500001187983 */ /* 0x001ea80000100a00 */
[----:B------:R-:W2:Y:S04]  /*149c0*/  LDL.64 R30, [R1+0x138] ;  /* 0x00013800011e7983 */ /* 0x000ea80000100a00 */
        /* <DEDUP_REMOVED lines=8> */
[----:B------:R-:W2:Y:S01]  /*14a50*/  LDL.64 R14, [R1+0x230] ;  /* 0x00023000010e7983 */ /* 0x000ea20000100a00 */
[----:B---3-5:R-:W-:-:S04]  /*14a60*/  IMAD.WIDE R6, R0, 0x2, R52 ;  /* 0x0000000200067825 */ /* 0x028fc800078e0234 */
[----:B----4-:R-:W-:-:S04]  /*14a70*/  IMAD.WIDE R4, R0, 0x2, R50 ;  /* 0x0000000200047825 */ /* 0x010fc800078e0232 */
[C---:B--2---:R-:W-:Y:S01]  /*14a80*/  IMAD.WIDE R8, R0.reuse, 0x2, R54 ;  /* 0x0000000200087825 */ /* 0x044fe200078e0236 */
[----:B------:R0:W2:Y:S04]  /*14a90*/  LDG.E.U16 R51, desc[UR18][R4.64] ;  /* 0x0000001204337981 */ /* 0x0000a8000c1e1500 */
[----:B------:R3:W4:Y:S01]  /*14aa0*/  LDG.E.U16 R54, desc[UR18][R6.64] ;  /* 0x0000001206367981 */ /* 0x000722000c1e1500 */
[----:B------:R-:W-:-:S03]  /*14ab0*/  IMAD.WIDE R10, R0, 0x2, R58 ;  /* 0x00000002000a7825 */ /* 0x000fc600078e023a */
[----:B------:R1:W2:Y:S01]  /*14ac0*/  LDG.E.U16 R53, desc[UR18][R8.64] ;  /* 0x0000001208357981 */ /* 0x0002a2000c1e1500 */
[----:B0-----:R-:W-:-:S03]  /*14ad0*/  IMAD.WIDE R4, R0, 0x2, R44 ;  /* 0x0000000200047825 */ /* 0x001fc600078e022c */
[----:B------:R-:W2:Y:S01]  /*14ae0*/  LDL.64 R44, [R1+0x20] ;  /* 0x00002000012c7983 */ /* 0x000ea20000100a00 */
[----:B---3--:R-:W-:-:S04]  /*14af0*/  IMAD.WIDE R6, R0, 0x2, R46 ;  /* 0x0000000200067825 */ /* 0x008fc800078e022e */
[C---:B-1----:R-:W-:Y:S01]  /*14b00*/  IMAD.WIDE R8, R0.reuse, 0x2, R48 ;  /* 0x0000000200087825 */ /* 0x042fe200078e0230 */
[----:B------:R-:W3:Y:S04]  /*14b10*/  LDG.E.U16 R47, desc[UR18][R6.64] ;  /* 0x00000012062f7981 */ /* 0x000ee8000c1e1500 */
[----:B------:R0:W2:Y:S04]  /*14b20*/  LDG.E.U16 R49, desc[UR18][R10.64] ;  /* 0x000000120a317981 */ /* 0x0000a8000c1e1500 */
[----:B------:R-:W2:Y:S04]  /*14b30*/  LDG.E.U16 R48, desc[UR18][R4.64] ;  /* 0x0000001204307981 */ /* 0x000ea8000c1e1500 */
[----:B------:R1:W2:Y:S01]  /*14b40*/  LDG.E.U16 R50, desc[UR18][R8.64] ;  /* 0x0000001208327981 */ /* 0x0002a2000c1e1500 */
[----:B0-----:R-:W-:-:S05]  /*14b50*/  IMAD.WIDE R10, R0, 0x2, R40 ;  /* 0x00000002000a7825 */ /* 0x001fca00078e0228 */
[----:B------:R0:W2:Y:S01]  /*14b60*/  LDG.E.U16 R46, desc[UR18][R10.64] ;  /* 0x000000120a2e7981 */ /* 0x0000a2000c1e1500 */
[----:B-1----:R-:W-:-:S04]  /*14b70*/  IMAD.WIDE R8, R0, 0x2, R38 ;  /* 0x0000000200087825 */ /* 0x002fc800078e0226 */
[C---:B------:R-:W-:Y:S01]  /*14b80*/  IMAD.WIDE R12, R0.reuse, 0x2, R60 ;  /* 0x00000002000c7825 */ /* 0x040fe200078e023c */
[----:B------:R-:W2:Y:S04]  /*14b90*/  LDG.E.U16 R41, desc[UR18][R8.64] ;  /* 0x0000001208297981 */ /* 0x000ea8000c1e1500 */
[----:B------:R-:W2:Y:S01]  /*14ba0*/  LDG.E.U16 R52, desc[UR18][R12.64] ;  /* 0x000000120c347981 */ /* 0x000ea2000c1e1500 */
[----:B------:R-:W-:-:S03]  /*14bb0*/  IMAD.WIDE R6, R0, 0x2, R24 ;  /* 0x0000000200067825 */ /* 0x000fc600078e0218 */
[----:B------:R-:W2:Y:S01]  /*14bc0*/  LDL.64 R24, [R1+0x1d8] ;  /* 0x0001d80001187983 */ /* 0x000ea20000100a00 */
[----:B------:R-:W-:-:S03]  /*14bd0*/  IMAD.WIDE R4, R0, 0x2, R30 ;  /* 0x0000000200047825 */ /* 0x000fc600078e021e */
[----:B------:R-:W3:Y:S01]  /*14be0*/  LDL.64 R30, [R1+0x190] ;  /* 0x00019000011e7983 */ /* 0x000ee20000100a00 */
[----:B0-----:R-:W-:-:S03]  /*14bf0*/  IMAD.WIDE R10, R0, 0x2, R18 ;  /* 0x00000002000a7825 */ /* 0x001fc600078e0212 */
[----:B------:R0:W3:Y:S04]  /*14c00*/  LDG.E.U16 R39, desc[UR18][R4.64] ;  /* 0x0000001204277981 */ /* 0x0000e8000c1e1500 */
[----:B------:R-:W3:Y:S01]  /*14c10*/  LDL.64 R18, [R1+0x1a8] ;  /* 0x0001a80001127983 */ /* 0x000ee20000100a00 */
[----:B------:R-:W-:-:S03]  /*14c20*/  IMAD.WIDE R62, R0, 0x2, R20 ;  /* 0x00000002003e7825 */ /* 0x000fc600078e0214 */
[----:B------:R-:W4:Y:S01]  /*14c30*/  LDL.64 R20, [R1+0x160] ;  /* 0x0001600001147983 */ /* 0x000f220000100a00 */
[----:B0-----:R-:W-:-:S03]  /*14c40*/  IMAD.WIDE R4, R0, 0x2, R26 ;  /* 0x0000000200047825 */ /* 0x001fc600078e021a */
[----:B------:R-:W4:Y:S01]  /*14c50*/  LDL.64 R26, [R1+0x178] ;  /* 0x00017800011a7983 */ /* 0x000f220000100a00 */
[----:B------:R-:W-:-:S03]  /*14c60*/  IMAD.WIDE R12, R0, 0x2, R42 ;  /* 0x00000002000c7825 */ /* 0x000fc600078e022a */
[----:B------:R0:W4:Y:S01]  /*14c70*/  LDG.E.U16 R42, desc[UR18][R6.64] ;  /* 0x00000012062a7981 */ /* 0x000122000c1e1500 */
[----:B------:R-:W-:-:S03]  /*14c80*/  IMAD.WIDE R8, R0, 0x2, R34 ;  /* 0x0000000200087825 */ /* 0x000fc600078e0222 */
[----:B------:R1:W4:Y:S01]  /*14c90*/  LDG.E.U16 R43, desc[UR18][R12.64] ;  /* 0x000000120c2b7981 */ /* 0x000322000c1e1500 */
[----:B------:R-:W-:-:S03]  /*14ca0*/  IMAD.WIDE R36, R0, 0x2, R36 ;  /* 0x0000000200247825 */ /* 0x000fc600078e0224 */
[----:B------:R1:W4:Y:S01]  /*14cb0*/  LDG.E.U16 R40, desc[UR18][R10.64] ;  /* 0x000000120a287981 */ /* 0x000322000c1e1500 */
[----:B0-----:R-:W-:-:S03]  /*14cc0*/  IMAD.WIDE R6, R0, 0x2, R28 ;  /* 0x0000000200067825 */ /* 0x001fc600078e021c */
[----:B------:R-:W4:Y:S01]  /*14cd0*/  LDL.64 R28, [R1+0x148] ;  /* 0x00014800011c7983 */ /* 0x000f220000100a00 */
[----:B-1----:R-:W-:-:S03]  /*14ce0*/  IMAD.WIDE R12, R0, 0x2, R22 ;  /* 0x00000002000c7825 */ /* 0x002fc600078e0216 */
[----:B------:R-:W4:Y:S01]  /*14cf0*/  LDL.64 R22, [R1+0x130] ;  /* 0x0001300001167983 */ /* 0x000f220000100a00 */
[----:B------:R-:W-:-:S03]  /*14d00*/  IMAD.WIDE R10, R0, 0x2, R16 ;  /* 0x00000002000a7825 */ /* 0x000fc600078e0210 */
[----:B------:R-:W4:Y:S01]  /*14d10*/  LDL.64 R16, [R1+0x118] ;  /* 0x0001180001107983 */ /* 0x000f220000100a00 */
[----:B------:R-:W-:-:S03]  /*14d20*/  IMAD.WIDE R56, R0, 0x2, R56 ;  /* 0x0000000200387825 */ /* 0x000fc600078e0238 */
[----:B------:R-:W4:Y:S04]  /*14d30*/  LDG.E.U16 R38, desc[UR18][R8.64] ;  /* 0x0000001208267981 */ /* 0x000f28000c1e1500 */
[----:B------:R0:W4:Y:S04]  /*14d40*/  LDG.E.U16 R61, desc[UR18][R6.64] ;  /* 0x00000012063d7981 */ /* 0x000128000c1e1500 */
[----:B------:R-:W4:Y:S04]  /*14d50*/  LDG.E.U16 R55, desc[UR18][R36.64] ;  /* 0x0000001224377981 */ /* 0x000f28000c1e1500 */
[----:B------:R-:W4:Y:S01]  /*14d60*/  LDG.E.U16 R56, desc[UR18][R56.64] ;  /* 0x0000001238387981 */ /* 0x000f22000c1e1500 */
[----:B0-----:R-:W-:-:S03]  /*14d70*/  IMAD.WIDE R6, R0, 0x2, R32 ;  /* 0x0000000200067825 */ /* 0x001fc600078e0220 */
[----:B------:R-:W4:Y:S04]  /*14d80*/  LDG.E.U16 R4, desc[UR18][R4.64] ;  /* 0x0000001204047981 */ /* 0x000f28000c1e1500 */
[----:B------:R-:W4:Y:S04]  /*14d90*/  LDL.64 R36, [R1+0x268] ;  /* 0x0002680001247983 */ /* 0x000f280000100a00 */
[----:B------:R-:W4:Y:S04]  /*14da0*/  LDL.64 R32, [R1+0x228] ;  /* 0x0002280001207983 */ /* 0x000f280000100a00 */
[----:B------:R3:W4:Y:S04]  /*14db0*/  LDG.E.U16 R5, desc[UR18][R6.64] ;  /* 0x0000001206057981 */ /* 0x000728000c1e1500 */
[----:B------:R4:W4:Y:S04]  /*14dc0*/  LDG.E.U16 R59, desc[UR18][R12.64] ;  /* 0x000000120c3b7981 */ /* 0x000928000c1e1500 */
[----:B------:R-:W4:Y:S01]  /*14dd0*/  LDG.E.U16 R58, desc[UR18][R10.64] ;  /* 0x000000120a3a7981 */ /* 0x000f22000c1e1500 */
[----:B------:R-:W-:-:S03]  /*14de0*/  IMAD.WIDE R14, R0, 0x2, R14 ;  /* 0x00000002000e7825 */ /* 0x000fc600078e020e */
[----:B------:R-:W4:Y:S04]  /*14df0*/  LDL.64 R34, [R1+0x1b8] ;  /* 0x0001b80001227983 */ /* 0x000f280000100a00 */
[----:B------:R-:W4:Y:S04]  /*14e00*/  LDG.E.U16 R60, desc[UR18][R14.64] ;  /* 0x000000120e3c7981 */ /* 0x000f28000c1e1500 */
[----:B------:R-:W4:Y:S01]  /*14e10*/  LDG.E.U16 R62, desc[UR18][R62.64] ;  /* 0x000000123e3e7981 */ /* 0x000f22000c1e1500 */
[----:B--2---:R-:W-:-:S03]  /*14e20*/  IMAD.WIDE R8, R0, 0x2, R24 ;  /* 0x0000000200087825 */ /* 0x004fc600078e0218 */
[----:B------:R-:W2:Y:S04]  /*14e30*/  LDL.64 R24, [R1+0x2a8] ;  /* 0x0002a80001187983 */ /* 0x000ea80000100a00 */
[----:B------:R0:W2:Y:S01]  /*14e40*/  LDG.E.U16 R57, desc[UR18][R8.64] ;  /* 0x0000001208397981 */ /* 0x0000a2000c1e1500 */
[----:B---3--:R-:W-:-:S03]  /*14e50*/  IMAD.WIDE R6, R0, 0x2, R18 ;  /* 0x0000000200067825 */ /* 0x008fc600078e0212 */
[----:B------:R-:W3:Y:S01]  /*14e60*/  LDL.64 R18, [R1+0x288] ;  /* 0x0002880001127983 */ /* 0x000ee20000100a00 */
[----:B----4-:R-:W-:-:S03]  /*14e70*/  IMAD.WIDE R12, R0, 0x2, R20 ;  /* 0x00000002000c7825 */ /* 0x010fc600078e0214 */
[----:B------:R-:W4:Y:S01]  /*14e80*/  LDL.64 R20, [R1+0x208] ;  /* 0x0002080001147983 */ /* 0x000f220000100a00 */
[----:B0-----:R-:W-:-:S03]  /*14e90*/  IMAD.WIDE R8, R0, 0x2, R26 ;  /* 0x0000000200087825 */ /* 0x001fc600078e021a */
[----:B------:R-:W4:Y:S01]  /*14ea0*/  LDL.64 R26, [R1+0x248] ;  /* 0x00024800011a7983 */ /* 0x000f220000100a00 */
[----:B------:R-:W-:-:S03]  /*14eb0*/  IMAD.WIDE R10, R0, 0x2, R28 ;  /* 0x00000002000a7825 */ /* 0x000fc600078e021c */
[----:B------:R-:W4:Y:S04]  /*14ec0*/  LDG.E.U16 R8, desc[UR18][R8.64] ;  /* 0x0000001208087981 */ /* 0x000f28000c1e1500 */
[----:B------:R-:W4:Y:S01]  /*14ed0*/  LDL.64 R28, [R1+0x1e8] ;  /* 0x0001e800011c7983 */ /* 0x000f220000100a00 */
[----:B------:R-:W-:-:S03]  /*14ee0*/  IMAD.WIDE R14, R0, 0x2, R30 ;  /* 0x00000002000e7825 */ /* 0x000fc600078e021e */
[----:B------:R-:W4:Y:S01]  /*14ef0*/  LDG.E.U16 R6, desc[UR18][R6.64] ;  /* 0x0000001206067981 */ /* 0x000f22000c1e1500 */
[----:B------:R-:W-:-:S03]  /*14f00*/  IMAD.WIDE R16, R0, 0x2, R16 ;  /* 0x0000000200107825 */ /* 0x000fc600078e0210 */
[----:B------:R0:W4:Y:S04]  /*14f10*/  LDG.E.U16 R9, desc[UR18][R12.64] ;  /* 0x000000120c097981 */ /* 0x000128000c1e1500 */
[----:B------:R-:W4:Y:S04]  /*14f20*/  LDG.E.U16 R10, desc[UR18][R10.64] ;  /* 0x000000120a0a7981 */ /* 0x000f28000c1e1500 */
[----:B------:R-:W4:Y:S01]  /*14f30*/  LDG.E.U16 R7, desc[UR18][R14.64] ;  /* 0x000000120e077981 */ /* 0x000f22000c1e1500 */
[----:B0-----:R-:W-:-:S03]  /*14f40*/  IMAD.WIDE R12, R0, 0x2, R22 ;  /* 0x00000002000c7825 */ /* 0x001fc600078e0216 */
[----:B------:R-:W4:Y:S04]  /*14f50*/  LDL.64 R22, [R1+0x1d0] ;  /* 0x0001d00001167983 */ /* 0x000f280000100a00 */
[----:B------:R0:W4:Y:S04]  /*14f60*/  LDG.E.U16 R11, desc[UR18][R16.64] ;  /* 0x00000012100b7981 */ /* 0x000128000c1e1500 */
[----:B------:R-:W4:Y:S04]  /*14f70*/  LDL.64 R30, [R1+0x1a0] ;  /* 0x0001a000011e7983 */ /* 0x000f280000100a00 */
[----:B------:R-:W4:Y:S01]  /*14f80*/  LDG.E.U16 R12, desc[UR18][R12.64] ;  /* 0x000000120c0c7981 */ /* 0x000f22000c1e1500 */
[----:B0-----:R-:W-:-:S03]  /*14f90*/  IMAD.WIDE R16, R0, 0x2, R36 ;  /* 0x0000000200107825 */ /* 0x001fc600078e0224 */
[----:B------:R-:W4:Y:S01]  /*14fa0*/  LDL.64 R36, [R1+0x128] ;  /* 0x0001280001247983 */ /* 0x000f220000100a00 */
[----:B--2---:R-:W-:-:S03]  /*14fb0*/  IMAD.WIDE R14, R0, 0x2, R24 ;  /* 0x00000002000e7825 */ /* 0x004fc600078e0218 */
[----:B------:R-:W2:Y:S04]  /*14fc0*/  LDL.64 R24, [R1+0x188] ;  /* 0x0001880001187983 */ /* 0x000ea80000100a00 */
[----:B------:R-:W2:Y:S01]  /*14fd0*/  LDG.E.U16 R14, desc[UR18][R14.64] ;  /* 0x000000120e0e7981 */ /* 0x000ea2000c1e1500 */
[----:B---3--:R-:W-:-:S03]  /*14fe0*/  IMAD.WIDE R18, R0, 0x2, R18 ;  /* 0x0000000200127825 */ /* 0x008fc600078e0212 */
[----:B------:R4:W3:Y:S04]  /*14ff0*/  LDG.E.U16 R15, desc[UR18][R16.64] ;  /* 0x00000012100f7981 */ /* 0x0008e8000c1e1500 */
[----:B------:R0:W2:Y:S01]  /*15000*/  LDG.E.U16 R13, desc[UR18][R18.64] ;  /* 0x00000012120d7981 */ /* 0x0000a2000c1e1500 */
[----:B----4-:R-:W-:-:S03]  /*15010*/  IMAD.WIDE R16, R0, 0x2, R26 ;  /* 0x0000000200107825 */ /* 0x010fc600078e021a */
[----:B------:R-:W4:Y:S01]  /*15020*/  LDL.64 R26, [R1+0x170] ;  /* 0x00017000011a7983 */ /* 0x000f220000100a00 */
[----:B0-----:R-:W-:-:S03]  /*15030*/  IMAD.WIDE R18, R0, 0x2, R32 ;  /* 0x0000000200127825 */ /* 0x001fc600078e0220 */
[----:B------:R-:W2:Y:S01]  /*15040*/  LDL.64 R32, [R1+0x158] ;  /* 0x0001580001207983 */ /* 0x000ea20000100a00 */
[----:B------:R-:W-:-:S03]  /*15050*/  IMAD.WIDE R20, R0, 0x2, R20 ;  /* 0x0000000200147825 */ /* 0x000fc600078e0214 */
[----:B------:R-:W2:Y:S04]  /*15060*/  LDG.E.U16 R16, desc[UR18][R16.64] ;  /* 0x0000001210107981 */ /* 0x000ea8000c1e1500 */
[----:B------:R-:W2:Y:S04]  /*15070*/  LDG.E.U16 R18, desc[UR18][R18.64] ;  /* 0x0000001212127981 */ /* 0x000ea8000c1e1500 */
[----:B------:R0:W3:Y:S02]  /*15080*/  LDG.E.U16 R17, desc[UR18][R20.64] ;  /* 0x0000001214117981 */ /* 0x0000e4000c1e1500 */
[----:B0-----:R-:W-:-:S02]  /*15090*/  IMAD.WIDE R20, R0, 0x2, R28 ;  /* 0x0000000200147825 */ /* 0x001fc400078e021c */
[----:B------:R-:W3:Y:S02]  /*150a0*/  LDL.64 R28, [R1+0x140] ;  /* 0x00014000011c7983 */ /* 0x000ee40000100a00 */
[C---:B------:R-:W-:Y:S02]  /*150b0*/  IMAD.WIDE R22, R0.reuse, 0x2, R22 ;  /* 0x0000000200167825 */ /* 0x040fe400078e0216 */
[----:B------:R-:W3:Y:S04]  /*150c0*/  LDG.E.U16 R20, desc[UR18][R20.64] ;  /* 0x0000001214147981 */ /* 0x000ee8000c1e1500 */
[----:B------:R0:W3:Y:S02]  /*150d0*/  LDG.E.U16 R19, desc[UR18][R22.64] ;  /* 0x0000001216137981 */ /* 0x0000e4000c1e1500 */
[----:B0-----:R-:W-:-:S02]  /*150e0*/  IMAD.WIDE R22, R0, 0x2, R34 ;  /* 0x0000000200167825 */ /* 0x001fc400078e0222 */
[----:B------:R-:W3:Y:S04]  /*150f0*/  LDL.64 R34, [R1+0x220] ;  /* 0x0002200001227983 */ /* 0x000ee80000100a00 */
[----:B------:R0:W3:Y:S02]  /*15100*/  LDG.E.U16 R21, desc[UR18][R22.64] ;  /* 0x0000001216157981 */ /* 0x0000e4000c1e1500 */
[C---:B0-----:R-:W-:Y:S02]  /*15110*/  IMAD.WIDE R22, R0.reuse, 0x2, R30 ;  /* 0x0000000200167825 */ /* 0x041fe400078e021e */
[----:B------:R-:W3:Y:S04]  /*15120*/  LDL.64 R30, [R1+0x2a0] ;  /* 0x0002a000011e7983 */ /* 0x000ee80000100a00 */
[----:B------:R-:W3:Y:S04]  /*15130*/  LDG.E.U16 R22, desc[UR18][R22.64] ;  /* 0x0000001216167981 */ /* 0x000ee8000c1e1500 */
[----:B------:R-:W-:Y:S04]  /*15140*/  STS.U16 [R70+UR6+0x11000], R51 ;  /* 0x0110003346007988 */ /* 0x000fe80008000406 */
[----:B------:R0:W-:Y:S04]  /*15150*/  STS.U16 [R70+UR6+0x11c00], R50 ;  /* 0x011c003246007988 */ /* 0x0001e80008000406 */
[----:B------:R-:W-:Y:S04]  /*15160*/  STS.U16 [R70+UR6+0x10000], R55 ;  /* 0x0100003746007988 */ /* 0x000fe80008000406 */
[----:B0-----:R-:W3:Y:S04]  /*15170*/  LDL.64 R50, [R1+0x108] ;  /* 0x0001080001327983 */ /* 0x001ee80000100a00 */
[----:B------:R0:W-:Y:S04]  /*15180*/  STS.U16 [R70+UR6+0x10c00], R54 ;  /* 0x010c003646007988 */ /* 0x0001e80008000406 */
[----:B0-----:R-:W3:Y:S04]  /*15190*/  LDL.64 R54, [R1+0xc8] ;  /* 0x0000c80001367983 */ /* 0x001ee80000100a00 */
[----:B------:R-:W-:Y:S04]  /*151a0*/  STS.U16 [R70+UR6+0x10800], R53 ;  /* 0x0108003546007988 */ /* 0x000fe80008000406 */
[----:B------:R0:W-:Y:S04]  /*151b0*/  STS.U16 [R70+UR6+0x11400], R52 ;  /* 0x0114003446007988 */ /* 0x0001e80008000406 */
[----:B0-----:R-:W3:Y:S01]  /*151c0*/  LDL.64 R52, [R1+0xe8] ;  /* 0x0000e80001347983 */ /* 0x001ee20000100a00 */
[----:B----4-:R-:W-:-:S05]  /*151d0*/  IMAD.WIDE R26, R0, 0x2, R26 ;  /* 0x00000002001a7825 */ /* 0x010fca00078e021a */
[----:B------:R2:W4:Y:S02]  /*151e0*/  LDG.E.U16 R23, desc[UR18][R26.64] ;  /* 0x000000121a177981 */ /* 0x000524000c1e1500 */
[C---:B--2---:R-:W-:Y:S02]  /*151f0*/  IMAD.WIDE R26, R0.reuse, 0x2, R32 ;  /* 0x00000002001a7825 */ /* 0x044fe400078e0220 */
[----:B------:R-:W2:Y:S02]  /*15200*/  LDL.64 R32, [R1+0x260] ;  /* 0x0002600001207983 */ /* 0x000ea40000100a00 */
[C---:B------:R-:W-:Y:S02]  /*15210*/  IMAD.WIDE R24, R0.reuse, 0x2, R24 ;  /* 0x0000000200187825 */ /* 0x040fe400078e0218 */
[----:B------:R-:W4:Y:S04]  /*15220*/  LDG.E.U16 R26, desc[UR18][R26.64] ;  /* 0x000000121a1a7981 */ /* 0x000f28000c1e1500 */
[----:B------:R-:W4:Y:S01]  /*15230*/  LDG.E.U16 R24, desc[UR18][R24.64] ;  /* 0x0000001218187981 */ /* 0x000f22000c1e1500 */
[----:B---3--:R-:W-:-:S05]  /*15240*/  IMAD.WIDE R28, R0, 0x2, R28 ;  /* 0x00000002001c7825 */ /* 0x008fca00078e021c */
[----:B------:R0:W3:Y:S02]  /*15250*/  LDG.E.U16 R25, desc[UR18][R28.64] ;  /* 0x000000121c197981 */ /* 0x0000e4000c1e1500 */
[C---:B0-----:R-:W-:Y:S02]  /*15260*/  IMAD.WIDE R28, R0.reuse, 0x2, R36 ;  /* 0x00000002001c7825 */ /* 0x041fe400078e0224 */
[----:B------:R-:W3:Y:S04]  /*15270*/  LDL.64 R36, [R1+0x48] ;  /* 0x0000480001247983 */ /* 0x000ee80000100a00 */
[----:B------:R0:W3:Y:S02]  /*15280*/  LDG.E.U16 R27, desc[UR18][R28.64] ;  /* 0x000000121c1b7981 */ /* 0x0000e4000c1e1500 */
[----:B0-----:R-:W-:-:S02]  /*15290*/  IMAD.WIDE R28, R0, 0x2, R152 ;  /* 0x00000002001c7825 */ /* 0x001fc400078e0298 */
[----:B------:R-:W3:Y:S02]  /*152a0*/  LDL.64 R152, [R1+0x88] ;  /* 0x0000880001987983 */ /* 0x000ee40000100a00 */
[C---:B------:R-:W-:Y:S02]  /*152b0*/  IMAD.WIDE R30, R0.reuse, 0x2, R30 ;  /* 0x00000002001e7825 */ /* 0x040fe400078e021e */
[----:B------:R-:W4:Y:S04]  /*152c0*/  LDG.E.U16 R28, desc[UR18][R28.64] ;  /* 0x000000121c1c7981 */ /* 0x000f28000c1e1500 */
[----:B------:R0:W4:Y:S02]  /*152d0*/  LDG.E.U16 R29, desc[UR18][R30.64] ;  /* 0x000000121e1d7981 */ /* 0x000124000c1e1500 */
[----:B0-----:R-:W-:-:S02]  /*152e0*/  IMAD.WIDE R30, R0, 0x2, R150 ;  /* 0x00000002001e7825 */ /* 0x001fc400078e0296 */
[----:B------:R-:W4:Y:S04]  /*152f0*/  LDL.64 R150, [R1+0x68] ;  /* 0x0000680001967983 */ /* 0x000f280000100a00 */
[----:B------:R-:W4:Y:S01]  /*15300*/  LDG.E.U16 R30, desc[UR18][R30.64] ;  /* 0x000000121e1e7981 */ /* 0x000f22000c1e1500 */
[----:B------:R-:W-:Y:S01]  /*15310*/  IMAD.WIDE R34, R0, 0x2, R34 ;  /* 0x0000000200227825 */ /* 0x000fe200078e0222 */
[----:B------:R-:W-:Y:S02]  /*15320*/  LOP3.LUT R63, R70, 0x10, RZ, 0x3c, !PT ;  /* 0x00000010463f7812 */ /* 0x000fe400078e3cff */
        /* <DEDUP_REMOVED lines=11> */
[----:B------:R1:W-:Y:S04]  /*153e0*/  STS.U16 [R63+UR6+0x10480], R38 ;  /* 0x010480263f007988 */ /* 0x0003e80008000406 */
[----:B------:R-:W-:Y:S04]  /*153f0*/  STS.U16 [R63+UR6+0x10880], R62 ;  /* 0x0108803e3f007988 */ /* 0x000fe80008000406 */
[----:B0-----:R-:W4:Y:S01]  /*15400*/  LDL.64 R42, [R1+0xe0] ;  /* 0x0000e000012a7983 */ /* 0x001f220000100a00 */
[----:B-1----:R-:W-:-:S03]  /*15410*/  IMAD.WIDE R38, R0, 0x2, R136 ;  /* 0x0000000200267825 */ /* 0x002fc600078e0288 */
[----:B------:R-:W-:Y:S04]  /*15420*/  STS.U16 [R63+UR6+0x10c80], R61 ;  /* 0x010c803d3f007988 */ /* 0x000fe80008000406 */
[----:B------:R-:W-:Y:S04]  /*15430*/  STS.U16 [R63+UR6+0x11080], R60 ;  /* 0x0110803c3f007988 */ /* 0x000fe80008000406 */
[----:B------:R0:W4:Y:S04]  /*15440*/  LDG.E.U16 R4, desc[UR18][R38.64] ;  /* 0x0000001226047981 */ /* 0x000128000c1e1500 */
[----:B------:R-:W-:Y:S04]  /*15450*/  STS.U16 [R63+UR6+0x11480], R59 ;  /* 0x0114803b3f007988 */ /* 0x000fe80008000406 */
[----:B------:R1:W-:Y:S01]  /*15460*/  STS.U16 [R63+UR6+0x11880], R58 ;  /* 0x0118803a3f007988 */ /* 0x0003e20008000406 */
[----:B0-----:R-:W-:-:S03]  /*15470*/  IMAD.WIDE R38, R0, 0x2, R116 ;  /* 0x0000000200267825 */ /* 0x001fc600078e0274 */
[----:B------:R-:W-:Y:S04]  /*15480*/  STS.U16 [R63+UR6+0x11c80], R57 ;  /* 0x011c80393f007988 */ /* 0x000fe80008000406 */
[----:B------:R-:W-:Y:S04]  /*15490*/  STS.U16 [R63+UR6+0x12080], R5 ;  /* 0x012080053f007988 */ /* 0x000fe80008000406 */
[----:B------:R0:W-:Y:S04]  /*154a0*/  STS.U16 [R63+UR6+0x12480], R6 ;  /* 0x012480063f007988 */ /* 0x0001e80008000406 */
[----:B------:R-:W-:Y:S01]  /*154b0*/  STS.U16 [R63+UR6+0x12880], R7 ;  /* 0x012880073f007988 */ /* 0x000fe20008000406 */
[----:B------:R-:W-:-:S03]  /*154c0*/  IMAD.WIDE R40, R0, 0x2, R126 ;  /* 0x0000000200287825 */ /* 0x000fc600078e027e */
[----:B-1----:R-:W4:Y:S04]  /*154d0*/  LDL.64 R58, [R1+0x100] ;  /* 0x00010000013a7983 */ /* 0x002f280000100a00 */
[----:B0-----:R0:W4:Y:S04]  /*154e0*/  LDG.E.U16 R6, desc[UR18][R38.64] ;  /* 0x0000001226067981 */ /* 0x001128000c1e1500 */
[----:B------:R1:W-:Y:S04]  /*154f0*/  STS.U16 [R63+UR6+0x12c80], R8 ;  /* 0x012c80083f007988 */ /* 0x0003e80008000406 */
[----:B------:R-:W4:Y:S01]  /*15500*/  LDG.E.U16 R5, desc[UR18][R40.64] ;  /* 0x0000001228057981 */ /* 0x000f22000c1e1500 */
[----:B0-----:R-:W-:-:S03]  /*15510*/  IMAD.WIDE R38, R0, 0x2, R96 ;  /* 0x0000000200267825 */ /* 0x001fc600078e0260 */
[----:B------:R-:W4:Y:S04]  /*15520*/  LDL.64 R56, [R1+0xc0] ;  /* 0x0000c00001387983 */ /* 0x000f280000100a00 */
[----:B-1----:R0:W4:Y:S04]  /*15530*/  LDG.E.U16 R8, desc[UR18][R38.64] ;  /* 0x0000001226087981 */ /* 0x002128000c1e1500 */
[----:B------:R-:W-:Y:S04]  /*15540*/  STS.U16 [R63+UR6+0x13080], R9 ;  /* 0x013080093f007988 */ /* 0x000fe80008000406 */
[----:B------:R-:W4:Y:S01]  /*15550*/  LDL.64 R46, [R1+0x10] ;  /* 0x00001000012e7983 */ /* 0x000f220000100a00 */
[----:B0-----:R-:W-:-:S03]  /*15560*/  IMAD.WIDE R38, R0, 0x2, R50 ;  /* 0x0000000200267825 */ /* 0x001fc600078e0232 */
[----:B------:R0:W-:Y:S01]  /*15570*/  STS.U16 [R63+UR6+0x13480], R10 ;  /* 0x0134800a3f007988 */ /* 0x0001e20008000406 */
[----:B------:R-:W-:-:S03]  /*15580*/  IMAD.WIDE R40, R0, 0x2, R106 ;  /* 0x0000000200287825 */ /* 0x000fc600078e026a */
[----:B------:R-:W4:Y:S04]  /*15590*/  LDL.64 R50, [R1+0x60] ;  /* 0x0000600001327983 */ /* 0x000f280000100a00 */
[----:B------:R-:W4:Y:S04]  /*155a0*/  LDG.E.U16 R7, desc[UR18][R40.64] ;  /* 0x0000001228077981 */ /* 0x000f28000c1e1500 */
[----:B0-----:R0:W4:Y:S04]  /*155b0*/  LDG.E.U16 R10, desc[UR18][R38.64] ;  /* 0x00000012260a7981 */ /* 0x001128000c1e1500 */
[----:B------:R-:W4:Y:S04]  /*155c0*/  LDL.64 R48, [R1+0x38] ;  /* 0x0000380001307983 */ /* 0x000f280000100a00 */
[----:B------:R-:W4:Y:S01]  /*155d0*/  LDL.64 R60, [R1+0xf8] ;  /* 0x0000f800013c7983 */ /* 0x000f220000100a00 */
[----:B0-----:R-:W-:-:S03]  /*155e0*/  IMAD.WIDE R38, R0, 0x2, R54 ;  /* 0x0000000200267825 */ /* 0x001fc600078e0236 */
[----:B------:R-:W4:Y:S01]  /*155f0*/  LDL.64 R54, [R1+0xa0] ;  /* 0x0000a00001367983 */ /* 0x000f220000100a00 */
[----:B------:R-:W-:-:S05]  /*15600*/  IMAD.WIDE R40, R0, 0x2, R86 ;  /* 0x0000000200287825 */ /* 0x000fca00078e0256 */
[----:B------:R-:W4:Y:S01]  /*15610*/  LDG.E.U16 R9, desc[UR18][R40.64] ;  /* 0x0000001228097981 */ /* 0x000f22000c1e1500 */
[----:B--2---:R-:W-:-:S05]  /*15620*/  IMAD.WIDE R32, R0, 0x2, R32 ;  /* 0x0000000200207825 */ /* 0x004fca00078e0220 */
[----:B------:R0:W2:Y:S02]  /*15630*/  LDG.E.U16 R31, desc[UR18][R32.64] ;  /* 0x00000012201f7981 */ /* 0x0000a4000c1e1500 */
[C---:B0-----:R-:W-:Y:S02]  /*15640*/  IMAD.WIDE R32, R0.reuse, 0x2, R66 ;  /* 0x0000000200207825 */ /* 0x041fe400078e0242 */
[----:B------:R-:W2:Y:S04]  /*15650*/  LDL.64 R66, [R1+0x40] ;  /* 0x0000400001427983 */ /* 0x000ea80000100a00 */
[----:B------:R-:W2:Y:S04]  /*15660*/  LDG.E.U16 R32, desc[UR18][R32.64] ;  /* 0x0000001220207981 */ /* 0x000ea8000c1e1500 */
[----:B------:R0:W2:Y:S02]  /*15670*/  LDG.E.U16 R33, desc[UR18][R34.64] ;  /* 0x0000001222217981 */ /* 0x0000a4000c1e1500 */
[----:B0-----:R-:W-:-:S02]  /*15680*/  IMAD.WIDE R34, R0, 0x2, R64 ;  /* 0x0000000200227825 */ /* 0x001fc400078e0240 */
[----:B------:R-:W2:Y:S02]  /*15690*/  LDL.64 R64, [R1+0x18] ;  /* 0x0000180001407983 */ /* 0x000ea40000100a00 */
[C---:B------:R-:W-:Y:S02]  /*156a0*/  IMAD.WIDE R40, R0.reuse, 0x2, R52 ;  /* 0x0000000200287825 */ /* 0x040fe400078e0234 */
[----:B------:R-:W2:Y:S02]  /*156b0*/  LDL.64 R52, [R1+0x80] ;  /* 0x0000800001347983 */ /* 0x000ea40000100a00 */
[C---:B---3--:R-:W-:Y:S02]  /*156c0*/  IMAD.WIDE R36, R0.reuse, 0x2, R36 ;  /* 0x0000000200247825 */ /* 0x048fe400078e0224 */
[----:B------:R-:W3:Y:S04]  /*156d0*/  LDG.E.U16 R34, desc[UR18][R34.64] ;  /* 0x0000001222227981 */ /* 0x000ee8000c1e1500 */
[----:B------:R0:W3:Y:S02]  /*156e0*/  LDG.E.U16 R35, desc[UR18][R36.64] ;  /* 0x0000001224237981 */ /* 0x0000e4000c1e1500 */
[----:B0-----:R-:W-:-:S04]  /*156f0*/  IMAD.WIDE R36, R0, 0x2, R44 ;  /* 0x0000000200247825 */ /* 0x001fc800078e022c */
[C---:B------:R-:W-:Y:S02]  /*15700*/  IMAD.WIDE R44, R0.reuse, 0x2, R164 ;  /* 0x00000002002c7825 */ /* 0x040fe400078e02a4 */
[----:B------:R-:W3:Y:S04]  /*15710*/  LDG.E.U16 R36, desc[UR18][R36.64] ;  /* 0x0000001224247981 */ /* 0x000ee8000c1e1500 */
[----:B------:R0:W3:Y:S02]  /*15720*/  LDG.E.U16 R37, desc[UR18][R44.64] ;  /* 0x000000122c257981 */ /* 0x0000e4000c1e1500 */
[----:B0-----:R-:W-:-:S06]  /*15730*/  IMAD.WIDE R44, R0, 0x2, R148 ;  /* 0x00000002002c7825 */ /* 0x001fcc00078e0294 */
[----:B------:R-:W3:Y:S04]  /*15740*/  LDG.E.U16 R44, desc[UR18][R44.64] ;  /* 0x000000122c2c7981 */ /* 0x000ee8000c1e1500 */
[----:B------:R0:W-:Y:S04]  /*15750*/  STS.U16 [R63+UR6+0x13880], R12 ;  /* 0x0138800c3f007988 */ /* 0x0001e80008000406 */
[----:B------:R1:W-:Y:S04]  /*15760*/  STS.U16 [R63+UR6+0x13c80], R11 ;  /* 0x013c800b3f007988 */ /* 0x0003e80008000406 */
[----:B0-----:R-:W3:Y:S01]  /*15770*/  LDG.E.U16 R12, desc[UR18][R38.64] ;  /* 0x00000012260c7981 */ /* 0x001ee2000c1e1500 */
[----:B-1----:R-:W-:-:S03]  /*15780*/  LOP3.LUT R63, R70, 0x20, RZ, 0x3c, !PT ;  /* 0x00000020463f7812 */ /* 0x002fc600078e3cff */
[----:B------:R0:W3:Y:S04]  /*15790*/  LDG.E.U16 R11, desc[UR18][R40.64] ;  /* 0x00000012280b7981 */ /* 0x0000e8000c1e1500 */
[----:B------:R-:W-:Y:S01]  /*157a0*/  STS.U16 [R63+UR6+0x10100], R14 ;  /* 0x0101000e3f007988 */ /* 0x000fe20008000406 */
[----:B0-----:R-:W-:-:S03]  /*157b0*/  IMAD.WIDE R40, R0, 0x2, R154 ;  /* 0x0000000200287825 */ /* 0x001fc600078e029a */
[----:B------:R0:W-:Y:S04]  /*157c0*/  STS.U16 [R63+UR6+0x10500], R13 ;  /* 0x0105000d3f007988 */ /* 0x0001e80008000406 */
[----:B------:R1:W-:Y:S01]  /*157d0*/  STS.U16 [R63+UR6+0x10900], R15 ;  /* 0x0109000f3f007988 */ /* 0x0003e20008000406 */
[----:B------:R-:W-:-:S03]  /*157e0*/  IMAD.WIDE R38, R0, 0x2, R152 ;  /* 0x0000000200267825 */ /* 0x000fc600078e0298 */
[----:B------:R-:W3:Y:S04]  /*157f0*/  LDL.64 R154, [R1+0x90] ;  /* 0x00009000019a7983 */ /* 0x000ee80000100a00 */
[----:B0-----:R4:W3:Y:S04]  /*15800*/  LDG.E.U16 R13, desc[UR18][R40.64] ;  /* 0x00000012280d7981 */ /* 0x0018e8000c1e1500 */
[----:B------:R-:W-:Y:S04]  /*15810*/  STS.U16 [R63+UR6+0x10d00], R16 ;  /* 0x010d00103f007988 */ /* 0x000fe80008000406 */
[----:B------:R2:W3:Y:S01]  /*15820*/  LDG.E.U16 R14, desc[UR18][R38.64] ;  /* 0x00000012260e7981 */ /* 0x0004e2000c1e1500 */
[----:B----4-:R-:W-:-:S03]  /*15830*/  IMAD.WIDE R40, R0, 0x2, R150 ;  /* 0x0000000200287825 */ /* 0x010fc600078e0296 */
[----:B------:R-:W-:Y:S04]  /*15840*/  STS.U16 [R63+UR6+0x11100], R18 ;  /* 0x011100123f007988 */ /* 0x000fe80008000406 */
[----:B-1----:R0:W4:Y:S04]  /*15850*/  LDG.E.U16 R15, desc[UR18][R40.64] ;  /* 0x00000012280f7981 */ /* 0x002128000c1e1500 */
        /* <DEDUP_REMOVED lines=11> */
[----:B------:R-:W3:Y:S04]  /*15910*/  LDL.64 R152, [R1+0x50] ;  /* 0x0000500001987983 */ /* 0x000ee80000100a00 */
[----:B------:R-:W4:Y:S04]  /*15920*/  LDL.64 R150, [R1] ;  /* 0x0000000001967983 */ /* 0x000f280000100a00 */
[----:B-1----:R-:W4:Y:S01]  /*15930*/  LDL.64 R62, [R1+0xb0] ;  /* 0x0000b000013e7983 */ /* 0x002f220000100a00 */
[----:B--2---:R-:W-:-:S03]  /*15940*/  IMAD.WIDE R38, R0, 0x2, R66 ;  /* 0x0000000200267825 */ /* 0x004fc600078e0242 */
[----:B------:R-:W2:Y:S04]  /*15950*/  LDL.64 R66, [R1+0x28] ;  /* 0x0000280001427983 */ /* 0x000ea80000100a00 */
[----:B------:R1:W2:Y:S01]  /*15960*/  LDG.E.U16 R16, desc[UR18][R38.64] ;  /* 0x0000001226107981 */ /* 0x0002a2000c1e1500 */
[----:B0-----:R-:W-:-:S03]  /*15970*/  IMAD.WIDE R40, R0, 0x2, R64 ;  /* 0x0000000200287825 */ /* 0x001fc600078e0240 */
[----:B------:R-:W2:Y:S04]  /*15980*/  LDL.64 R64, [R1+0x70] ;  /* 0x0000700001407983 */ /* 0x000ea80000100a00 */
[----:B------:R0:W2:Y:S01]  /*15990*/  LDG.E.U16 R17, desc[UR18][R40.64] ;  /* 0x0000001228117981 */ /* 0x0000a2000c1e1500 */
[----:B-1----:R-:W-:-:S05]  /*159a0*/  IMAD.WIDE R38, R0, 0x2, R162 ;  /* 0x0000000200267825 */ /* 0x002fca00078e02a2 */
[----:B------:R1:W2:Y:S01]  /*159b0*/  LDG.E.U16 R18, desc[UR18][R38.64] ;  /* 0x0000001226127981 */ /* 0x0002a2000c1e1500 */
[----:B0-----:R-:W-:-:S05]  /*159c0*/  IMAD.WIDE R40, R0, 0x2, R146 ;  /* 0x0000000200287825 */ /* 0x001fca00078e0292 */
        /* <DEDUP_REMOVED lines=13> */
[----:B-1----:R-:W-:-:S03]  /*15aa0*/  IMAD.WIDE R38, R0, 0x2, R58 ;  /* 0x0000000200267825 */ /* 0x002fc600078e023a */
[----:B------:R-:W2:Y:S04]  /*15ab0*/  LDL.64 R58, [R1+0xd8] ;  /* 0x0000d800013a7983 */ /* 0x000ea80000100a00 */
[----:B------:R-:W4:Y:S01]  /*15ac0*/  LDG.E.U16 R26, desc[UR18][R38.64] ;  /* 0x00000012261a7981 */ /* 0x000f22000c1e1500 */
[----:B0-----:R-:W-:Y:S01]  /*15ad0*/  IMAD.WIDE R40, R0, 0x2, R42 ;  /* 0x0000000200287825 */ /* 0x001fe200078e022a */
[----:B------:R-:W-:-:S04]  /*15ae0*/  LOP3.LUT R42, R70, 0x30, RZ, 0x3c, !PT ;  /* 0x00000030462a7812 */ /* 0x000fc800078e3cff */
[----:B------:R0:W4:Y:S04]  /*15af0*/  LDG.E.U16 R27, desc[UR18][R40.64] ;  /* 0x00000012281b7981 */ /* 0x000128000c1e1500 */
[----:B------:R1:W-:Y:S01]  /*15b00*/  STS.U16 [R42+UR6+0x10180], R29 ;  /* 0x0101801d2a007988 */ /* 0x0003e20008000406 */
[----:B0-----:R-:W-:-:S03]  /*15b10*/  IMAD.WIDE R40, R0, 0x2, R54 ;  /* 0x0000000200287825 */ /* 0x001fc600078e0236 */
[----:B------:R-:W-:Y:S04]  /*15b20*/  STS.U16 [R42+UR6+0x10580], R30 ;  /* 0x0105801e2a007988 */ /* 0x000fe80008000406 */
[----:B-1----:R0:W4:Y:S01]  /*15b30*/  LDG.E.U16 R29, desc[UR18][R40.64] ;  /* 0x00000012281d7981 */ /* 0x002122000c1e1500 */
[----:B------:R-:W-:-:S03]  /*15b40*/  IMAD.WIDE R38, R0, 0x2, R56 ;  /* 0x0000000200267825 */ /* 0x000fc600078e0238 */
[----:B------:R1:W-:Y:S04]  /*15b50*/  STS.U16 [R42+UR6+0x10980], R31 ;  /* 0x0109801f2a007988 */ /* 0x0003e80008000406 */
[----:B------:R-:W4:Y:S01]  /*15b60*/  LDL.64 R56, [R1+0xb8] ;  /* 0x0000b80001387983 */ /* 0x000f220000100a00 */
[----:B0-----:R-:W-:-:S03]  /*15b70*/  IMAD.WIDE R40, R0, 0x2, R50 ;  /* 0x0000000200287825 */ /* 0x001fc600078e0232 */
[----:B------:R0:W4:Y:S04]  /*15b80*/  LDG.E.U16 R28, desc[UR18][R38.64] ;  /* 0x00000012261c7981 */ /* 0x000128000c1e1500 */
[----:B-1----:R1:W4:Y:S04]  /*15b90*/  LDG.E.U16 R31, desc[UR18][R40.64] ;  /* 0x00000012281f7981 */ /* 0x002328000c1e1500 */
[----:B------:R-:W4:Y:S01]  /*15ba0*/  LDL.64 R54, [R1+0x78] ;  /* 0x0000780001367983 */ /* 0x000f220000100a00 */
[----:B0-----:R-:W-:-:S03]  /*15bb0*/  IMAD.WIDE R38, R0, 0x2, R52 ;  /* 0x0000000200267825 */ /* 0x001fc600078e0234 */
[----:B------:R-:W4:Y:S01]  /*15bc0*/  LDL.64 R50, [R1+0x30] ;  /* 0x0000300001327983 */ /* 0x000f220000100a00 */
[----:B-1----:R-:W-:-:S03]  /*15bd0*/  IMAD.WIDE R40, R0, 0x2, R46 ;  /* 0x0000000200287825 */ /* 0x002fc600078e022e */
[----:B------:R-:W4:Y:S04]  /*15be0*/  LDL.64 R46, [R1+0x98] ;  /* 0x00009800012e7983 */ /* 0x000f280000100a00 */
[----:B------:R0:W4:Y:S04]  /*15bf0*/  LDG.E.U16 R30, desc[UR18][R38.64] ;  /* 0x00000012261e7981 */ /* 0x000128000c1e1500 */
[----:B------:R-:W4:Y:S01]  /*15c00*/  LDL.64 R52, [R1+0x8] ;  /* 0x0000080001347983 */ /* 0x000f220000100a00 */
[----:B0-----:R-:W-:-:S03]  /*15c10*/  IMAD.WIDE R38, R0, 0x2, R48 ;  /* 0x0000000200267825 */ /* 0x001fc600078e0230 */
[----:B------:R-:W4:Y:S04]  /*15c20*/  LDL.64 R48, [R1+0x58] ;  /* 0x0000580001307983 */ /* 0x000f280000100a00 */
[----:B------:R0:W-:Y:S04]  /*15c30*/  STS.U16 [R42+UR6+0x10d80], R32 ;  /* 0x010d80202a007988 */ /* 0x0001e80008000406 */
[----:B------:R1:W-:Y:S04]  /*15c40*/  STS.U16 [R42+UR6+0x11180], R33 ;  /* 0x011180212a007988 */ /* 0x0003e80008000406 */
[----:B0-----:R0:W4:Y:S04]  /*15c50*/  LDG.E.U16 R32, desc[UR18][R38.64] ;  /* 0x0000001226207981 */ /* 0x001128000c1e1500 */
[----:B-1----:R1:W4:Y:S01]  /*15c60*/  LDG.E.U16 R33, desc[UR18][R40.64] ;  /* 0x0000001228217981 */ /* 0x002322000c1e1500 */
[----:B0-----:R-:W-:-:S03]  /*15c70*/  IMAD.WIDE R38, R0, 0x2, R160 ;  /* 0x0000000200267825 */ /* 0x001fc600078e02a0 */
[----:B---3--:R0:W-:Y:S01]  /*15c80*/  STS.U16 [R42+UR6+0x11580], R34 ;  /* 0x011580222a007988 */ /* 0x0081e20008000406 */
[----:B-1----:R-:W-:-:S03]  /*15c90*/  IMAD.WIDE R40, R0, 0x2, R144 ;  /* 0x0000000200287825 */ /* 0x002fc600078e0290 */
[----:B------:R1:W-:Y:S04]  /*15ca0*/  STS.U16 [R42+UR6+0x11980], R35 ;  /* 0x011980232a007988 */ /* 0x0003e80008000406 */
[----:B0-----:R0:W3:Y:S04]  /*15cb0*/  LDG.E.U16 R34, desc[UR18][R38.64] ;  /* 0x0000001226227981 */ /* 0x0010e8000c1e1500 */
[----:B-1----:R1:W3:Y:S01]  /*15cc0*/  LDG.E.U16 R35, desc[UR18][R40.64] ;  /* 0x0000001228237981 */ /* 0x0022e2000c1e1500 */
[----:B0-----:R-:W-:-:S03]  /*15cd0*/  IMAD.WIDE R38, R0, 0x2, R132 ;  /* 0x0000000200267825 */ /* 0x001fc600078e0284 */
[----:B------:R0:W-:Y:S01]  /*15ce0*/  STS.U16 [R42+UR6+0x11d80], R36 ;  /* 0x011d80242a007988 */ /* 0x0001e20008000406 */
[----:B-1----:R-:W-:-:S03]  /*15cf0*/  IMAD.WIDE R40, R0, 0x2, R122 ;  /* 0x0000000200287825 */ /* 0x002fc600078e027a */
[----:B------:R1:W-:Y:S04]  /*15d00*/  STS.U16 [R42+UR6+0x12180], R37 ;  /* 0x012180252a007988 */ /* 0x0003e80008000406 */
[----:B0-----:R0:W3:Y:S04]  /*15d10*/  LDG.E.U16 R36, desc[UR18][R38.64] ;  /* 0x0000001226247981 */ /* 0x0010e8000c1e1500 */
[----:B-1----:R1:W3:Y:S01]  /*15d20*/  LDG.E.U16 R37, desc[UR18][R40.64] ;  /* 0x0000001228257981 */ /* 0x0022e2000c1e1500 */
[----:B0-----:R-:W-:-:S04]  /*15d30*/  IMAD.WIDE R38, R0, 0x2, R112 ;  /* 0x0000000200267825 */ /* 0x001fc800078e0270 */
[C---:B-1----:R-:W-:Y:S02]  /*15d40*/  IMAD.WIDE R40, R0.reuse, 0x2, R102 ;  /* 0x0000000200287825 */ /* 0x042fe400078e0266 */
[----:B------:R-:W3:Y:S04]  /*15d50*/  LDG.E.U16 R38, desc[UR18][R38.64] ;  /* 0x0000001226267981 */ /* 0x000ee8000c1e1500 */
[----:B------:R0:W-:Y:S04]  /*15d60*/  STS.U16 [R42+UR6+0x12580], R44 ;  /* 0x0125802c2a007988 */ /* 0x0001e80008000406 */
[----:B------:R1:W3:Y:S01]  /*15d70*/  LDG.E.U16 R39, desc[UR18][R40.64] ;  /* 0x0000001228277981 */ /* 0x0002e2000c1e1500 */
[----:B0-----:R-:W-:-:S04]  /*15d80*/  IMAD.WIDE R42, R0, 0x2, R82 ;  /* 0x00000002002a7825 */ /* 0x001fc800078e0252 */
[----:B-1----:R-:W-:-:S06]  /*15d90*/  IMAD.WIDE R40, R0, 0x2, R92 ;  /* 0x0000000200287825 */ /* 0x002fcc00078e025c */
[----:B------:R-:W3:Y:S04]  /*15da0*/  LDG.E.U16 R40, desc[UR18][R40.64] ;  /* 0x0000001228287981 */ /* 0x000ee8000c1e1500 */
[----:B------:R0:W3:Y:S02]  /*15db0*/  LDG.E.U16 R41, desc[UR18][R42.64] ;  /* 0x000000122a297981 */ /* 0x0000e4000c1e1500 */
[C---:B0-----:R-:W-:Y:S02]  /*15dc0*/  IMAD.WIDE R42, R0.reuse, 0x2, R60 ;  /* 0x00000002002a7825 */ /* 0x041fe400078e023c */
[----:B------:R-:W3:Y:S04]  /*15dd0*/  LDL.64 R60, [R1+0xf0] ;  /* 0x0000f000013c7983 */ /* 0x000ee80000100a00 */
[----:B------:R-:W3:Y:S01]  /*15de0*/  LDG.E.U16 R42, desc[UR18][R42.64] ;  /* 0x000000122a2a7981 */ /* 0x000ee2000c1e1500 */
[----:B--2---:R-:W-:-:S05]  /*15df0*/  IMAD.WIDE R44, R0, 0x2, R58 ;  /* 0x00000002002c7825 */ /* 0x004fca00078e023a */
[----:B------:R4:W2:Y:S02]  /*15e00*/  LDG.E.U16 R43, desc[UR18][R44.64] ;  /* 0x000000122c2b7981 */ /* 0x0008a4000c1e1500 */
[----:B----4-:R-:W-:-:S06]  /*15e10*/  IMAD.WIDE R44, R0, 0x2, R56 ;  /* 0x00000002002c7825 */ /* 0x010fcc00078e0238 */
[----:B------:R-:W4:Y:S01]  /*15e20*/  LDG.E.U16 R44, desc[UR18][R44.64] ;  /* 0x000000122c2c7981 */ /* 0x000f22000c1e1500 */
[----:B------:R-:W-:-:S05]  /*15e30*/  IMAD.WIDE R46, R0, 0x2, R46 ;  /* 0x00000002002e7825 */ /* 0x000fca00078e022e */
[----:B------:R0:W2:Y:S02]  /*15e40*/  LDG.E.U16 R45, desc[UR18][R46.64] ;  /* 0x000000122e2d7981 */ /* 0x0000a4000c1e1500 */
[----:B0-----:R-:W-:-:S04]  /*15e50*/  IMAD.WIDE R46, R0, 0x2, R54 ;  /* 0x00000002002e7825 */ /* 0x001fc800078e0236 */
[C---:B------:R-:W-:Y:S02]  /*15e60*/  IMAD.WIDE R48, R0.reuse, 0x2, R48 ;  /* 0x0000000200307825 */ /* 0x040fe400078e0230 */
[----:B------:R-:W2:Y:S04]  /*15e70*/  LDG.E.U16 R46, desc[UR18][R46.64] ;  /* 0x000000122e2e7981 */ /* 0x000ea8000c1e1500 */
[----:B------:R0:W2:Y:S02]  /*15e80*/  LDG.E.U16 R47, desc[UR18][R48.64] ;  /* 0x00000012302f7981 */ /* 0x0000a4000c1e1500 */
[----:B0-----:R-:W-:-:S05]  /*15e90*/  IMAD.WIDE R48, R0, 0x2, R50 ;  /* 0x0000000200307825 */ /* 0x001fca00078e0232 */
        /* <DEDUP_REMOVED lines=19> */
[----:B---3--:R-:W-:-:S05]  /*15fd0*/  IMAD.WIDE R48, R0, 0x2, R60 ;  /* 0x0000000200307825 */ /* 0x008fca00078e023c */
[----:B------:R0:W3:Y:S04]  /*15fe0*/  LDG.E.U16 R60, desc[UR18][R48.64] ;  /* 0x00000012303c7981 */ /* 0x0000e8000c1e1500 */
[----:B------:R-:W0:Y:S02]  /*15ff0*/  LDL.64 R48, [R1+0xd0] ;  /* 0x0000d00001307983 */ /* 0x000e240000100a00 */
        /* <DEDUP_REMOVED lines=13> */
[----:B------:R0:W3:Y:S02]  /*160d0*/  LDG.E.U16 R67, desc[UR18][R48.64] ;  /* 0x0000001230437981 */ /* 0x0000e4000c1e1500 */
        /* <DEDUP_REMOVED lines=14> */
[----:B0-----:R-:W-:-:S06]  /*161c0*/  IMAD.WIDE R48, R0, 0x2, R78 ;  /* 0x0000000200307825 */ /* 0x001fcc00078e024e */
[----:B------:R0:W3:Y:S02]  /*161d0*/  LDG.E.U16 R48, desc[UR18][R48.64] ;  /* 0x0000001230307981 */ /* 0x0000e4000c1e1500 */
[----:B0-----:R-:W-:-:S05]  /*161e0*/  LOP3.LUT R49, R70, 0x30, RZ, 0x3c, !PT ;  /* 0x0000003046317812 */ /* 0x001fca00078e3cff */
[----:B------:R0:W-:Y:S04]  /*161f0*/  STS.U16 [R49+UR6+0x12980], R4 ;  /* 0x0129800431007988 */ /* 0x0001e80008000406 */
[----:B------:R-:W-:Y:S04]  /*16200*/  STS.U16 [R49+UR6+0x12d80], R5 ;  /* 0x012d800531007988 */ /* 0x000fe80008000406 */
[----:B------:R-:W-:Y:S01]  /*16210*/  STS.U16 [R49+UR6+0x13180], R6 ;  /* 0x0131800631007988 */ /* 0x000fe20008000406 */
[----:B0-----:R-:W-:-:S03]  /*16220*/  LOP3.LUT R4, R70, 0x40, RZ, 0x3c, !PT ;  /* 0x0000004046047812 */ /* 0x001fc600078e3cff */
[----:B------:R-:W-:Y:S04]  /*16230*/  STS.U16 [R49+UR6+0x13580], R7 ;  /* 0x0135800731007988 */ /* 0x000fe80008000406 */
        /* <DEDUP_REMOVED lines=37> */
[----:B--2---:R-:W-:Y:S04]  /*16490*/  STS.U16 [R4+UR6+0x10700], R43 ;  /* 0x0107002b04007988 */ /* 0x004fe80008000406 */
[----:B----4-:R-:W-:Y:S04]  /*164a0*/  STS.U16 [R4+UR6+0x10b00], R44 ;  /* 0x010b002c04007988 */ /* 0x010fe80008000406 */
        /* <DEDUP_REMOVED lines=12> */
[----:B------:R0:W-:Y:S02]  /*16570*/  STS.U16 [R4+UR6+0x13f00], R59 ;  /* 0x013f003b04007988 */ /* 0x0001e40008000406 */
[----:B0-----:R-:W-:-:S02]  /*16580*/  FADD R4, -R3, R77 ;  /* 0x0000004d03047221 */ /* 0x001fc40000000100 */
[----:B---3--:R-:W-:Y:S02]  /*16590*/  STS.U16 [R142+UR6+0x10380], R60 ;  /* 0x0103803c8e007988 */ /* 0x008fe40008000406 */
[----:B------:R-:W-:Y:S02]  /*165a0*/  FMUL R4, R4, 1.4426950216293334961 ;  /* 0x3fb8aa3b04047820 */ /* 0x000fe40000400000 */
[----:B------:R-:W-:Y:S04]  /*165b0*/  STS.U16 [R142+UR6+0x10780], R61 ;  /* 0x0107803d8e007988 */ /* 0x000fe80008000406 */
[----:B------:R-:W-:Y:S01]  /*165c0*/  STS.U16 [R142+UR6+0x10b80], R62 ;  /* 0x010b803e8e007988 */ /* 0x000fe20008000406 */
[----:B------:R0:W1:Y:S03]  /*165d0*/  MUFU.EX2 R77, R4 ;  /* 0x00000004004d7308 */ /* 0x0000660000000800 */
        /* <DEDUP_REMOVED lines=15> */
[----:B0-----:R-:W-:Y:S01]  /*166d0*/  LDTM.16dp32bit_t0_t15.x64 R4, tmem[UR8] ;  /* 0x00000008000479ee */ /* 0x001fe20008b00000 */
[----:B------:R-:W1:Y:S01]  /*166e0*/  LDTM.16dp32bit_t16_t31.x64 R4, tmem[UR8+0x40] ;  /* 0x00004008000479ee */ /* 0x000e620008b20000 */
[----:B------:R-:W-:Y:S01]  /*166f0*/  NOP ;  /* 0x0000000000007918 */ /* 0x000fe20000000000 */
[C---:B-1----:R-:W-:Y:S01]  /*16700*/  FMUL R4, R77.reuse, R4 ;  /* 0x000000044d047220 */ /* 0x042fe20000400000 */
        /* <DEDUP_REMOVED lines=64> */
[----:B------:R0:W-:Y:S01]  /*16b10*/  STTM.16dp32bit_t16_t31.x64 tmem[UR8+0x40], R4 ;  /* 0x00004004000079ed */ /* 0x0001e20008b20008 */
[----:B------:R-:W1:Y:S02]  /*16b20*/  FENCE.VIEW.ASYNC.T ;  /* 0x00000000000073c6 */ /* 0x000e640000000200 */
[----:B-1----:R-:W-:Y:S06]  /*16b30*/  BAR.SYNC.DEFER_BLOCKING 0x0 ;  /* 0x0000000000007b1d */ /* 0x002fec0000010000 */
[----:B------:R1:W-:Y:S06]  /*16b40*/  MEMBAR.ALL.CTA ;  /* 0x0000000000007992 */ /* 0x0003ec0000008000 */
[----:B-1----:R-:W1:Y:S01]  /*16b50*/  FENCE.VIEW.ASYNC.S ;  /* 0x00000000000073c6 */ /* 0x002e620000000000 */
[----:B------:R-:W-:Y:S01]  /*16b60*/  ULEA UR9, UR13, UR6, 0x3 ;  /* 0x000000060d097291 */ /* 0x000fe2000f8e18ff */
[----:B------:R-:W-:Y:S01]  /*16b70*/  FADD R75, R74, R75 ;  /* 0x0000004b4a4b7221 */ /* 0x000fe20000000000 */
[----:B------:R-:W-:-:S02]  /*16b80*/  UMOV UR67, UR72 ;  /* 0x0000004800437c82 */ /* 0x000fc40008000000 */
[----:B------:R-:W-:Y:S01]  /*16b90*/  UIADD3 UR9, UPT, UPT, UR9, 0x1c000, URZ ;  /* 0x0001c00009097890 */ /* 0x000fe2000fffe0ff */
[----:B-1----:R-:W-:Y:S06]  /*16ba0*/  BAR.SYNC.DEFER_BLOCKING 0x0 ;  /* 0x0000000000007b1d */ /* 0x002fec0000010000 */
[----:B------:R-:W-:Y:S05]  /*16bb0*/  BRA.U UP3, `(.L_x_16) ;  /* 0x0000000103887547 */ /* 0x000fea000b800000 */
[----:B------:R-:W-:Y:S02]  /*16bc0*/  UIADD3 UR63, UPT, UPT, UR7, 0x88, URZ ;  /* 0x00000088073f7890 */ /* 0x000fe4000fffe0ff */
[----:B------:R-:W-:Y:S01]  /*16bd0*/  UIADD3 UR62, UPT, UPT, UR7, 0x90, URZ ;  /* 0x00000090073e7890 */ /* 0x000fe2000fffe0ff */
[----:B------:R-:W-:Y:S01]  /*16be0*/  UMOV UR70, 0x0 ;  /* 0x0000000000467882 */ /* 0x000fe20000000000 */
[----:B------:R-:W-:Y:S01]  /*16bf0*/  UMOV UR71, 0x4200490 ;  /* 0x0420049000477882 */ /* 0x000fe20000000000 */
[----:B------:R-:W-:Y:S01]  /*16c00*/  UIADD3 UR64, UPT, UPT, UR7, 0x98, URZ ;  /* 0x0000009807407890 */ /* 0x000fe2000fffe0ff */
[----:B------:R-:W-:Y:S01]  /*16c10*/  UMOV UR68, UR17 ;  /* 0x0000001100447c82 */ /* 0x000fe20008000000 */
[----:B------:R-:W-:Y:S01]  /*16c20*/  UMOV UR69, 0x40004040 ;  /* 0x4000404000457882 */ /* 0x000fe20000000000 */
[----:B------:R-:W-:Y:S02]  /*16c30*/  UIADD3 UR74, UPT, UPT, UR7, 0xa0, URZ ;  /* 0x000000a0074a7890 */ /* 0x000fe4000fffe0ff */
[----:B------:R1:W-:Y:S01]  /*16c40*/  UTCHMMA tmem[UR12], gdesc[UR68], tmem[UR7], tmem[UR70], idesc[UR71], UPT ;  /* 0x00ff46440c0079ea */ /* 0x0003e2000b800007 */
[----:B------:R-:W-:Y:S01]  /*16c50*/  UIADD3 UR75, UPT, UPT, UR7, 0xa8, URZ ;  /* 0x000000a8074b7890 */ /* 0x000fe2000fffe0ff */
[----:B------:R-:W-:Y:S01]  /*16c60*/  UMOV UR4, 0x0 ;  /* 0x0000000000047882 */ /* 0x000fe20000000000 */
[----:B------:R-:W-:Y:S01]  /*16c70*/  UMOV UR5, 0x4200490 ;  /* 0x0420049000057882 */ /* 0x000fe20000000000 */
[----:B------:R-:W-:Y:S01]  /*16c80*/  UMOV UR76, 0x0 ;  /* 0x00000000004c7882 */ /* 0x000fe20000000000 */
[----:B------:R-:W-:Y:S01]  /*16c90*/  UMOV UR77, 0x4200490 ;  /* 0x04200490004d7882 */ /* 0x000fe20000000000 */
[----:B------:R2:W-:Y:S01]  /*16ca0*/  UTCHMMA tmem[UR63], gdesc[UR24], tmem[UR7], tmem[UR4], idesc[UR5], UPT ;  /* 0x00ff04183f0079ea */ /* 0x0005e2000b800007 */
[----:B------:R3:W-:Y:S01]  /*16cb0*/  UTCHMMA tmem[UR62], gdesc[UR50], tmem[UR7], tmem[UR76], idesc[UR77], UPT ;  /* 0x00ff4c323e0079ea */ /* 0x0007e2000b800007 */
[----:B------:R-:W-:Y:S01]  /*16cc0*/  UMOV UR72, 0x0 ;  /* 0x0000000000487882 */ /* 0x000fe20000000000 */
[----:B-1----:R-:W-:-:S02]  /*16cd0*/  UIADD3 UR68, UPT, UPT, UR7, 0xb0, URZ ;  /* 0x000000b007447890 */ /* 0x002fc4000fffe0ff */
[----:B------:R1:W-:Y:S01]  /*16ce0*/  UTCHMMA tmem[UR64], gdesc[UR52], tmem[UR7], tmem[UR4], idesc[UR5], UPT ;  /* 0x00ff0434400079ea */ /* 0x0003e2000b800007 */
[----:B------:R-:W-:Y:S02]  /*16cf0*/  UIADD3 UR69, UPT, UPT, UR7, 0xb8, URZ ;  /* 0x000000b807457890 */ /* 0x000fe4000fffe0ff */
[----:B------:R4:W-:Y:S01]  /*16d00*/  UTCHMMA tmem[UR74], gdesc[UR54], tmem[UR7], tmem[UR70], idesc[UR71], UPT ;  /* 0x00ff46364a0079ea */ /* 0x0009e2000b800007 */
[----:B------:R-:W-:Y:S01]  /*16d10*/  UMOV UR73, 0x4200490 ;  /* 0x0420049000497882 */ /* 0x000fe20000000000 */
[----:B------:R-:W-:Y:S01]  /*16d20*/  UMOV UR65, 0x4200490 ;  /* 0x0420049000417882 */ /* 0x000fe20000000000 */
[----:B------:R4:W-:Y:S01]  /*16d30*/  UTCHMMA tmem[UR75], gdesc[UR56], tmem[UR7], tmem[UR72], idesc[UR73], UPT ;  /* 0x00ff48384b0079ea */ /* 0x0009e2000b800007 */
[----:B--2---:R-:W-:Y:S01]  /*16d40*/  UMOV UR63, 0x4200490 ;  /* 0x04200490003f7882 */ /* 0x004fe20000000000 */
[----:B---3--:R-:W-:Y:S02]  /*16d50*/  UMOV UR62, 0x0 ;  /* 0x00000000003e7882 */ /* 0x008fe40000000000 */
[----:B------:R4:W-:Y:S01]  /*16d60*/  UTCHMMA tmem[UR68], gdesc[UR58], tmem[UR7], tmem[UR62], idesc[UR63], UPT ;  /* 0x00ff3e3a440079ea */ /* 0x0009e2000b800007 */
[----:B-1----:R-:W-:Y:S01]  /*16d70*/  UMOV UR4, UR9 ;  /* 0x0000000900047c82 */ /* 0x002fe20008000000 */
[----:B------:R-:W-:Y:S01]  /*16d80*/  UMOV UR5, URZ ;  /* 0x000000ff00057c82 */ /* 0x000fe20008000000 */
[----:B------:R-:W-:Y:S01]  /*16d90*/  UMOV UR64, 0x0 ;  /* 0x0000000000407882 */ /* 0x000fe20000000000 */
[----:B------:R-:W-:Y:S01]  /*16da0*/  UMOV UR4, UR4 ;  /* 0x0000000400047c82 */ /* 0x000fe20008000000 */
[----:B------:R4:W-:Y:S01]  /*16db0*/  UTCHMMA tmem[UR69], gdesc[UR60], tmem[UR7], tmem[UR64], idesc[UR65], UPT ;  /* 0x00ff403c450079ea */ /* 0x0009e2000b800007 */
[----:B------:R4:W-:Y:S01]  /*16dc0*/  UTCBAR [UR4], URZ ;  /* 0x000000ff040073e9 */ /* 0x0009e200080000ff */
[----:B------:R-:W-:-:S02]  /*16dd0*/  NOP ;  /* 0x0000000000007918 */ /* 0x000fc40000000000 */
.L_x_16:
[----:B0-----:R-:W0:Y:S01]  /*16de0*/  LDC R4, c[0x0][0x3d4] ;  /* 0x0000f500ff047b82 */ /* 0x001e220000000800 */
[----:B------:R-:W-:Y:S01]  /*16df0*/  UIADD3 UR13, UPT, UPT, UR13, 0x1, URZ ;  /* 0x000000010d0d7890 */ /* 0x000fe2000fffe0ff */
[----:B------:R-:W-:Y:S01]  /*16e00*/  FFMA R76, R77, R76, R75 ;  /* 0x0000004c4d4c7223 */ /* 0x000fe2000000004b */
[----:B------:R-:W-:Y:S01]  /*16e10*/  MOV R77, R3 ;  /* 0x00000003004d7202 */ /* 0x000fe20000000f00 */
[----:B----4-:R-:W-:Y:S01]  /*16e20*/  UMOV UR4, UR66 ;  /* 0x0000004200047c82 */ /* 0x010fe20008000000 */
[----:B------:R-:W-:-:S04]  /*16e30*/  UISETP.GT.AND UP2, UPT, UR13, 0x1, UPT ;  /* 0x000000010d00788c */ /* 0x000fc8000bf44270 */
[----:B------:R-:W-:Y:S02]  /*16e40*/  USEL UR72, URZ, 0x1, !UP2 ;  /* 0x00000001ff487887 */ /* 0x000fe4000d000000 */
[----:B------:R-:W-:Y:S02]  /*16e50*/  USEL UR13, UR13, URZ, !UP2 ;  /* 0x000000ff0d0d7287 */ /* 0x000fe4000d000000 */
[----:B------:R-:W-:Y:S02]  /*16e60*/  UISETP.GE.AND UP2, UPT, UR66, UR11, UPT ;  /* 0x0000000b4200728c */ /* 0x000fe4000bf46270 */
[----:B------:R-:W-:Y:S01]  /*16e70*/  ULOP3.LUT UR72, UR67, UR72, URZ, 0x3c, !UPT ;  /* 0x0000004843487292 */ /* 0x000fe2000f8e3cff */
[----:B0-----:R-:W-:-:S05]  /*16e80*/  SHF.L.U32 R4, R4, 0x7, RZ ;  /* 0x0000000704047819 */ /* 0x001fca00000006ff */
[----:B------:R-:W-:Y:S02]  /*16e90*/  IMAD.IADD R0, R4, 0x1, R0 ;  /* 0x0000000104007824 */ /* 0x000fe400078e0200 */
[----:B------:R-:W0:Y:S02]  /*16ea0*/  LDC R4, c[0x0][0x3c4] ;  /* 0x0000f100ff047b82 */ /* 0x000e240000000800 */
[----:B0-----:R-:W-:-:S04]  /*16eb0*/  IMAD.SHL.U32 R4, R4, 0x80, RZ ;  /* 0x0000008004047824 */ /* 0x001fc800078e00ff */
[----:B------:R-:W-:Y:S01]  /*16ec0*/  IMAD.IADD R2, R4, 0x1, R2 ;  /* 0x0000000104027824 */ /* 0x000fe200078e0202 */
[----:B------:R-:W-:Y:S06]  /*16ed0*/  BRA.U !UP2, `(.L_x_17) ;  /* 0xffffff890a1c7547 */ /* 0x000fec000b83ffff */
.L_x_12:
[----:B---3--:R-:W3:Y:S01]  /*16ee0*/  LDL.LU R4, [R1+0x654] ;  /* 0x0006540001047983 */ /* 0x008ee20000300800 */
[C---:B------:R-:W-:Y:S01]  /*16ef0*/  FMUL R68, R76.reuse, 8388608 ;  /* 0x4b0000004c447820 */ /* 0x040fe20000400000 */
[C---:B------:R-:W-:Y:S01]  /*16f00*/  FSETP.GEU.AND P1, PT, R76.reuse, 1.175494350822287508e-38, PT ;  /* 0x008000004c00780b */ /* 0x040fe20003f2e000 */
[----:B------:R-:W-:Y:S01]  /*16f10*/  IMAD.MOV.U32 R7, RZ, RZ, 0x3dc6b27f ;  /* 0x3dc6b27fff077424 */ /* 0x000fe200078e00ff */
[----:B------:R-:W0:Y:S01]  /*16f20*/  S2R R6, SR_TID.X ;  /* 0x0000000000067919 */ /* 0x000e220000002100 */
[----:B------:R-:W-:Y:S02]  /*16f30*/  FSETP.GT.AND P2, PT, |R76|, 8.50705917302346158658e+37, PT ;  /* 0x7e8000004c00780b */ /* 0x000fe40003f44200 */
[----:B------:R-:W-:-:S05]  /*16f40*/  FSEL R68, R68, R76, !P1 ;  /* 0x0000004c44447208 */ /* 0x000fca0004800000 */
[----:B------:R-:W-:-:S05]  /*16f50*/  VIADD R0, R68, 0xc0cafb0d ;  /* 0xc0cafb0d44007836 */ /* 0x000fca0000000000 */
[----:B------:R-:W-:-:S05]  /*16f60*/  LOP3.LUT R5, R0, 0xff800000, RZ, 0xc0, !PT ;  /* 0xff80000000057812 */ /* 0x000fca00078ec0ff */
[----:B------:R-:W-:Y:S01]  /*16f70*/  IMAD.IADD R0, R68, 0x1, -R5 ;  /* 0x0000000144007824 */ /* 0x000fe200078e0a05 */
[----:B------:R-:W-:-:S03]  /*16f80*/  I2FP.F32.S32 R5, R5 ;  /* 0x0000000500057245 */ /* 0x000fc60000201400 */
[----:B------:R-:W-:-:S04]  /*16f90*/  FADD R70, R0, -1 ;  /* 0xbf80000000467421 */ /* 0x000fc80000000000 */
[----:B------:R-:W-:-:S04]  /*16fa0*/  FFMA.FTZ R7, R70, R7, -0.16845393180847167969 ;  /* 0xbe2c7f3046077423 */ /* 0x000fc80000010007 */
[----:B------:R-:W-:Y:S01]  /*16fb0*/  FFMA.FTZ R7, R70, R7, 0.1716887056827545166 ;  /* 0x3e2fcf2a46077423 */ /* 0x000fe20000010007 */
[----:B01----:R-:W-:-:S03]  /*16fc0*/  LOP3.LUT R2, R6, 0x10, RZ, 0xc0, !PT ;  /* 0x0000001006027812 */ /* 0x003fc600078ec0ff */
[----:B------:R-:W-:Y:S01]  /*16fd0*/  FFMA.FTZ R7, R70, R7, -0.17900948226451873779 ;  /* 0xbe374e4346077423 */ /* 0x000fe20000010007 */
[----:B------:R-:W-:Y:S02]  /*16fe0*/  LOP3.LUT R9, R6, 0xf, RZ, 0xc0, !PT ;  /* 0x0000000f06097812 */ /* 0x000fe400078ec0ff */
[----:B------:R-:W-:Y:S01]  /*16ff0*/  LEA R0, R2, UR6, 0x7 ;  /* 0x0000000602007c11 */ /* 0x000fe2000f8e38ff */
[C---:B------:R-:W-:Y:S01]  /*17000*/  FFMA.FTZ R7, R70.reuse, R7, 0.20512372255325317383 ;  /* 0x3e520bf446077423 */ /* 0x040fe20000010007 */
[----:B------:R-:W0:Y:S01]  /*17010*/  LDC R2, c[0x0][0x3e8] ;  /* 0x0000fa00ff027b82 */ /* 0x000e220000000800 */
[----:B------:R-:W-:Y:S02]  /*17020*/  SHF.R.U32.HI R101, RZ, 0x6, R6 ;  /* 0x00000006ff657819 */ /* 0x000fe40000011606 */
[----:B------:R-:W-:Y:S01]  /*17030*/  LEA R0, R9, R0, 0x4 ;  /* 0x0000000009007211 */ /* 0x000fe200078e20ff */
[----:B------:R-:W-:Y:S01]  /*17040*/  FFMA.FTZ R7, R70, R7, -0.24046532809734344482 ;  /* 0xbe763c8b46077423 */ /* 0x000fe20000010007 */
[----:B------:R-:W-:-:S02]  /*17050*/  LOP3.LUT R9, R6, 0x60, RZ, 0xc0, !PT ;  /* 0x0000006006097812 */ /* 0x000fc400078ec0ff */
[----:B------:R-:W-:Y:S01]  /*17060*/  SHF.R.U32.HI R72, RZ, 0x2, R6 ;  /* 0x00000002ff487819 */ /* 0x000fe20000011606 */
[----:B------:R-:W-:Y:S01]  /*17070*/  FFMA.FTZ R7, R70, R7, 0.28857114911079406738 ;  /* 0x3e93bf9946077423 */ /* 0x000fe20000010007 */
[----:B------:R-:W-:Y:S01]  /*17080*/  SGXT.U32 R101, R101, 0x1 ;  /* 0x000000016565781a */ /* 0x000fe20000000000 */
[----:B------:R-:W-:Y:S01]  /*17090*/  IMAD R0, R9, 0x8, R0 ;  /* 0x0000000809007824 */ /* 0x000fe200078e0200 */
[----:B--23--:R-:W-:Y:S02]  /*170a0*/  R2UR UR4, R4 ;  /* 0x00000000040472ca */ /* 0x00cfe400000e0000 */
[----:B------:R-:W-:-:S05]  /*170b0*/  FSEL R4, RZ, -23, P1 ;  /* 0xc1b80000ff047808 */ /* 0x000fca0000800000 */
[----:B------:R-:W-:-:S06]  /*170c0*/  FFMA.FTZ R69, R5, 1.1920928955078125e-07, R4 ;  /* 0x3400000005457823 */ /* 0x000fcc0000010004 */
[----:B------:R-:W-:-:S09]  /*170d0*/  UISETP.GE.AND UP1, UPT, UR4, 0x1, UPT ;  /* 0x000000010400788c */ /* 0x000fd2000bf26270 */
[----:B0-----:R-:W-:Y:S05]  /*170e0*/  BRA.U !UP1, `(.L_x_18) ;  /* 0x0000000109107547 */ /* 0x001fea000b800000 */
[----:B------:R-:W-:-:S06]  /*170f0*/  USHF.L.U32 UR67, UR67, 0x1f, URZ ;  /* 0x0000001f43437899 */ /* 0x000fcc00080006ff */
[----:B------:R-:W-:-:S04]  /*17100*/  IMAD.U32 R4, RZ, RZ, UR67 ;  /* 0x00000043ff047e24 */ /* 0x000fc8000f8e00ff */
[----:B------:R-:W0:Y:S02]  /*17110*/  SYNCS.PHASECHK.TRANS64.TRYWAIT P1, [UR9], R4 ;  /* 0x00000004ff0075a7 */ /* 0x000e240008021109 */
[----:B0-----:R-:W-:Y:S05]  /*17120*/  @!P1 BRA `(.L_x_19) ;  /* 0x00000028006c9947 */ /* 0x001fea0003800000 */
.L_x_18:
[----:B------:R-:W-:Y:S01]  /*17130*/  BAR.SYNC.DEFER_BLOCKING 0x0 ;  /* 0x0000000000007b1d */ /* 0x000fe20000010000 */
[----:B------:R-:W-:Y:S01]  /*17140*/  FSETP.GEU.AND P3, PT, |R76|, 1.175494350822287508e-38, PT ;  /* 0x008000004c00780b */ /* 0x000fe20003f6e200 */
[----:B------:R-:W-:Y:S01]  /*17150*/  FFMA.FTZ R71, R70, R7, -0.36067417263984680176 ;  /* 0xbeb8aa4946477423 */ /* 0x000fe20000010007 */
[----:B------:R-:W-:Y:S01]  /*17160*/  @P2 FMUL R76, R76, 0.25 ;  /* 0x3e8000004c4c2820 */ /* 0x000fe20000400000 */
[----:B------:R-:W-:Y:S01]  /*17170*/  IMAD R101, R101, R2, RZ ;  /* 0x0000000265657224 */ /* 0x000fe200078e02ff */
[----:B------:R-:W-:Y:S01]  /*17180*/  LOP3.LUT R72, R72, 0x18, RZ, 0xc0, !PT ;  /* 0x0000001848487812 */ /* 0x000fe200078ec0ff */
[----:B------:R-:W-:Y:S01]  /*17190*/  FFMA.FTZ R71, R70, R71, 0.48089820146560668945 ;  /* 0x3ef6384a46477423 */ /* 0x000fe20000010047 */
[----:B------:R-:W-:Y:S01]  /*171a0*/  ISETP.GE.U32.AND P1, PT, R68, 0x7f800000, PT ;  /* 0x7f8000004400780c */ /* 0x000fe20003f26070 */
[----:B------:R-:W0:Y:S01]  /*171b0*/  S2R R98, SR_TID.X ;  /* 0x0000000000627919 */ /* 0x000e220000002100 */
[----:B------:R-:W-:Y:S02]  /*171c0*/  IMAD R105, R2, 0x2, R101 ;  /* 0x0000000202697824 */ /* 0x000fe400078e0265 */
[----:B------:R-:W-:Y:S01]  /*171d0*/  FFMA.FTZ R71, R70, R71, -0.72134751081466674805 ;  /* 0xbf38aa3b46477423 */ /* 0x000fe20000010047 */
[----:B------:R-:W1:Y:S01]  /*171e0*/  S2UR UR10, SR_CTAID.X ;  /* 0x00000000000a79c3 */ /* 0x000e620000002500 */
[----:B------:R-:W2:Y:S01]  /*171f0*/  LDCU.64 UR4, c[0x0][0x3e0] ;  /* 0x00007c00ff0477ac */ /* 0x000ea20008000a00 */
[----:B------:R-:W-:-:S02]  /*17200*/  IMAD R107, R2, 0x2, R105 ;  /* 0x00000002026b7824 */ /* 0x000fc400078e0269 */
[----:B------:R-:W-:Y:S01]  /*17210*/  @!P3 FMUL R76, R76, 16777216 ;  /* 0x4b8000004c4cb820 */ /* 0x000fe20000400000 */
[----:B------:R-:W-:Y:S01]  /*17220*/  FMUL R71, R70, R71 ;  /* 0x0000004746477220 */ /* 0x000fe20000400000 */
[----:B------:R-:W-:Y:S02]  /*17230*/  IMAD R99, R2, 0x2, R107 ;  /* 0x0000000202637824 */ /* 0x000fe400078e026b */
[----:B------:R-:W3:Y:S01]  /*17240*/  MUFU.RCP R95, R76 ;  /* 0x0000004c005f7308 */ /* 0x000ee20000001000 */
[----:B------:R-:W-:Y:S01]  /*17250*/  FMUL R71, R70, R71 ;  /* 0x0000004746477220 */ /* 0x000fe20000400000 */
[----:B------:R-:W-:Y:S01]  /*17260*/  @P1 MOV R123, 0x7f800000 ;  /* 0x7f800000007b1802 */ /* 0x000fe20000000f00 */
[----:B------:R-:W-:Y:S01]  /*17270*/  IMAD R103, R2, 0x2, R99 ;  /* 0x0000000202677824 */ /* 0x000fe200078e0263 */
[----:B------:R-:W2:Y:S01]  /*17280*/  S2UR UR9, SR_CTAID.Y ;  /* 0x00000000000979c3 */ /* 0x000ea20000002600 */
[----:B------:R-:W-:-:S04]  /*17290*/  FFMA.FTZ R70, R70, 1.4426950216293334961, R71 ;  /* 0x3fb8aa3b46467823 */ /* 0x000fc80000010047 */
[----:B------:R-:W-:Y:S01]  /*172a0*/  FADD R69, R69, R70 ;  /* 0x0000004645457221 */ /* 0x000fe20000000000 */
[----:B------:R-:W-:Y:S01]  /*172b0*/  @P1 FFMA.FTZ R69, R68, R123, +INF ;  /* 0x7f80000044451423 */ /* 0x000fe2000001007b */
[----:B------:R-:W4:Y:S02]  /*172c0*/  @!P0 SYNCS.CCTL.IV [UR6+0x1c000] ;  /* 0x01c00000ff0089b1 */ /* 0x000f240008000006 */
[----:B----4-:R-:W-:Y:S08]  /*172d0*/  BAR.SYNC.DEFER_BLOCKING 0x0 ;  /* 0x0000000000007b1d */ /* 0x010ff00000010000 */
[----:B------:R-:W4:Y:S01]  /*172e0*/  LDC.64 R146, c[0x0][0x398] ;  /* 0x0000e600ff927b82 */ /* 0x000f220000000a00 */
[----:B------:R-:W-:Y:S01]  /*172f0*/  LDTM.16dp32bit_t0_t15.x64 R4, tmem[UR8] ;  /* 0x00000008000479ee */ /* 0x000fe20008b00000 */
[----:B------:R-:W5:Y:S01]  /*17300*/  LDTM.16dp32bit_t16_t31.x64 R4, tmem[UR8+0x40] ;  /* 0x00004008000479ee */ /* 0x000f620008b20000 */
[----:B0-----:R-:W-:Y:S01]  /*17310*/  LOP3.LUT R162, R72, 0x1f, R98, 0xf8, !PT ;  /* 0x0000001f48a27812 */ /* 0x001fe200078ef862 */
[----:B------:R-:W-:Y:S01]  /*17320*/  IMAD.SHL.U32 R73, R98, 0x10, RZ ;  /* 0x0000001062497824 */ /* 0x000fe200078e00ff */
[----:B-1----:R-:W-:-:S02]  /*17330*/  USHF.L.U32 UR8, UR10, 0x6, URZ ;  /* 0x000000060a087899 */ /* 0x002fc400080006ff */
[----:B------:R-:W-:Y:S02]  /*17340*/  SHF.L.U32 R72, R162, 0x3, RZ ;  /* 0x00000003a2487819 */ /* 0x000fe400000006ff */
[----:B------:R-:W-:Y:S01]  /*17350*/  LOP3.LUT R73, R73, 0x30, RZ, 0xc0, !PT ;  /* 0x0000003049497812 */ /* 0x000fe200078ec0ff */
[----:B--2---:R-:W-:Y:S01]  /*17360*/  UIMAD UR4, UR9, UR4, URZ ;  /* 0x00000004090472a4 */ /* 0x004fe2000f8e02ff */
[----:B------:R-:W-:Y:S02]  /*17370*/  LOP3.LUT R72, R72, 0xc0, RZ, 0xc0, !PT ;  /* 0x000000c048487812 */ /* 0x000fe400078ec0ff */
[----:B------:R-:W-:Y:S01]  /*17380*/  MOV R78, UR8 ;  /* 0x00000008004e7c02 */ /* 0x000fe20008000f00 */
[----:B------:R-:W-:Y:S01]  /*17390*/  USHF.L.U32 UR8, UR4, 0x1, URZ ;  /* 0x0000000104087899 */ /* 0x000fe200080006ff */
[----:B------:R-:W-:Y:S02]  /*173a0*/  IADD3 R71, PT, PT, R72, UR6, R73 ;  /* 0x0000000648477c10 */ /* 0x000fe4000fffe049 */
[----:B------:R-:W-:Y:S01]  /*173b0*/  LOP3.LUT R78, R78, 0x3f, R98, 0xf8, !PT ;  /* 0x0000003f4e4e7812 */ /* 0x000fe200078ef862 */
[----:B------:R-:W0:Y:S01]  /*173c0*/  @!P0 SYNCS.CCTL.IV [UR6+0x1c008] ;  /* 0x01c00800ff0089b1 */ /* 0x000e220008000006 */
[----:B------:R-:W-:Y:S01]  /*173d0*/  NOP ;  /* 0x0000000000007918 */ /* 0x000fe20000000000 */
[----:B------:R1:W-:Y:S01]  /*173e0*/  STL [R1+0x8], R71 ;  /* 0x0000084701007387 */ /* 0x0003e20000100800 */
[----:B-----5:R-:W-:Y:S01]  /*173f0*/  @P2 FMUL R11, R11, 0.25 ;  /* 0x3e8000000b0b2820 */ /* 0x020fe20000400000 */
[----:B------:R-:W-:Y:S01]  /*17400*/  @P2 FMUL R14, R14, 0.25 ;  /* 0x3e8000000e0e2820 */ /* 0x000fe20000400000 */
[----:B------:R-:W-:Y:S01]  /*17410*/  @P2 FMUL R15, R15, 0.25 ;  /* 0x3e8000000f0f2820 */ /* 0x000fe20000400000 */
[----:B------:R-:W-:Y:S01]  /*17420*/  @P2 FMUL R18, R18, 0.25 ;  /* 0x3e80000012122820 */ /* 0x000fe20000400000 */
[----:B------:R-:W-:Y:S01]  /*17430*/  @P2 FMUL R19, R19, 0.25 ;  /* 0x3e80000013132820 */ /* 0x000fe20000400000 */
[----:B------:R-:W-:Y:S01]  /*17440*/  @!P3 FMUL R11, R11, 16777216 ;  /* 0x4b8000000b0bb820 */ /* 0x000fe20000400000 */
[----:B------:R-:W-:Y:S01]  /*17450*/  @P2 FMUL R21, R21, 0.25 ;  /* 0x3e80000015152820 */ /* 0x000fe20000400000 */
[----:B------:R-:W-:Y:S01]  /*17460*/  @!P3 FMUL R14, R14, 16777216 ;  /* 0x4b8000000e0eb820 */ /* 0x000fe20000400000 */
[----:B------:R-:W-:Y:S01]  /*17470*/  @!P3 FMUL R15, R15, 16777216 ;  /* 0x4b8000000f0fb820 */ /* 0x000fe20000400000 */
[----:B------:R-:W-:Y:S01]  /*17480*/  @!P3 FMUL R18, R18, 16777216 ;  /* 0x4b8000001212b820 */ /* 0x000fe20000400000 */
[----:B------:R-:W-:Y:S01]  /*17490*/  @P2 FMUL R22, R22, 0.25 ;  /* 0x3e80000016162820 */ /* 0x000fe20000400000 */
[----:B------:R-:W-:Y:S01]  /*174a0*/  @!P3 FMUL R19, R19, 16777216 ;  /* 0x4b8000001313b820 */ /* 0x000fe20000400000 */
[----:B---3--:R-:W-:Y:S01]  /*174b0*/  FMUL R70, R95, R11 ;  /* 0x0000000b5f467220 */ /* 0x008fe20000400000 */
[----:B------:R-:W-:Y:S01]  /*174c0*/  @P2 FMUL R23, R23, 0.25 ;  /* 0x3e80000017172820 */ /* 0x000fe20000400000 */
[----:B------:R-:W-:Y:S01]  /*174d0*/  @!P3 FMUL R21, R21, 16777216 ;  /* 0x4b8000001515b820 */ /* 0x000fe20000400000 */
[C---:B------:R-:W-:Y:S01]  /*174e0*/  FMUL R11, R95.reuse, R14 ;  /* 0x0000000e5f0b7220 */ /* 0x040fe20000400000 */
[C---:B------:R-:W-:Y:S01]  /*174f0*/  FMUL R14, R95.reuse, R15 ;  /* 0x0000000f5f0e7220 */ /* 0x040fe20000400000 */
[C---:B------:R-:W-:Y:S01]  /*17500*/  FMUL R15, R95.reuse, R18 ;  /* 0x000000125f0f7220 */ /* 0x040fe20000400000 */
[----:B------:R-:W-:Y:S01]  /*17510*/  @!P3 FMUL R22, R22, 16777216 ;  /* 0x4b8000001616b820 */ /* 0x000fe20000400000 */
[----:B------:R-:W-:Y:S01]  /*17520*/  FMUL R18, R95, R19 ;  /* 0x000000135f127220 */ /* 0x000fe20000400000 */
[----:B------:R-:W-:Y:S01]  /*17530*/  @!P3 FMUL R23, R23, 16777216 ;  /* 0x4b8000001717b820 */ /* 0x000fe20000400000 */
[----:B------:R-:W-:Y:S01]  /*17540*/  FMUL R19, R95, R21 ;  /* 0x000000155f137220 */ /* 0x000fe20000400000 */
[----:B------:R-:W-:Y:S01]  /*17550*/  @P2 FMUL R6, R6, 0.25 ;  /* 0x3e80000006062820 */ /* 0x000fe20000400000 */
[----:B------:R-:W-:Y:S01]  /*17560*/  @P2 FMUL R25, R25, 0.25 ;  /* 0x3e80000019192820 */ /* 0x000fe20000400000 */
[----:B------:R-:W-:-:S02]  /*17570*/  IMAD R21, R2, 0x2, R103 ;  /* 0x0000000202157824 */ /* 0x000fc400078e0267 */
[----:B------:R-:W-:Y:S01]  /*17580*/  @P2 FMUL R5, R5, 0.25 ;  /* 0x3e80000005052820 */ /* 0x000fe20000400000 */
[----:B------:R-:W-:Y:S01]  /*17590*/  @P2 FMUL R7, R7, 0.25 ;  /* 0x3e80000007072820 */ /* 0x000fe20000400000 */
[----:B------:R-:W-:Y:S01]  /*175a0*/  @P2 FMUL R8, R8, 0.25 ;  /* 0x3e80000008082820 */ /* 0x000fe20000400000 */
[----:B------:R-:W-:Y:S01]  /*175b0*/  @P2 FMUL R10, R10, 0.25 ;  /* 0x3e8000000a0a2820 */ /* 0x000fe20000400000 */
[----:B------:R-:W-:Y:S01]  /*175c0*/  @P2 FMUL R12, R12, 0.25 ;  /* 0x3e8000000c0c2820 */ /* 0x000fe20000400000 */
[----:B------:R-:W-:Y:S01]  /*175d0*/  FMUL R73, R95, R22 ;  /* 0x000000165f497220 */ /* 0x000fe20000400000 */
[----:B------:R-:W-:Y:S01]  /*175e0*/  @P2 FMUL R4, R4, 0.25 ;  /* 0x3e80000004042820 */ /* 0x000fe20000400000 */
[----:B------:R-:W-:Y:S01]  /*175f0*/  @P2 FMUL R9, R9, 0.25 ;  /* 0x3e80000009092820 */ /* 0x000fe20000400000 */
[----:B------:R-:W-:Y:S01]  /*17600*/  @P2 FMUL R13, R13, 0.25 ;  /* 0x3e8000000d0d2820 */ /* 0x000fe20000400000 */
[----:B------:R-:W-:Y:S01]  /*17610*/  @P2 FMUL R16, R16, 0.25 ;  /* 0x3e80000010102820 */ /* 0x000fe20000400000 */
[----:B------:R-:W-:Y:S01]  /*17620*/  @P2 FMUL R17, R17, 0.25 ;  /* 0x3e80000011112820 */ /* 0x000fe20000400000 */
[----:B------:R-:W-:Y:S01]  /*17630*/  FMUL R22, R95, R23 ;  /* 0x000000175f167220 */ /* 0x000fe20000400000 */
[----:B------:R-:W-:Y:S01]  /*17640*/  @!P3 FMUL R6, R6, 16777216 ;  /* 0x4b8000000606b820 */ /* 0x000fe20000400000 */
[----:B------:R-:W-:Y:S01]  /*17650*/  @!P3 FMUL R25, R25, 16777216 ;  /* 0x4b8000001919b820 */ /* 0x000fe20000400000 */
[----:B------:R-:W-:-:S02]  /*17660*/  IMAD R23, R2, 0x2, R21 ;  /* 0x0000000202177824 */ /* 0x000fc400078e0215 */
[----:B------:R-:W-:Y:S01]  /*17670*/  @P2 FMUL R27, R27, 0.25 ;  /* 0x3e8000001b1b2820 */ /* 0x000fe20000400000 */
[----:B------:R-:W-:Y:S01]  /*17680*/  @!P3 FMUL R5, R5, 16777216 ;  /* 0x4b8000000505b820 */ /* 0x000fe20000400000 */
        /* <DEDUP_REMOVED lines=9> */
[----:B------:R-:W-:Y:S01]  /*17720*/  @P2 FMUL R26, R26, 0.25 ;  /* 0x3e8000001a1a2820 */ /* 0x000fe20000400000 */
[C---:B-1----:R-:W-:Y:S01]  /*17730*/  FMUL R71, R95.reuse, R6 ;  /* 0x000000065f477220 */ /* 0x042fe20000400000 */
[----:B------:R-:W-:Y:S01]  /*17740*/  FMUL R72, R95, R25 ;  /* 0x000000195f487220 */ /* 0x000fe20000400000 */
[----:B------:R-:W-:Y:S01]  /*17750*/  @P2 FMUL R29, R29, 0.25 ;  /* 0x3e8000001d1d2820 */ /* 0x000fe20000400000 */
[----:B------:R-:W-:Y:S01]  /*17760*/  @!P3 FMUL R27, R27, 16777216 ;  /* 0x4b8000001b1bb820 */ /* 0x000fe20000400000 */
[C---:B------:R-:W-:Y:S01]  /*17770*/  FMUL R5, R95.reuse, R5 ;  /* 0x000000055f057220 */ /* 0x040fe20000400000 */
[C---:B------:R-:W-:Y:S01]  /*17780*/  FMUL R6, R95.reuse, R7 ;  /* 0x000000075f067220 */ /* 0x040fe20000400000 */
[----:B------:R-:W-:Y:S01]  /*17790*/  LEA R25, R2, R23, 0x1 ;  /* 0x0000001702197211 */ /* 0x000fe200078e08ff */
[C---:B------:R-:W-:Y:S01]  /*177a0*/  FMUL R7, R95.reuse, R8 ;  /* 0x000000085f077220 */ /* 0x040fe20000400000 */
[C---:B------:R-:W-:Y:S01]  /*177b0*/  FMUL R10, R95.reuse, R10 ;  /* 0x0000000a5f0a7220 */ /* 0x040fe20000400000 */
[C---:B------:R-:W-:Y:S01]  /*177c0*/  FMUL R12, R95.reuse, R12 ;  /* 0x0000000c5f0c7220 */ /* 0x040fe20000400000 */
[C---:B------:R-:W-:Y:S01]  /*177d0*/  FMUL R4, R95.reuse, R4 ;  /* 0x000000045f047220 */ /* 0x040fe20000400000 */
[C---:B------:R-:W-:Y:S01]  /*177e0*/  FMUL R9, R95.reuse, R9 ;  /* 0x000000095f097220 */ /* 0x040fe20000400000 */
[C---:B------:R-:W-:Y:S01]  /*177f0*/  FMUL R13, R95.reuse, R13 ;  /* 0x0000000d5f0d7220 */ /* 0x040fe20000400000 */
[C---:B------:R-:W-:Y:S01]  /*17800*/  FMUL R16, R95.reuse, R16 ;  /* 0x000000105f107220 */ /* 0x040fe20000400000 */
[----:B------:R-:W-:Y:S01]  /*17810*/  FMUL R17, R95, R17 ;  /* 0x000000115f117220 */ /* 0x000fe20000400000 */
[----:B------:R-:W-:Y:S01]  /*17820*/  @!P3 FMUL R26, R26, 16777216 ;  /* 0x4b8000001a1ab820 */ /* 0x000fe20000400000 */
[----:B------:R-:W-:Y:S01]  /*17830*/  @P2 FMUL R31, R31, 0.25 ;  /* 0x3e8000001f1f2820 */ /* 0x000fe20000400000 */
[----:B------:R-:W-:Y:S01]  /*17840*/  @!P3 FMUL R29, R29, 16777216 ;  /* 0x4b8000001d1db820 */ /* 0x000fe20000400000 */
[C---:B------:R-:W-:Y:S01]  /*17850*/  FMUL R77, R95.reuse, R27 ;  /* 0x0000001b5f4d7220 */ /* 0x040fe20000400000 */
[----:B------:R-:W-:Y:S01]  /*17860*/  F2FP.BF16.F32.PACK_AB R8, R6, R5 ;  /* 0x000000050608723e */ /* 0x000fe200000010ff */
[----:B------:R-:W-:Y:S01]  /*17870*/  IMAD R27, R2, 0x2, R25 ;  /* 0x00000002021b7824 */ /* 0x000fe200078e0219 */
[----:B------:R-:W-:Y:S01]  /*17880*/  F2FP.BF16.F32.PACK_AB R5, R10, R7 ;  /* 0x000000070a05723e */ /* 0x000fe200000010ff */
[----:B------:R-:W-:Y:S01]  /*17890*/  FMUL R75, R95, R26 ;  /* 0x0000001a5f4b7220 */ /* 0x000fe20000400000 */
[----:B------:R-:W-:Y:S01]  /*178a0*/  F2FP.BF16.F32.PACK_AB R6, R11, R12 ;  /* 0x0000000c0b06723e */ /* 0x000fe200000010ff */
[----:B------:R-:W-:Y:S01]  /*178b0*/  @P2 FMUL R30, R30, 0.25 ;  /* 0x3e8000001e1e2820 */ /* 0x000fe20000400000 */
[----:B------:R-:W-:Y:S01]  /*178c0*/  F2FP.BF16.F32.PACK_AB R4, R71, R4 ;  /* 0x000000044704723e */ /* 0x000fe200000010ff */
[----:B------:R-:W-:Y:S01]  /*178d0*/  @!P3 FMUL R31, R31, 16777216 ;  /* 0x4b8000001f1fb820 */ /* 0x000fe20000400000 */
[----:B------:R-:W-:Y:S01]  /*178e0*/  F2FP.BF16.F32.PACK_AB R9, R70, R9 ;  /* 0x000000094609723e */ /* 0x000fe200000010ff */
[----:B------:R-:W-:Y:S01]  /*178f0*/  FMUL R26, R95, R29 ;  /* 0x0000001d5f1a7220 */ /* 0x000fe20000400000 */
[----:B------:R-:W-:Y:S01]  /*17900*/  F2FP.BF16.F32.PACK_AB R10, R14, R13 ;  /* 0x0000000d0e0a723e */ /* 0x000fe200000010ff */
[----:B------:R-:W-:Y:S01]  /*17910*/  @P2 FMUL R33, R33, 0.25 ;  /* 0x3e80000021212820 */ /* 0x000fe20000400000 */
[----:B------:R-:W-:Y:S01]  /*17920*/  F2FP.BF16.F32.PACK_AB R7, R15, R16 ;  /* 0x000000100f07723e */ /* 0x000fe200000010ff */
[----:B------:R-:W-:Y:S01]  /*17930*/  IMAD R29, R2, 0x2, R27 ;  /* 0x00000002021d7824 */ /* 0x000fe200078e021b */
[----:B------:R-:W-:Y:S01]  /*17940*/  F2FP.BF16.F32.PACK_AB R11, R18, R17 ;  /* 0x00000011120b723e */ /* 0x000fe200000010ff */
[----:B------:R-:W-:Y:S01]  /*17950*/  @!P3 FMUL R30, R30, 16777216 ;  /* 0x4b8000001e1eb820 */ /* 0x000fe20000400000 */
[----:B------:R-:W-:Y:S01]  /*17960*/  FMUL R81, R95, R31 ;  /* 0x0000001f5f517220 */ /* 0x000fe20000400000 */
[----:B0-----:R0:W-:Y:S01]  /*17970*/  STS.128 [R0], R4 ;  /* 0x0000000400007388 */ /* 0x0011e20000000c00 */
[----:B------:R-:W-:Y:S01]  /*17980*/  @!P3 FMUL R33, R33, 16777216 ;  /* 0x4b8000002121b820 */ /* 0x000fe20000400000 */
[----:B------:R-:W-:-:S02]  /*17990*/  IMAD R31, R2, 0x2, R29 ;  /* 0x00000002021f7824 */ /* 0x000fc400078e021d */
[----:B------:R-:W-:Y:S01]  /*179a0*/  @P2 FMUL R35, R35, 0.25 ;  /* 0x3e80000023232820 */ /* 0x000fe20000400000 */
[----:B------:R-:W-:Y:S01]  /*179b0*/  STS.128 [R0+0x400], R8 ;  /* 0x0004000800007388 */ /* 0x000fe20000000c00 */
[C---:B------:R-:W-:Y:S01]  /*179c0*/  FMUL R79, R95.reuse, R30 ;  /* 0x0000001e5f4f7220 */ /* 0x040fe20000400000 */
[----:B------:R-:W-:Y:S01]  /*179d0*/  @P2 FMUL R34, R34, 0.25 ;  /* 0x3e80000022222820 */ /* 0x000fe20000400000 */
[----:B------:R-:W-:Y:S01]  /*179e0*/  FMUL R30, R95, R33 ;  /* 0x000000215f1e7220 */ /* 0x000fe20000400000 */
[----:B------:R-:W-:Y:S01]  /*179f0*/  @P2 FMUL R20, R20, 0.25 ;  /* 0x3e80000014142820 */ /* 0x000fe20000400000 */
[----:B------:R-:W-:Y:S01]  /*17a00*/  @P2 FMUL R37, R37, 0.25 ;  /* 0x3e80000025252820 */ /* 0x000fe20000400000 */
[----:B------:R-:W-:Y:S01]  /*17a10*/  @!P3 FMUL R35, R35, 16777216 ;  /* 0x4b8000002323b820 */ /* 0x000fe20000400000 */
[----:B------:R-:W-:Y:S01]  /*17a20*/  LEA R33, R2, R31, 0x1 ;  /* 0x0000001f02217211 */ /* 0x000fe200078e08ff */
[----:B------:R-:W-:Y:S01]  /*17a30*/  @P2 FMUL R24, R24, 0.25 ;  /* 0x3e80000018182820 */ /* 0x000fe20000400000 */
        /* <DEDUP_REMOVED lines=33> */
[----:B------:R-:W-:Y:S01]  /*17c50*/  @!P3 FMUL R34, R34, 16777216 ;  /* 0x4b8000002222b820 */ /* 0x000fe20000400000 */
[----:B------:R-:W-:Y:S01]  /*17c60*/  FSETP.NEU.AND P2, PT, R68, RZ, PT ;  /* 0x000000ff4400720b */ /* 0x000fe20003f4d000 */
[----:B------:R-:W-:Y:S01]  /*17c70*/  @!P3 FMUL R20, R20, 16777216 ;  /* 0x4b8000001414b820 */ /* 0x000fe20000400000 */
[----:B------:R-:W-:Y:S01]  /*17c80*/  @!P3 FMUL R37, R37, 16777216 ;  /* 0x4b8000002525b820 */ /* 0x000fe20000400000 */
[----:B------:R-:W-:Y:S01]  /*17c90*/  FMUL R109, R95, R35 ;  /* 0x000000235f6d7220 */ /* 0x000fe20000400000 */
[----:B------:R-:W-:-:S02]  /*17ca0*/  IMAD R35, R2, 0x2, R33 ;  /* 0x0000000202237824 */ /* 0x000fc400078e0221 */
[----:B------:R-:W-:Y:S01]  /*17cb0*/  FMUL R83, R95, R34 ;  /* 0x000000225f537220 */ /* 0x000fe20000400000 */
[----:B------:R-:W-:Y:S01]  /*17cc0*/  FSEL R12, R69, -INF , P2 ;  /* 0xff800000450c7808 */ /* 0x000fe20001000000 */
[----:B------:R-:W-:Y:S01]  /*17cd0*/  @!P3 FMUL R39, R39, 16777216 ;  /* 0x4b8000002727b820 */ /* 0x000fe20000400000 */
[C---:B------:R-:W-:Y:S01]  /*17ce0*/  FMUL R20, R95.reuse, R20 ;  /* 0x000000145f147220 */ /* 0x040fe20000400000 */
[----:B------:R-:W-:Y:S01]  /*17cf0*/  FMUL R34, R95, R37 ;  /* 0x000000255f227220 */ /* 0x000fe20000400000 */
[----:B------:R-:W-:Y:S01]  /*17d00*/  @!P3 FMUL R24, R24, 16777216 ;  /* 0x4b8000001818b820 */ /* 0x000fe20000400000 */
[----:B------:R-:W-:Y:S01]  /*17d10*/  @!P3 FMUL R32, R32, 16777216 ;  /* 0x4b8000002020b820 */ /* 0x000fe20000400000 */
[----:B------:R-:W-:Y:S01]  /*17d20*/  IMAD R37, R2, 0x2, R35 ;  /* 0x0000000202257824 */ /* 0x000fe200078e0223 */
[----:B0-----:R-:W-:Y:S01]  /*17d30*/  LOP3.LUT R4, R98, 0x7f, RZ, 0xc0, !PT ;  /* 0x0000007f62047812 */ /* 0x001fe200078ec0ff */
[----:B------:R-:W-:Y:S01]  /*17d40*/  @!P3 FMUL R38, R38, 16777216 ;  /* 0x4b8000002626b820 */ /* 0x000fe20000400000 */
[----:B------:R-:W-:Y:S01]  /*17d50*/  @!P3 FMUL R41, R41, 16777216 ;  /* 0x4b8000002929b820 */ /* 0x000fe20000400000 */
[C---:B------:R-:W-:Y:S01]  /*17d60*/  FMUL R113, R95.reuse, R39 ;  /* 0x000000275f717220 */ /* 0x040fe20000400000 */
[----:B------:R-:W-:Y:S01]  /*17d70*/  FFMA R3, R12, 0.69314718246459960938, R3 ;  /* 0x3f3172180c037823 */ /* 0x000fe20000000003 */
[C---:B------:R-:W-:Y:S01]  /*17d80*/  FMUL R24, R95.reuse, R24 ;  /* 0x000000185f187220 */ /* 0x040fe20000400000 */
[----:B------:R-:W-:Y:S01]  /*17d90*/  FMUL R32, R95, R32 ;  /* 0x000000205f207220 */ /* 0x000fe20000400000 */
[----:B------:R-:W-:Y:S01]  /*17da0*/  F2FP.BF16.F32.PACK_AB R12, R73, R20 ;  /* 0x00000014490c723e */ /* 0x000fe200000010ff */
[----:B------:R-:W-:Y:S01]  /*17db0*/  IMAD R39, R2, 0x2, R37 ;  /* 0x0000000202277824 */ /* 0x000fe200078e0225 */
[----:B------:R-:W-:Y:S01]  /*17dc0*/  LEA R20, R4, UR6, 0x4 ;  /* 0x0000000604147c11 */ /* 0x000fe2000f8e20ff */
[----:B------:R-:W-:Y:S01]  /*17dd0*/  BAR.SYNC.DEFER_BLOCKING 0x0 ;  /* 0x0000000000007b1d */ /* 0x000fe20000010000 */
[----:B------:R-:W-:Y:S01]  /*17de0*/  FMUL R111, R95, R38 ;  /* 0x000000265f6f7220 */ /* 0x000fe20000400000 */
[----:B------:R-:W-:Y:S01]  /*17df0*/  @!P3 FMUL R43, R43, 16777216 ;  /* 0x4b8000002b2bb820 */ /* 0x000fe20000400000 */
[----:B------:R-:W-:Y:S01]  /*17e00*/  FMUL R38, R95, R41 ;  /* 0x000000295f267220 */ /* 0x000fe20000400000 */
[----:B------:R-:W-:Y:S01]  /*17e10*/  IMAD R41, R2, 0x2, R39 ;  /* 0x0000000202297824 */ /* 0x000fe200078e0227 */
[----:B------:R-:W-:Y:S01]  /*17e20*/  F2FP.BF16.F32.PACK_AB R13, R75, R24 ;  /* 0x000000184b0d723e */ /* 0x000fe200000010ff */
[----:B------:R-:W-:Y:S01]  /*17e30*/  @!P3 FMUL R42, R42, 16777216 ;  /* 0x4b8000002a2ab820 */ /* 0x000fe20000400000 */
[----:B------:R-:W-:Y:S01]  /*17e40*/  F2FP.BF16.F32.PACK_AB R17, R77, R72 ;  /* 0x000000484d11723e */ /* 0x000fe200000010ff */
[----:B------:R-:W-:Y:S01]  /*17e50*/  @!P3 FMUL R45, R45, 16777216 ;  /* 0x4b8000002d2db820 */ /* 0x000fe20000400000 */
[----:B------:R-:W-:Y:S01]  /*17e60*/  F2FP.BF16.F32.PACK_AB R18, R81, R26 ;  /* 0x0000001a5112723e */ /* 0x000fe200000010ff */
[----:B------:R-:W-:Y:S01]  /*17e70*/  @!P3 FMUL R47, R47, 16777216 ;  /* 0x4b8000002f2fb820 */ /* 0x000fe20000400000 */
[----:B------:R-:W-:Y:S01]  /*17e80*/  F2FP.BF16.F32.PACK_AB R15, R83, R32 ;  /* 0x00000020530f723e */ /* 0x000fe200000010ff */
[----:B------:R-:W-:Y:S01]  /*17e90*/  FMUL R117, R95, R43 ;  /* 0x0000002b5f757220 */ /* 0x000fe20000400000 */
[----:B------:R-:W-:-:S02]  /*17ea0*/  IMAD R43, R2, 0x2, R41 ;  /* 0x00000002022b7824 */ /* 0x000fc400078e0229 */
[C---:B------:R-:W-:Y:S01]  /*17eb0*/  FMUL R115, R95.reuse, R42 ;  /* 0x0000002a5f737220 */ /* 0x040fe20000400000 */
[----:B------:R-:W-:Y:S01]  /*17ec0*/  @!P3 FMUL R46, R46, 16777216 ;  /* 0x4b8000002e2eb820 */ /* 0x000fe20000400000 */
[C---:B------:R-:W-:Y:S01]  /*17ed0*/  FMUL R42, R95.reuse, R45 ;  /* 0x0000002d5f2a7220 */ /* 0x040fe20000400000 */
[----:B------:R-:W-:Y:S01]  /*17ee0*/  FMUL R47, R95, R47 ;  /* 0x0000002f5f2f7220 */ /* 0x000fe20000400000 */
[----:B------:R-:W-:Y:S01]  /*17ef0*/  @!P3 FMUL R49, R49, 16777216 ;  /* 0x4b8000003131b820 */ /* 0x000fe20000400000 */
[----:B------:R-:W-:Y:S01]  /*17f00*/  @!P3 FMUL R51, R51, 16777216 ;  /* 0x4b8000003333b820 */ /* 0x000fe20000400000 */
[----:B------:R-:W-:Y:S02]  /*17f10*/  IMAD R45, R2, 0x2, R43 ;  /* 0x00000002022d7824 */ /* 0x000fe400078e022b */
[C---:B------:R-:W-:Y:S01]  /*17f20*/  FMUL R119, R95.reuse, R46 ;  /* 0x0000002e5f777220 */ /* 0x040fe20000400000 */
[C---:B------:R-:W-:Y:S01]  /*17f30*/  FMUL R49, R95.reuse, R49 ;  /* 0x000000315f317220 */ /* 0x040fe20000400000 */
[----:B------:R-:W-:Y:S01]  /*17f40*/  FMUL R46, R95, R51 ;  /* 0x000000335f2e7220 */ /* 0x000fe20000400000 */
[----:B------:R-:W0:Y:S01]  /*17f50*/  LDS.128 R80, [R20] ;  /* 0x0000000014507984 */ /* 0x000e220000000c00 */
[----:B------:R-:W-:Y:S01]  /*17f60*/  F2FP.BF16.F32.PACK_AB R6, R47, R42 ;  /* 0x0000002a2f06723e */ /* 0x000fe200000010ff */
[----:B------:R-:W-:Y:S01]  /*17f70*/  @!P3 FMUL R28, R28, 16777216 ;  /* 0x4b8000001c1cb820 */ /* 0x000fe20000400000 */
[----:B------:R-:W-:Y:S01]  /*17f80*/  LEA R47, R2, R45, 0x1 ;  /* 0x0000002d022f7211 */ /* 0x000fe200078e08ff */
[----:B------:R-:W-:Y:S01]  /*17f90*/  LDS.128 R72, [R20+0x800] ;  /* 0x0008000014487984 */ /* 0x000fe20000000c00 */
[----:B------:R-:W-:Y:S01]  /*17fa0*/  F2FP.BF16.F32.PACK_AB R7, R46, R49 ;  /* 0x000000312e07723e */ /* 0x000fe200000010ff */
[----:B------:R-:W-:Y:S01]  /*17fb0*/  FMUL R28, R95, R28 ;  /* 0x0000001c5f1c7220 */ /* 0x000fe20000400000 */
[----:B------:R-:W-:Y:S01]  /*17fc0*/  F2FP.BF16.F32.PACK_AB R16, R22, R19 ;  /* 0x000000131610723e */ /* 0x000fe200000010ff */
[----:B------:R-:W-:-:S02]  /*17fd0*/  IMAD R49, R2, 0x2, R47 ;  /* 0x0000000202317824 */ /* 0x000fc400078e022f */
[----:B------:R-:W-:Y:S01]  /*17fe0*/  @!P3 FMUL R53, R53, 16777216 ;  /* 0x4b8000003535b820 */ /* 0x000fe20000400000 */
[----:B------:R-:W-:Y:S01]  /*17ff0*/  F2FP.BF16.F32.PACK_AB R19, R109, R30 ;  /* 0x0000001e6d13723e */ /* 0x000fe200000010ff */
[----:B------:R-:W-:Y:S01]  /*18000*/  BAR.SYNC.DEFER_BLOCKING 0x0 ;  /* 0x0000000000007b1d */ /* 0x000fe20000010000 */
[----:B------:R-:W-:Y:S01]  /*18010*/  F2FP.BF16.F32.PACK_AB R14, R79, R28 ;  /* 0x0000001c4f0e723e */ /* 0x000fe200000010ff */
[C---:B------:R-:W-:Y:S02]  /*18020*/  IMAD R51, R2.reuse, 0x2, R49 ;  /* 0x0000000202337824 */ /* 0x040fe400078e0231 */
[----:B------:R-:W-:Y:S01]  /*18030*/  FMUL R164, R95, R53 ;  /* 0x000000355fa47220 */ /* 0x000fe20000400000 */
[----:B------:R-:W-:Y:S01]  /*18040*/  @!P3 FMUL R55, R55, 16777216 ;  /* 0x4b8000003737b820 */ /* 0x000fe20000400000 */
[----:B------:R-:W-:Y:S01]  /*18050*/  @!P3 FMUL R57, R57, 16777216 ;  /* 0x4b8000003939b820 */ /* 0x000fe20000400000 */
[----:B------:R-:W-:Y:S01]  /*18060*/  @!P3 FMUL R59, R59, 16777216 ;  /* 0x4b8000003b3bb820 */ /* 0x000fe20000400000 */
[----:B------:R-:W-:Y:S01]  /*18070*/  LEA R53, R2, R51, 0x1 ;  /* 0x0000003302357211 */ /* 0x000fe200078e08ff */
[----:B------:R1:W-:Y:S01]  /*18080*/  STL [R1], R3 ;  /* 0x0000000301007387 */ /* 0x0003e20000100800 */
[C---:B------:R-:W-:Y:S01]  /*18090*/  FMUL R88, R95.reuse, R55 ;  /* 0x000000375f587220 */ /* 0x040fe20000400000 */
[C---:B------:R-:W-:Y:S01]  /*180a0*/  FMUL R96, R95.reuse, R57 ;  /* 0x000000395f607220 */ /* 0x040fe20000400000 */
[----:B------:R-:W-:Y:S01]  /*180b0*/  FMUL R89, R95, R59 ;  /* 0x0000003b5f597220 */ /* 0x000fe20000400000 */
[----:B------:R-:W-:Y:S01]  /*180c0*/  @!P3 FMUL R61, R61, 16777216 ;  /* 0x4b8000003d3db820 */ /* 0x000fe20000400000 */
[----:B------:R-:W-:Y:S01]  /*180d0*/  @!P3 FMUL R63, R63, 16777216 ;  /* 0x4b8000003f3fb820 */ /* 0x000fe20000400000 */
[----:B------:R-:W-:Y:S01]  /*180e0*/  @!P3 FMUL R65, R65, 16777216 ;  /* 0x4b8000004141b820 */ /* 0x000fe20000400000 */
[----:B------:R-:W-:Y:S01]  /*180f0*/  @!P3 FMUL R36, R36, 16777216 ;  /* 0x4b8000002424b820 */ /* 0x000fe20000400000 */
[C---:B------:R-:W-:Y:S01]  /*18100*/  FMUL R90, R95.reuse, R61 ;  /* 0x0000003d5f5a7220 */ /* 0x040fe20000400000 */
[C---:B------:R-:W-:Y:S01]  /*18110*/  FMUL R92, R95.reuse, R63 ;  /* 0x0000003f5f5c7220 */ /* 0x040fe20000400000 */
[----:B-1----:R-:W-:Y:S01]  /*18120*/  IMAD R3, R78, UR5, RZ ;  /* 0x000000054e037c24 */ /* 0x002fe2000f8e02ff */
[----:B------:R-:W-:Y:S01]  /*18130*/  UIMAD.WIDE UR4, UR4, 0x2, URZ ;  /* 0x00000002040478a5 */ /* 0x000fe2000f8e02ff */
[----:B------:R-:W-:Y:S01]  /*18140*/  @!P3 FMUL R40, R40, 16777216 ;  /* 0x4b8000002828b820 */ /* 0x000fe20000400000 */
[----:B------:R-:W-:Y:S01]  /*18150*/  @!P3 FMUL R44, R44, 16777216 ;  /* 0x4b8000002c2cb820 */ /* 0x000fe20000400000 */
[----:B------:R-:W-:Y:S01]  /*18160*/  @!P3 FMUL R48, R48, 16777216 ;  /* 0x4b8000003030b820 */ /* 0x000fe20000400000 */
[----:B------:R-:W-:Y:S01]  /*18170*/  @!P3 FMUL R50, R50, 16777216 ;  /* 0x4b8000003232b820 */ /* 0x000fe20000400000 */
[----:B------:R1:W-:Y:S01]  /*18180*/  STS.128 [R0], R12 ;  /* 0x0000000c00007388 */ /* 0x0003e20000000c00 */
[----:B------:R-:W-:Y:S01]  /*18190*/  @!P3 FMUL R52, R52, 16777216 ;  /* 0x4b8000003434b820 */ /* 0x000fe20000400000 */
[----:B------:R-:W-:Y:S01]  /*181a0*/  @!P3 FMUL R54, R54, 16777216 ;  /* 0x4b8000003636b820 */ /* 0x000fe20000400000 */
[----:B------:R-:W-:Y:S01]  /*181b0*/  @!P3 FMUL R56, R56, 16777216 ;  /* 0x4b8000003838b820 */ /* 0x000fe20000400000 */
[----:B------:R-:W-:Y:S01]  /*181c0*/  STS.128 [R0+0x400], R16 ;  /* 0x0004001000007388 */ /* 0x000fe20000000c00 */
[----:B------:R-:W-:Y:S01]  /*181d0*/  @!P3 FMUL R58, R58, 16777216 ;  /* 0x4b8000003a3ab820 */ /* 0x000fe20000400000 */
[----:B------:R-:W-:Y:S01]  /*181e0*/  @!P3 FMUL R60, R60, 16777216 ;  /* 0x4b8000003c3cb820 */ /* 0x000fe20000400000 */
[----:B------:R-:W-:Y:S01]  /*181f0*/  @!P3 FMUL R62, R62, 16777216 ;  /* 0x4b8000003e3eb820 */ /* 0x000fe20000400000 */
[----:B------:R-:W-:Y:S01]  /*18200*/  BAR.SYNC.DEFER_BLOCKING 0x0 ;  /* 0x0000000000007b1d */ /* 0x000fe20000010000 */
[----:B------:R-:W-:Y:S01]  /*18210*/  @!P3 FMUL R64, R64, 16777216 ;  /* 0x4b8000004040b820 */ /* 0x000fe20000400000 */
[----:B------:R-:W-:Y:S01]  /*18220*/  @!P3 FMUL R66, R66, 16777216 ;  /* 0x4b8000004242b820 */ /* 0x000fe20000400000 */
[----:B------:R-:W-:Y:S01]  /*18230*/  FMUL R93, R95, R65 ;  /* 0x000000415f5d7220 */ /* 0x000fe20000400000 */
[----:B------:R-:W-:Y:S01]  /*18240*/  @!P3 FMUL R67, R67, 16777216 ;  /* 0x4b8000004343b820 */ /* 0x000fe20000400000 */
[C---:B------:R-:W-:Y:S01]  /*18250*/  FMUL R36, R95.reuse, R36 ;  /* 0x000000245f247220 */ /* 0x040fe20000400000 */
[C---:B------:R-:W-:Y:S01]  /*18260*/  FMUL R40, R95.reuse, R40 ;  /* 0x000000285f287220 */ /* 0x040fe20000400000 */
[----:B------:R-:W-:Y:S01]  /*18270*/  FMUL R44, R95, R44 ;  /* 0x0000002c5f2c7220 */ /* 0x000fe20000400000 */
[----:B-1----:R-:W-:-:S02]  /*18280*/  IMAD.SHL.U32 R13, R3, 0x2, RZ ;  /* 0x00000002030d7824 */ /* 0x002fc400078e00ff */
[----:B------:R-:W-:Y:S01]  /*18290*/  FMUL R48, R95, R48 ;  /* 0x000000305f307220 */ /* 0x000fe20000400000 */
[----:B------:R-:W-:-:S04]  /*182a0*/  IMAD.HI R12, R3, 0x2, RZ ;  /* 0x00000002030c7827 */ /* 0x000fc800078e02ff */
[C---:B------:R-:W-:Y:S01]  /*182b0*/  FMUL R121, R95.reuse, R50 ;  /* 0x000000325f797220 */ /* 0x040fe20000400000 */
[----:B------:R-:W-:Y:S01]  /*182c0*/  FMUL R165, R95, R52 ;  /* 0x000000345fa57220 */ /* 0x000fe20000400000 */
[----:B----4-:R-:W-:Y:S01]  /*182d0*/  IADD3 R146, P0, P1, R13, UR8, R146 ;  /* 0x000000080d927c10 */ /* 0x010fe2000f91e092 */
[----:B------:R-:W-:Y:S02]  /*182e0*/  IMAD R3, R2, 0x2, R53 ;  /* 0x0000000202037824 */ /* 0x000fe400078e0235 */
[C---:B------:R-:W-:Y:S01]  /*182f0*/  FMUL R84, R95.reuse, R54 ;  /* 0x000000365f547220 */ /* 0x040fe20000400000 */
[----:B------:R-:W-:Y:S01]  /*18300*/  FMUL R97, R95, R56 ;  /* 0x000000385f617220 */ /* 0x000fe20000400000 */
[----:B------:R-:W-:Y:S01]  /*18310*/  IADD3.X R147, PT, PT, R12, UR5, R147, P0, P1 ;  /* 0x000000050c937c10 */ /* 0x000fe200087e2493 */
[C---:B------:R-:W-:Y:S01]  /*18320*/  IMAD R55, R2.reuse, 0x2, R3 ;  /* 0x0000000202377824 */ /* 0x040fe200078e0203 */
[----:B------:R-:W-:Y:S01]  /*18330*/  LEA R148, P0, R101, R146, 0x1 ;  /* 0x0000009265947211 */ /* 0x000fe200078008ff */
[C---:B------:R-:W-:Y:S01]  /*18340*/  FMUL R85, R95.reuse, R58 ;  /* 0x0000003a5f557220 */ /* 0x040fe20000400000 */
[----:B------:R-:W-:Y:S01]  /*18350*/  FMUL R86, R95, R60 ;  /* 0x0000003c5f567220 */ /* 0x000fe20000400000 */
[----:B------:R-:W-:-:S02]  /*18360*/  IMAD R57, R2, 0x2, R55 ;  /* 0x0000000202397824 */ /* 0x000fc400078e0237 */
[C---:B------:R-:W-:Y:S01]  /*18370*/  FMUL R87, R95.reuse, R62 ;  /* 0x0000003e5f577220 */ /* 0x040fe20000400000 */
[----:B------:R-:W1:Y:S01]  /*18380*/  LDS.128 R76, [R20] ;  /* 0x00000000144c7984 */ /* 0x000e620000000c00 */
[C---:B------:R-:W-:Y:S01]  /*18390*/  FMUL R91, R95.reuse, R64 ;  /* 0x000000405f5b7220 */ /* 0x040fe20000400000 */
[C---:B------:R-:W-:Y:S01]  /*183a0*/  FMUL R94, R95.reuse, R66 ;  /* 0x000000425f5e7220 */ /* 0x040fe20000400000 */
[C---:B------:R-:W-:Y:S01]  /*183b0*/  LEA R59, R2.reuse, R57, 0x1 ;  /* 0x00000039023b7211 */ /* 0x040fe200078e08ff */
[----:B------:R-:W-:Y:S01]  /*183c0*/  LDS.128 R68, [R20+0x800] ;  /* 0x0008000014447984 */ /* 0x000fe20000000c00 */
[----:B------:R-:W-:Y:S01]  /*183d0*/  FMUL R95, R95, R67 ;  /* 0x000000435f5f7220 */ /* 0x000fe20000400000 */
[----:B------:R-:W-:Y:S01]  /*183e0*/  LEA.HI.X.SX32 R149, R101, R147, 0x1, P0 ;  /* 0x0000009365957211 */ /* 0x000fe200000f0eff */
[----:B------:R-:W2:Y:S01]  /*183f0*/  S2UR UR10, SR_CTAID.X ;  /* 0x00000000000a79c3 */ /* 0x000ea20000002500 */
[----:B------:R-:W-:-:S07]  /*18400*/  IMAD R61, R2, 0x2, R59 ;  /* 0x00000002023d7824 */ /* 0x000fce00078e023b */
[----:B------:R-:W-:Y:S01]  /*18410*/  BAR.SYNC.DEFER_BLOCKING 0x0 ;  /* 0x0000000000007b1d */ /* 0x000fe20000010000 */
[-C--:B------:R-:W-:Y:S01]  /*18420*/  LEA R154, P0, R99, R146.reuse, 0x1 ;  /* 0x00000092639a7211 */ /* 0x080fe200078008ff */
[C---:B------:R-:W-:Y:S01]  /*18430*/  IMAD R63, R2.reuse, 0x2, R61 ;  /* 0x00000002023f7824 */ /* 0x040fe200078e023d */
[-C--:B------:R-:W-:Y:S02]  /*18440*/  LEA R150, P1, R105, R146.reuse, 0x1 ;  /* 0x0000009269967211 */ /* 0x080fe400078208ff */
[-C--:B------:R-:W-:Y:S01]  /*18450*/  LEA.HI.X.SX32 R155, R99, R147.reuse, 0x1, P0 ;  /* 0x00000093639b7211 */ /* 0x080fe200000f0eff */
[----:B------:R-:W-:Y:S01]  /*18460*/  IMAD R65, R2, 0x2, R63 ;  /* 0x0000000202417824 */ /* 0x000fe200078e023f */
[----:B------:R-:W-:Y:S01]  /*18470*/  LEA.HI.X.SX32 R151, R105, R147, 0x1, P1 ;  /* 0x0000009369977211 */ /* 0x000fe200008f0eff */
[----:B------:R-:W-:Y:S01]  /*18480*/  IMAD.SHL.U32 R162, R162, 0x10, RZ ;  /* 0x00000010a2a27824 */ /* 0x000fe200078e00ff */
[----:B------:R-:W-:Y:S01]  /*18490*/  LEA R156, P1, R103, R146, 0x1 ;  /* 0x00000092679c7211 */ /* 0x000fe200078208ff */
[----:B------:R-:W3:Y:S01]  /*184a0*/  LDCU UR4, c[0x0][0x3ec] ;  /* 0x00007d80ff0477ac */ /* 0x000ee20008000800 */
[----:B------:R-:W-:-:S02]  /*184b0*/  LEA R67, R2, R65, 0x1 ;  /* 0x0000004102437211 */ /* 0x000fc400078e08ff */
[----:B------:R-:W-:Y:S02]  /*184c0*/  F2FP.BF16.F32.PACK_AB R4, R113, R34 ;  /* 0x000000227104723e */ /* 0x000fe400000010ff */
[----:B------:R-:W-:Y:S01]  /*184d0*/  F2FP.BF16.F32.PACK_AB R5, R117, R38 ;  /* 0x000000267505723e */ /* 0x000fe200000010ff */
[C---:B------:R-:W-:Y:S01]  /*184e0*/  IMAD R99, R2.reuse, 0x2, R67 ;  /* 0x0000000202637824 */ /* 0x040fe200078e0243 */
[----:B------:R-:W-:Y:S02]  /*184f0*/  LEA.HI.X.SX32 R157, R103, R147, 0x1, P1 ;  /* 0x00000093679d7211 */ /* 0x000fe400008f0eff */
[----:B------:R-:W-:Y:S01]  /*18500*/  F2FP.BF16.F32.PACK_AB R8, R111, R36 ;  /* 0x000000246f08723e */ /* 0x000fe200000010ff */
[C---:B------:R-:W-:Y:S01]  /*18510*/  IMAD R101, R2.reuse, 0x2, R99 ;  /* 0x0000000202657824 */ /* 0x040fe200078e0263 */
[----:B------:R-:W-:Y:S02]  /*18520*/  F2FP.BF16.F32.PACK_AB R9, R115, R40 ;  /* 0x000000287309723e */ /* 0x000fe400000010ff */
[----:B------:R-:W-:Y:S01]  /*18530*/  F2FP.BF16.F32.PACK_AB R10, R119, R44 ;  /* 0x0000002c770a723e */ /* 0x000fe200000010ff */
[----:B------:R-:W-:Y:S01]  /*18540*/  IMAD R103, R2, 0x2, R101 ;  /* 0x0000000202677824 */ /* 0x000fe200078e0265 */
[----:B------:R-:W-:Y:S01]  /*18550*/  F2FP.BF16.F32.PACK_AB R11, R121, R48 ;  /* 0x00000030790b723e */ /* 0x000fe200000010ff */
[----:B------:R4:W-:Y:S01]  /*18560*/  STS.128 [R0+0x400], R4 ;  /* 0x0004000400007388 */ /* 0x0009e20000000c00 */
[----:B------:R-:W-:-:S02]  /*18570*/  LEA R152, P2, R107, R146, 0x1 ;  /* 0x000000926b987211 */ /* 0x000fc400078408ff */
[C---:B------:R-:W-:Y:S01]  /*18580*/  LEA R105, R2.reuse, R103, 0x1 ;  /* 0x0000006702697211 */ /* 0x040fe200078e08ff */
[----:B------:R5:W-:Y:S01]  /*18590*/  STS.128 [R0], R8 ;  /* 0x0000000800007388 */ /* 0x000be20000000c00 */
[-C--:B------:R-:W-:Y:S02]  /*185a0*/  LEA.HI.X.SX32 R153, R107, R147.reuse, 0x1, P2 ;  /* 0x000000936b997211 */ /* 0x080fe400010f0eff */
[-C--:B------:R-:W-:Y:S01]  /*185b0*/  LEA R160, P0, R23, R146.reuse, 0x1 ;  /* 0x0000009217a07211 */ /* 0x080fe200078008ff */
[C---:B------:R-:W-:Y:S01]  /*185c0*/  IMAD R107, R2.reuse, 0x2, R105 ;  /* 0x00000002026b7824 */ /* 0x040fe200078e0269 */
[----:B------:R-:W-:Y:S02]  /*185d0*/  LEA R158, P2, R21, R146, 0x1 ;  /* 0x00000092159e7211 */ /* 0x000fe400078408ff */
[-C--:B------:R-:W-:Y:S01]  /*185e0*/  LEA.HI.X.SX32 R161, R23, R147.reuse, 0x1, P0 ;  /* 0x0000009317a17211 */ /* 0x080fe200000f0eff */
[----:B------:R-:W-:Y:S01]  /*185f0*/  IMAD R109, R2, 0x2, R107 ;  /* 0x00000002026d7824 */ /* 0x000fe200078e026b */
[----:B------:R-:W-:-:S02]  /*18600*/  LEA.HI.X.SX32 R159, R21, R147, 0x1, P2 ;  /* 0x00000093159f7211 */ /* 0x000fc400010f0eff */
[----:B------:R-:W-:Y:S01]  /*18610*/  F2FP.BF16.F32.PACK_AB R84, R84, R165 ;  /* 0x000000a55454723e */ /* 0x000fe200000010ff */
[----:B------:R-:W-:Y:S01]  /*18620*/  IMAD R111, R2, 0x2, R109 ;  /* 0x00000002026f7824 */ /* 0x000fe200078e026d */
[-C--:B----4-:R-:W-:Y:S02]  /*18630*/  LEA R4, P1, R25, R146.reuse, 0x1 ;  /* 0x0000009219047211 */ /* 0x090fe400078208ff */
[-C--:B------:R-:W-:Y:S02]  /*18640*/  LEA R6, P2, R27, R146.reuse, 0x1 ;  /* 0x000000921b067211 */ /* 0x080fe400078408ff */
[----:B------:R-:W-:Y:S02]  /*18650*/  LEA.HI.X.SX32 R5, R25, R147, 0x1, P1 ;  /* 0x0000009319057211 */ /* 0x000fe400008f0eff */
[-C--:B-----5:R-:W-:Y:S02]  /*18660*/  LEA R10, P1, R31, R146.reuse, 0x1 ;  /* 0x000000921f0a7211 */ /* 0x0a0fe400078208ff */
[----:B------:R-:W-:-:S02]  /*18670*/  LEA R8, P0, R29, R146, 0x1 ;  /* 0x000000921d087211 */ /* 0x000fc400078008ff */
[----:B------:R-:W-:Y:S02]  /*18680*/  LEA.HI.X.SX32 R11, R31, R147, 0x1, P1 ;  /* 0x000000931f0b7211 */ /* 0x000fe400008f0eff */
[CC--:B------:R-:W-:Y:S02]  /*18690*/  LEA R16, P1, R37.reuse, R146.reuse, 0x1 ;  /* 0x0000009225107211 */ /* 0x0c0fe400078208ff */
[C---:B------:R-:W-:Y:S02]  /*186a0*/  LEA R113, R2.reuse, R111, 0x1 ;  /* 0x0000006f02717211 */ /* 0x040fe400078e08ff */
[-C--:B------:R-:W-:Y:S02]  /*186b0*/  LEA.HI.X.SX32 R17, R37, R147.reuse, 0x1, P1 ;  /* 0x0000009325117211 */ /* 0x080fe400008f0eff */
[----:B------:R-:W-:Y:S01]  /*186c0*/  LEA R22, P1, R43, R146, 0x1 ;  /* 0x000000922b167211 */ /* 0x000fe200078208ff */
[----:B------:R-:W-:Y:S01]  /*186d0*/  IMAD R115, R2, 0x2, R113 ;  /* 0x0000000202737824 */ /* 0x000fe200078e0271 */
[----:B------:R-:W-:-:S02]  /*186e0*/  LEA.HI.X.SX32 R9, R29, R147, 0x1, P0 ;  /* 0x000000931d097211 */ /* 0x000fc400000f0eff */
[-C--:B------:R-:W-:Y:S02]  /*186f0*/  LEA.HI.X.SX32 R23, R43, R147.reuse, 0x1, P1 ;  /* 0x000000932b177211 */ /* 0x080fe400008f0eff */
[-C--:B------:R-:W-:Y:S02]  /*18700*/  LEA R28, P1, R49, R146.reuse, 0x1 ;  /* 0x00000092311c7211 */ /* 0x080fe400078208ff */
[-C--:B------:R-:W-:Y:S02]  /*18710*/  LEA R14, P0, R35, R146.reuse, 0x1 ;  /* 0x00000092230e7211 */ /* 0x080fe400078008ff */
[-C--:B------:R-:W-:Y:S02]  /*18720*/  LEA.HI.X.SX32 R29, R49, R147.reuse, 0x1, P1 ;  /* 0x00000093311d7211 */ /* 0x080fe400008f0eff */
[----:B------:R-:W-:Y:S02]  /*18730*/  LEA R34, P1, R3, R146, 0x1 ;  /* 0x0000009203227211 */ /* 0x000fe400078208ff */
[----:B------:R-:W-:-:S02]  /*18740*/  LEA.HI.X.SX32 R15, R35, R147, 0x1, P0 ;  /* 0x00000093230f7211 */ /* 0x000fc400000f0eff */
[-C--:B------:R-:W-:Y:S01]  /*18750*/  LEA.HI.X.SX32 R35, R3, R147.reuse, 0x1, P1 ;  /* 0x0000009303237211 */ /* 0x080fe200008f0eff */
[C---:B------:R-:W-:Y:S01]  /*18760*/  IMAD R3, R2.reuse, 0x2, R115 ;  /* 0x0000000202037824 */ /* 0x040fe200078e0273 */
[-C--:B------:R-:W-:Y:S02]  /*18770*/  LEA.HI.X.SX32 R7, R27, R147.reuse, 0x1, P2 ;  /* 0x000000931b077211 */ /* 0x080fe400010f0eff */
[-C--:B------:R-:W-:Y:S01]  /*18780*/  LEA R12, P2, R33, R146.reuse, 0x1 ;  /* 0x00000092210c7211 */ /* 0x080fe200078408ff */
[C---:B------:R-:W-:Y:S01]  /*18790*/  IMAD R117, R2.reuse, 0x2, R3 ;  /* 0x0000000202757824 */ /* 0x040fe200078e0203 */
[----:B------:R-:W-:Y:S02]  /*187a0*/  LEA R20, P0, R41, R146, 0x1 ;  /* 0x0000009229147211 */ /* 0x000fe400078008ff */
[----:B------:R-:W-:Y:S02]  /*187b0*/  LEA.HI.X.SX32 R13, R33, R147, 0x1, P2 ;  /* 0x00000093210d7211 */ /* 0x000fe400010f0eff */
[----:B------:R-:W-:-:S02]  /*187c0*/  LEA R119, R2, R117, 0x1 ;  /* 0x0000007502777211 */ /* 0x000fc400078e08ff */
[-C--:B------:R-:W-:Y:S02]  /*187d0*/  LEA R18, P2, R39, R146.reuse, 0x1 ;  /* 0x0000009227127211 */ /* 0x080fe400078408ff */
[-C--:B------:R-:W-:Y:S01]  /*187e0*/  LEA.HI.X.SX32 R21, R41, R147.reuse, 0x1, P0 ;  /* 0x0000009329157211 */ /* 0x080fe200000f0eff */
[C---:B------:R-:W-:Y:S01]  /*187f0*/  IMAD R121, R2.reuse, 0x2, R119 ;  /* 0x0000000202797824 */ /* 0x040fe200078e0277 */
[-C--:B------:R-:W-:Y:S02]  /*18800*/  LEA R26, P0, R47, R146.reuse, 0x1 ;  /* 0x000000922f1a7211 */ /* 0x080fe400078008ff */
[-C--:B------:R-:W-:Y:S01]  /*18810*/  LEA.HI.X.SX32 R19, R39, R147.reuse, 0x1, P2 ;  /* 0x0000009327137211 */ /* 0x080fe200010f0eff */
[C---:B------:R-:W-:Y:S01]  /*18820*/  IMAD R123, R2.reuse, 0x2, R121 ;  /* 0x00000002027b7824 */ /* 0x040fe200078e0279 */
[-C--:B------:R-:W-:Y:S02]  /*18830*/  LEA R24, P2, R45, R146.reuse, 0x1 ;  /* 0x000000922d187211 */ /* 0x080fe400078408ff */
[----:B------:R-:W-:Y:S01]  /*18840*/  LEA.HI.X.SX32 R27, R47, R147, 0x1, P0 ;  /* 0x000000932f1b7211 */ /* 0x000fe200000f0eff */
[----:B------:R-:W-:Y:S01]  /*18850*/  IMAD R125, R2, 0x2, R123 ;  /* 0x00000002027d7824 */ /* 0x000fe200078e027b */
[----:B------:R-:W-:-:S02]  /*18860*/  LEA R32, P0, R53, R146, 0x1 ;  /* 0x0000009235207211 */ /* 0x000fc400078008ff */
[-C--:B------:R-:W-:Y:S02]  /*18870*/  LEA.HI.X.SX32 R25, R45, R147.reuse, 0x1, P2 ;  /* 0x000000932d197211 */ /* 0x080fe400010f0eff */
[-C--:B------:R-:W-:Y:S02]  /*18880*/  LEA R30, P2, R51, R146.reuse, 0x1 ;  /* 0x00000092331e7211 */ /* 0x080fe400078408ff */
[-C--:B------:R-:W-:Y:S02]  /*18890*/  LEA.HI.X.SX32 R33, R53, R147.reuse, 0x1, P0 ;  /* 0x0000009335217211 */ /* 0x080fe400000f0eff */
[-C--:B------:R-:W-:Y:S02]  /*188a0*/  LEA R38, P0, R57, R146.reuse, 0x1 ;  /* 0x0000009239267211 */ /* 0x080fe400078008ff */
[----:B------:R-:W-:Y:S02]  /*188b0*/  LEA.HI.X.SX32 R31, R51, R147, 0x1, P2 ;  /* 0x00000093331f7211 */ /* 0x000fe400010f0eff */
[----:B------:R-:W-:-:S02]  /*188c0*/  LEA R36, P2, R55, R146, 0x1 ;  /* 0x0000009237247211 */ /* 0x000fc400078408ff */
[C---:B------:R-:W-:Y:S02]  /*188d0*/  LEA R129, R2.reuse, R125, 0x1 ;  /* 0x0000007d02817211 */ /* 0x040fe400078e08ff */
[-C--:B------:R-:W-:Y:S02]  /*188e0*/  LEA.HI.X.SX32 R39, R57, R147.reuse, 0x1, P0 ;  /* 0x0000009339277211 */ /* 0x080fe400000f0eff */
[-C--:B------:R-:W-:Y:S01]  /*188f0*/  LEA R44, P0, R63, R146.reuse, 0x1 ;  /* 0x000000923f2c7211 */ /* 0x080fe200078008ff */
[C---:B------:R-:W-:Y:S01]  /*18900*/  IMAD R131, R2.reuse, 0x2, R129 ;  /* 0x0000000202837824 */ /* 0x040fe200078e0281 */
[-C--:B------:R-:W-:Y:S02]  /*18910*/  LEA.HI.X.SX32 R37, R55, R147.reuse, 0x1, P2 ;  /* 0x0000009337257211 */ /* 0x080fe400010f0eff */
[----:B------:R-:W-:Y:S01]  /*18920*/  LEA R42, P2, R61, R146, 0x1 ;  /* 0x000000923d2a7211 */ /* 0x000fe200078408ff */
[----:B------:R-:W-:Y:S01]  /*18930*/  IMAD R133, R2, 0x2, R131 ;  /* 0x0000000202857824 */ /* 0x000fe200078e0283 */
[----:B------:R-:W-:-:S02]  /*18940*/  LEA.HI.X.SX32 R45, R63, R147, 0x1, P0 ;  /* 0x000000933f2d7211 */ /* 0x000fc400000f0eff */
[-C--:B------:R-:W-:Y:S01]  /*18950*/  LEA R50, P0, R99, R146.reuse, 0x1 ;  /* 0x0000009263327211 */ /* 0x080fe200078008ff */
[----:B------:R-:W-:Y:S01]  /*18960*/  IMAD R137, R2, 0x2, R133 ;  /* 0x0000000202897824 */ /* 0x000fe200078e0285 */
[-C--:B------:R-:W-:Y:S02]  /*18970*/  LEA.HI.X.SX32 R43, R61, R147.reuse, 0x1, P2 ;  /* 0x000000933d2b7211 */ /* 0x080fe400010f0eff */
[-C--:B------:R-:W-:Y:S02]  /*18980*/  LEA R48, P2, R67, R146.reuse, 0x1 ;  /* 0x0000009243307211 */ /* 0x080fe400078408ff */
[-C--:B------:R-:W-:Y:S02]  /*18990*/  LEA R40, P1, R59, R146.reuse, 0x1 ;  /* 0x000000923b287211 */ /* 0x080fe400078208ff */
[----:B------:R-:W-:Y:S02]  /*189a0*/  LEA.HI.X.SX32 R51, R99, R147, 0x1, P0 ;  /* 0x0000009363337211 */ /* 0x000fe400000f0eff */
[----:B------:R-:W-:-:S02]  /*189b0*/  LEA R56, P0, R105, R146, 0x1 ;  /* 0x0000009269387211 */ /* 0x000fc400078008ff */
[-C--:B------:R-:W-:Y:S02]  /*189c0*/  LEA.HI.X.SX32 R49, R67, R147.reuse, 0x1, P2 ;  /* 0x0000009343317211 */ /* 0x080fe400010f0eff */
[-C--:B------:R-:W-:Y:S02]  /*189d0*/  LEA.HI.X.SX32 R41, R59, R147.reuse, 0x1, P1 ;  /* 0x000000933b297211 */ /* 0x080fe400008f0eff */
[-C--:B------:R-:W-:Y:S02]  /*189e0*/  LEA R54, P2, R103, R146.reuse, 0x1 ;  /* 0x0000009267367211 */ /* 0x080fe400078408ff */
[-C--:B------:R-:W-:Y:S02]  /*189f0*/  LEA R46, P1, R65, R146.reuse, 0x1 ;  /* 0x00000092412e7211 */ /* 0x080fe400078208ff */
[----:B------:R-:W-:Y:S02]  /*18a00*/  LEA.HI.X.SX32 R57, R105, R147, 0x1, P0 ;  /* 0x0000009369397211 */ /* 0x000fe400000f0eff */
[----:B------:R-:W-:-:S02]  /*18a10*/  LEA R62, P0, R111, R146, 0x1 ;  /* 0x000000926f3e7211 */ /* 0x000fc400078008ff */
[C---:B------:R-:W-:Y:S02]  /*18a20*/  LEA R139, R2.reuse, R137, 0x1 ;  /* 0x00000089028b7211 */ /* 0x040fe400078e08ff */
[-C--:B------:R-:W-:Y:S02]  /*18a30*/  LEA.HI.X.SX32 R55, R103, R147.reuse, 0x1, P2 ;  /* 0x0000009367377211 */ /* 0x080fe400010f0eff */
[-C--:B------:R-:W-:Y:S01]  /*18a40*/  LEA.HI.X.SX32 R47, R65, R147.reuse, 0x1, P1 ;  /* 0x00000093412f7211 */ /* 0x080fe200008f0eff */
[----:B------:R-:W-:Y:S01]  /*18a50*/  IMAD R141, R2, 0x2, R139 ;  /* 0x00000002028d7824 */ /* 0x000fe200078e028b */
[-C--:B------:R-:W-:Y:S02]  /*18a60*/  LEA R60, P2, R109, R146.reuse, 0x1 ;  /* 0x000000926d3c7211 */ /* 0x080fe400078408ff */
[----:B------:R-:W-:Y:S02]  /*18a70*/  LEA R52, P1, R101, R146, 0x1 ;  /* 0x0000009265347211 */ /* 0x000fe400078208ff */
[----:B------:R-:W-:-:S02]  /*18a80*/  LEA.HI.X.SX32 R63, R111, R147, 0x1, P0 ;  /* 0x000000936f3f7211 */ /* 0x000fc400000f0eff */
[-C--:B------:R-:W-:Y:S02]  /*18a90*/  LEA R100, P0, R3, R146.reuse, 0x1 ;  /* 0x0000009203647211 */ /* 0x080fe400078008ff */
[-C--:B------:R-:W-:Y:S02]  /*18aa0*/  LEA.HI.X.SX32 R61, R109, R147.reuse, 0x1, P2 ;  /* 0x000000936d3d7211 */ /* 0x080fe400010f0eff */
[-C--:B------:R-:W-:Y:S02]  /*18ab0*/  LEA.HI.X.SX32 R53, R101, R147.reuse, 0x1, P1 ;  /* 0x0000009365357211 */ /* 0x080fe400008f0eff */
[-C--:B------:R-:W-:Y:S02]  /*18ac0*/  LEA R66, P2, R115, R146.reuse, 0x1 ;  /* 0x0000009273427211 */ /* 0x080fe400078408ff */
[----:B------:R-:W-:Y:S01]  /*18ad0*/  LEA.HI.X.SX32 R101, R3, R147, 0x1, P0 ;  /* 0x0000009303657211 */ /* 0x000fe200000f0eff */
[----:B------:R-:W-:Y:S01]  /*18ae0*/  IMAD R3, R2, 0x2, R141 ;  /* 0x0000000202037824 */ /* 0x000fe200078e028d */
[----:B------:R-:W-:-:S02]  /*18af0*/  LEA R58, P1, R107, R146, 0x1 ;  /* 0x000000926b3a7211 */ /* 0x000fc400078208ff */
[-C--:B------:R-:W-:Y:S01]  /*18b00*/  LEA.HI.X.SX32 R67, R115, R147.reuse, 0x1, P2 ;  /* 0x0000009373437211 */ /* 0x080fe200010f0eff */
[----:B------:R-:W-:Y:S01]  /*18b10*/  IMAD R127, R2, 0x2, R3 ;  /* 0x00000002027f7824 */ /* 0x000fe200078e0203 */
        /* <DEDUP_REMOVED lines=8> */
[----:B------:R-:W-:Y:S01]  /*18ba0*/  IMAD R99, R2, 0x2, R143 ;  /* 0x0000000202637824 */ /* 0x000fe200078e028f */
[-C--:B------:R-:W-:Y:S02]  /*18bb0*/  LEA R106, P0, R121, R146.reuse, 0x1 ;  /* 0x00000092796a7211 */ /* 0x080fe400078008ff */
[----:B------:R-:W-:Y:S02]  /*18bc0*/  LEA.HI.X.SX32 R111, R125, R147, 0x1, P2 ;  /* 0x000000937d6f7211 */ /* 0x000fe400010f0eff */
[----:B------:R-:W-:-:S02]  /*18bd0*/  LEA R116, P2, R133, R146, 0x1 ;  /* 0x0000009285747211 */ /* 0x000fc400078408ff */
[-C--:B------:R-:W-:Y:S02]  /*18be0*/  LEA.HI.X.SX32 R103, R117, R147.reuse, 0x1, P1 ;  /* 0x0000009375677211 */ /* 0x080fe400008f0eff */
[-C--:B------:R-:W-:Y:S02]  /*18bf0*/  LEA.HI.X.SX32 R107, R121, R147.reuse, 0x1, P0 ;  /* 0x00000093796b7211 */ /* 0x080fe400000f0eff */
[-C--:B------:R-:W-:Y:S02]  /*18c00*/  LEA R108, P1, R123, R146.reuse, 0x1 ;  /* 0x000000927b6c7211 */ /* 0x080fe400078208ff */
[----:B------:R-:W-:Y:S02]  /*18c10*/  LEA R112, P0, R129, R146, 0x1 ;  /* 0x0000009281707211 */ /* 0x000fe400078008ff */
[-C--:B------:R-:W-:Y:S01]  /*18c20*/  LEA.HI.X.SX32 R117, R133, R147.reuse, 0x1, P2 ;  /* 0x0000009385757211 */ /* 0x080fe200010f0eff */
[----:B------:R-:W-:Y:S01]  /*18c30*/  IMAD R133, R2, 0x2, R99 ;  /* 0x0000000202857824 */ /* 0x000fe200078e0263 */
[----:B------:R-:W-:-:S02]  /*18c40*/  LEA.HI.X.SX32 R109, R123, R147, 0x1, P1 ;  /* 0x000000937b6d7211 */ /* 0x000fc400008f0eff */
[-C--:B------:R-:W-:Y:S01]  /*18c50*/  LEA.HI.X.SX32 R113, R129, R147.reuse, 0x1, P0 ;  /* 0x0000009381717211 */ /* 0x080fe200000f0eff */
[----:B------:R-:W-:Y:S01]  /*18c60*/  IMAD R135, R2, 0x2, R133 ;  /* 0x0000000202877824 */ /* 0x000fe200078e0285 */
[-C--:B------:R-:W-:Y:S02]  /*18c70*/  LEA R114, P1, R131, R146.reuse, 0x1 ;  /* 0x0000009283727211 */ /* 0x080fe400078208ff */
[-C--:B------:R-:W-:Y:S02]  /*18c80*/  LEA R118, P0, R137, R146.reuse, 0x1 ;  /* 0x0000009289767211 */ /* 0x080fe400078008ff */
[-C--:B------:R-:W-:Y:S02]  /*18c90*/  LEA.HI.X.SX32 R115, R131, R147.reuse, 0x1, P1 ;  /* 0x0000009383737211 */ /* 0x080fe400008f0eff */
[----:B------:R-:W-:Y:S02]  /*18ca0*/  LEA.HI.X.SX32 R119, R137, R147, 0x1, P0 ;  /* 0x0000009389777211 */ /* 0x000fe400000f0eff */
[----:B------:R-:W-:-:S02]  /*18cb0*/  LEA R120, P1, R139, R146, 0x1 ;  /* 0x000000928b787211 */ /* 0x000fc400078208ff */
[C---:B------:R-:W-:Y:S02]  /*18cc0*/  LEA R137, R2.reuse, R135, 0x1 ;  /* 0x0000008702897211 */ /* 0x040fe400078e08ff */
        /* <DEDUP_REMOVED lines=8> */
[-C--:B------:R-:W-:Y:S01]  /*18d50*/  LEA.HI.X.SX32 R125, R3, R147.reuse, 0x1, P0 ;  /* 0x00000093037d7211 */ /* 0x080fe200000f0eff */
[----:B------:R-:W-:Y:S01]  /*18d60*/  IMAD R3, R2, 0x2, R141 ;  /* 0x0000000202037824 */ /* 0x000fe200078e028d */
[-C--:B------:R-:W-:Y:S02]  /*18d70*/  LEA R132, P1, R133, R146.reuse, 0x1 ;  /* 0x0000009285847211 */ /* 0x080fe400078208ff */
[-C--:B------:R-:W-:Y:S02]  /*18d80*/  LEA R128, P2, R143, R146.reuse, 0x1 ;  /* 0x000000928f807211 */ /* 0x080fe400078408ff */
[----:B------:R-:W-:Y:S02]  /*18d90*/  LEA.HI.X.SX32 R133, R133, R147, 0x1, P1 ;  /* 0x0000009385857211 */ /* 0x000fe400008f0eff */
[----:B------:R-:W-:-:S02]  /*18da0*/  LEA R138, P1, R139, R146, 0x1 ;  /* 0x000000928b8a7211 */ /* 0x000fc400078208ff */
[----:B------:R-:W-:Y:S02]  /*18db0*/  LEA R98, R2, R3, 0x1 ;  /* 0x0000000302627211 */ /* 0x000fe400078e08ff */
[-C--:B------:R-:W-:Y:S02]  /*18dc0*/  LEA R130, P0, R99, R146.reuse, 0x1 ;  /* 0x0000009263827211 */ /* 0x080fe400078008ff */
[-C--:B------:R-:W-:Y:S02]  /*18dd0*/  LEA.HI.X.SX32 R139, R139, R147.reuse, 0x1, P1 ;  /* 0x000000938b8b7211 */ /* 0x080fe400008f0eff */
[----:B------:R-:W-:Y:S02]  /*18de0*/  LEA R142, P1, R98, R146, 0x1 ;  /* 0x00000092628e7211 */ /* 0x000fe400078208ff */
[-C--:B------:R-:W-:Y:S02]  /*18df0*/  LEA.HI.X.SX32 R129, R143, R147.reuse, 0x1, P2 ;  /* 0x000000938f817211 */ /* 0x080fe400010f0eff */
[-C--:B------:R-:W-:Y:S01]  /*18e00*/  LEA.HI.X.SX32 R131, R99, R147.reuse, 0x1, P0 ;  /* 0x0000009363837211 */ /* 0x080fe200000f0eff */
[----:B------:R-:W-:Y:S01]  /*18e10*/  IMAD R99, R2, 0x2, R98 ;  /* 0x0000000202637824 */ /* 0x000fe200078e0262 */
[----:B------:R-:W-:-:S02]  /*18e20*/  LEA.HI.X.SX32 R143, R98, R147, 0x1, P1 ;  /* 0x00000093628f7211 */ /* 0x000fc400008f0eff */
[----:B------:R-:W4:Y:S01]  /*18e30*/  S2R R98, SR_TID.X ;  /* 0x0000000000627919 */ /* 0x000f220000002100 */
[----:B------:R-:W-:Y:S01]  /*18e40*/  LEA R134, P2, R135, R146, 0x1 ;  /* 0x0000009287867211 */ /* 0x000fe200078408ff */
[----:B------:R-:W-:Y:S01]  /*18e50*/  IMAD R163, R2, 0x2, R99 ;  /* 0x0000000202a37824 */ /* 0x000fe200078e0263 */
[----:B------:R-:W-:Y:S02]  /*18e60*/  F2FP.BF16.F32.PACK_AB R86, R87, R86 ;  /* 0x000000565756723e */ /* 0x000fe400000010ff */
[----:B------:R-:W-:Y:S02]  /*18e70*/  LEA.HI.X.SX32 R135, R135, R147, 0x1, P2 ;  /* 0x0000009387877211 */ /* 0x000fe400010f0eff */
[C---:B------:R-:W-:Y:S02]  /*18e80*/  LEA R140, P2, R141.reuse, R146, 0x1 ;  /* 0x000000928d8c7211 */ /* 0x040fe400078408ff */
[----:B------:R-:W-:Y:S02]  /*18e90*/  F2FP.BF16.F32.PACK_AB R87, R94, R91 ;  /* 0x0000005b5e57723e */ /* 0x000fe400000010ff */
[----:B------:R-:W-:-:S02]  /*18ea0*/  LEA.HI.X.SX32 R141, R141, R147, 0x1, P2 ;  /* 0x000000938d8d7211 */ /* 0x000fc400010f0eff */
[----:B------:R-:W-:Y:S02]  /*18eb0*/  LEA R144, P2, R99, R146, 0x1 ;  /* 0x0000009263907211 */ /* 0x000fe400078408ff */
[----:B------:R-:W-:Y:S01]  /*18ec0*/  F2FP.BF16.F32.PACK_AB R85, R85, R97 ;  /* 0x000000615555723e */ /* 0x000fe200000010ff */
[----:B------:R-:W-:Y:S01]  /*18ed0*/  BAR.SYNC.DEFER_BLOCKING 0x0 ;  /* 0x0000000000007b1d */ /* 0x000fe20000010000 */
[----:B------:R-:W-:Y:S02]  /*18ee0*/  LEA.HI.X.SX32 R145, R99, R147, 0x1, P2 ;  /* 0x0000009363917211 */ /* 0x000fe400010f0eff */
[----:B------:R-:W-:Y:S02]  /*18ef0*/  F2FP.BF16.F32.PACK_AB R89, R89, R96 ;  /* 0x000000605959723e */ /* 0x000fe400000010ff */
[----:B------:R-:W-:Y:S02]  /*18f00*/  F2FP.BF16.F32.PACK_AB R90, R92, R90 ;  /* 0x0000005a5c5a723e */ /* 0x000fe400000010ff */
[----:B------:R-:W-:-:S02]  /*18f10*/  F2FP.BF16.F32.PACK_AB R91, R95, R93 ;  /* 0x0000005d5f5b723e */ /* 0x000fc400000010ff */
[----:B------:R-:W-:Y:S02]  /*18f20*/  F2FP.BF16.F32.PACK_AB R88, R88, R164 ;  /* 0x000000a45858723e */ /* 0x000fe400000010ff */
[CC--:B------:R-:W-:Y:S01]  /*18f30*/  LEA R136, P0, R137.reuse, R146.reuse, 0x1 ;  /* 0x0000009289887211 */ /* 0x0c0fe200078008ff */
[----:B------:R-:W5:Y:S03]  /*18f40*/  LDL.LU R164, [R1+0x8] ;  /* 0x0000080001a47983 */ /* 0x000f660000300800 */
[----:B------:R-:W-:Y:S02]  /*18f50*/  LEA.HI.X.SX32 R137, R137, R147, 0x1, P0 ;  /* 0x0000009389897211 */ /* 0x000fe400000f0eff */
[----:B----4-:R-:W-:Y:S02]  /*18f60*/  LOP3.LUT R98, R98, 0x7f, RZ, 0xc0, !PT ;  /* 0x0000007f62627812 */ /* 0x010fe400078ec0ff */
[----:B------:R-:W-:-:S02]  /*18f70*/  LEA R2, P0, R3, R146, 0x1 ;  /* 0x0000009203027211 */ /* 0x000fc400078008ff */
[----:B------:R-:W-:Y:S02]  /*18f80*/  LEA R165, R98, UR6, 0x4 ;  /* 0x0000000662a57c11 */ /* 0x000fe4000f8e20ff */
[----:B------:R-:W-:Y:S02]  /*18f90*/  LEA R146, P3, R163, R146, 0x1 ;  /* 0x00000092a3927211 */ /* 0x000fe400078608ff */
[-C--:B------:R-:W-:Y:S01]  /*18fa0*/  LEA.HI.X.SX32 R3, R3, R147.reuse, 0x1, P0 ;  /* 0x0000009303037211 */ /* 0x080fe200000f0eff */
[----:B------:R-:W4:Y:S01]  /*18fb0*/  LDS.128 R92, [R165] ;  /* 0x00000000a55c7984 */ /* 0x000f220000000c00 */
[----:B------:R-:W-:Y:S02]  /*18fc0*/  LEA.HI.X.SX32 R147, R163, R147, 0x1, P3 ;  /* 0x00000093a3937211 */ /* 0x000fe400018f0eff */
[----:B0-----:R-:W-:Y:S01]  /*18fd0*/  PRMT R163, R80, 0x7632, R163 ;  /* 0x0000763250a37816 */ /* 0x001fe200000000a3 */
[----:B------:R-:W-:Y:S01]  /*18fe0*/  LDS.128 R96, [R165+0x800] ;  /* 0x00080000a5607984 */ /* 0x000fe20000000c00 */
[----:B------:R-:W-:Y:S06]  /*18ff0*/  BAR.SYNC.DEFER_BLOCKING 0x0 ;  /* 0x0000000000007b1d */ /* 0x000fec0000010000 */
[----:B------:R1:W-:Y:S04]  /*19000*/  STS.128 [R0], R84 ;  /* 0x0000005400007388 */ /* 0x0003e80000000c00 */
[----:B------:R0:W-:Y:S01]  /*19010*/  STS.128 [R0+0x400], R88 ;  /* 0x0004005800007388 */ /* 0x0001e20000000c00 */
[----:B------:R-:W-:Y:S01]  /*19020*/  BAR.SYNC.DEFER_BLOCKING 0x0 ;  /* 0x0000000000007b1d */ /* 0x000fe20000010000 */
[----:B-1----:R-:W-:-:S02]  /*19030*/  PRMT R84, R76, 0x7632, R84 ;  /* 0x000076324c547816 */ /* 0x002fc40000000054 */
[----:B0-----:R-:W-:-:S03]  /*19040*/  PRMT R0, R83, 0x7632, R0 ;  /* 0x0000763253007816 */ /* 0x001fc60000000000 */
[----:B------:R0:W-:Y:S04]  /*19050*/  STG.E.U16 desc[UR18][R148.64], R80 ;  /* 0x0000005094007986 */ /* 0x0001e8000c101512 */
[----:B------:R1:W-:Y:S04]  /*19060*/  STG.E.U16 desc[UR18][R150.64], R163 ;  /* 0x000000a396007986 */ /* 0x0003e8000c101512 */
[----:B------:R-:W-:Y:S01]  /*19070*/  STG.E.U16 desc[UR18][R152.64], R81 ;  /* 0x0000005198007986 */ /* 0x000fe2000c101512 */
[----:B0-----:R-:W-:Y:S02]  /*19080*/  PRMT R149, R81, 0x7632, R149 ;  /* 0x0000763251957816 */ /* 0x001fe40000000095 */
[----:B-1----:R-:W-:-:S03]  /*19090*/  PRMT R151, R82, 0x7632, R151 ;  /* 0x0000763252977816 */ /* 0x002fc60000000097 */
[----:B------:R-:W-:Y:S04]  /*190a0*/  STG.E.U16 desc[UR18][R154.64], R149 ;  /* 0x000000959a007986 */ /* 0x000fe8000c101512 */
[----:B------:R-:W-:Y:S04]  /*190b0*/  STG.E.U16 desc[UR18][R156.64], R82 ;  /* 0x000000529c007986 */ /* 0x000fe8000c101512 */
[----:B------:R-:W-:Y:S04]  /*190c0*/  STG.E.U16 desc[UR18][R158.64], R151 ;  /* 0x000000979e007986 */ /* 0x000fe8000c101512 */
[----:B------:R-:W-:Y:S04]  /*190d0*/  STG.E.U16 desc[UR18][R160.64], R83 ;  /* 0x00000053a0007986 */ /* 0x000fe8000c101512 */
[----:B------:R0:W-:Y:S04]  /*190e0*/  STG.E.U16 desc[UR18][R4.64], R0 ;  /* 0x0000000004007986 */ /* 0x0001e8000c101512 */
[----:B------:R1:W-:Y:S04]  /*190f0*/  STG.E.U16 desc[UR18][R6.64], R76 ;  /* 0x0000004c06007986 */ /* 0x0003e8000c101512 */
[----:B------:R2:W-:Y:S01]  /*19100*/  STG.E.U16 desc[UR18][R8.64], R84 ;  /* 0x0000005408007986 */ /* 0x0005e2000c101512 */
[----:B0-----:R-:W-:-:S03]  /*19110*/  PRMT R5, R77, 0x7632, R5 ;  /* 0x000076324d057816 */ /* 0x001fc60000000005 */
[----:B------:R-:W-:Y:S01]  /*19120*/  STG.E.U16 desc[UR18][R10.64], R77 ;  /* 0x0000004d0a007986 */ /* 0x000fe2000c101512 */
[----:B----4-:R-:W-:Y:S02]  /*19130*/  PRMT R0, R92, 0x7632, R0 ;  /* 0x000076325c007816 */ /* 0x010fe40000000000 */
[----:B-1----:R-:W-:Y:S01]  /*19140*/  PRMT R7, R78, 0x7632, R7 ;  /* 0x000076324e077816 */ /* 0x002fe20000000007 */
[----:B------:R0:W-:Y:S01]  /*19150*/  STG.E.U16 desc[UR18][R12.64], R5 ;  /* 0x000000050c007986 */ /* 0x0001e2000c101512 */
[----:B------:R-:W-:Y:S02]  /*19160*/  PRMT R4, R93, 0x7632, R4 ;  /* 0x000076325d047816 */ /* 0x000fe40000000004 */
[----:B--2---:R-:W-:Y:S01]  /*19170*/  PRMT R9, R79, 0x7632, R9 ;  /* 0x000076324f097816 */ /* 0x004fe20000000009 */
[----:B------:R-:W-:Y:S04]  /*19180*/  STG.E.U16 desc[UR18][R14.64], R78 ;  /* 0x0000004e0e007986 */ /* 0x000fe8000c101512 */
[----:B------:R-:W-:Y:S04]  /*19190*/  STG.E.U16 desc[UR18][R16.64], R7 ;  /* 0x0000000710007986 */ /* 0x000fe8000c101512 */
[----:B------:R1:W-:Y:S01]  /*191a0*/  STG.E.U16 desc[UR18][R18.64], R79 ;  /* 0x0000004f12007986 */ /* 0x0003e2000c101512 */
[----:B0-----:R-:W-:-:S03]  /*191b0*/  PRMT R5, R94, 0x7632, R5 ;  /* 0x000076325e057816 */ /* 0x001fc60000000005 */
[----:B------:R0:W-:Y:S04]  /*191c0*/  STG.E.U16 desc[UR18][R20.64], R9 ;  /* 0x0000000914007986 */ /* 0x0001e8000c101512 */
[----:B------:R-:W-:Y:S04]  /*191d0*/  STG.E.U16 desc[UR18][R22.64], R92 ;  /* 0x0000005c16007986 */ /* 0x000fe8000c101512 */
[----:B------:R-:W-:Y:S01]  /*191e0*/  STG.E.U16 desc[UR18][R24.64], R0 ;  /* 0x0000000018007986 */ /* 0x000fe2000c101512 */
[----:B-1----:R-:W-:-:S03]  /*191f0*/  PRMT R18, R95, 0x7632, R18 ;  /* 0x000076325f127816 */ /* 0x002fc60000000012 */
[----:B------:R-:W-:Y:S01]  /*19200*/  STG.E.U16 desc[UR18][R26.64], R93 ;  /* 0x0000005d1a007986 */ /* 0x000fe2000c101512 */
[----:B------:R-:W-:Y:S01]  /*19210*/  LOP3.LUT R162, R162, 0xf0, RZ, 0xc0, !PT ;  /* 0x000000f0a2a27812 */ /* 0x000fe200078ec0ff */
[----:B0-----:R-:W0:Y:S02]  /*19220*/  LDC.64 R8, c[0x0][0x3a0] ;  /* 0x0000e800ff087b82 */ /* 0x001e240000000a00 */
[----:B------:R1:W-:Y:S04]  /*19230*/  STG.E.U16 desc[UR18][R28.64], R4 ;  /* 0x000000041c007986 */ /* 0x0003e8000c101512 */
[----:B------:R2:W-:Y:S04]  /*19240*/  STG.E.U16 desc[UR18][R30.64], R94 ;  /* 0x0000005e1e007986 */ /* 0x0005e8000c101512 */
[----:B------:R4:W-:Y:S04]  /*19250*/  STG.E.U16 desc[UR18][R32.64], R5 ;  /* 0x0000000520007986 */ /* 0x0009e8000c101512 */
[----:B------:R-:W0:Y:S01]  /*19260*/  LDS.128 R80, [R165] ;  /* 0x00000000a5507984 */ /* 0x000e220000000c00 */
[----:B-1----:R-:W-:-:S03]  /*19270*/  PRMT R28, R72, 0x7632, R28 ;  /* 0x00007632481c7816 */ /* 0x002fc6000000001c */
[----:B------:R1:W3:Y:S01]  /*19280*/  LDS.128 R4, [R165+0x800] ;  /* 0x00080000a5047984 */ /* 0x0002e20000000c00 */
[----:B--2---:R-:W-:-:S03]  /*19290*/  PRMT R30, R73, 0x7632, R30 ;  /* 0x00007632491e7816 */ /* 0x004fc6000000001e */
[----:B------:R-:W-:Y:S01]  /*192a0*/  STG.E.U16 desc[UR18][R34.64], R95 ;  /* 0x0000005f22007986 */ /* 0x000fe2000c101512 */
[----:B----4-:R-:W-:-:S03]  /*192b0*/  PRMT R32, R74, 0x7632, R32 ;  /* 0x000076324a207816 */ /* 0x010fc60000000020 */
[----:B-1----:R-:W5:Y:S04]  /*192c0*/  LDL.LU R165, [R1] ;  /* 0x0000000001a57983 */ /* 0x002f680000300800 */
[----:B------:R-:W-:Y:S01]  /*192d0*/  STG.E.U16 desc[UR18][R36.64], R18 ;  /* 0x0000001224007986 */ /* 0x000fe2000c101512 */
[----:B0-----:R-:W-:-:S03]  /*192e0*/  PRMT R20, R80, 0x7632, R20 ;  /* 0x0000763250147816 */ /* 0x001fc60000000014 */
[----:B------:R-:W-:Y:S01]  /*192f0*/  STG.E.U16 desc[UR18][R38.64], R80 ;  /* 0x0000005026007986 */ /* 0x000fe2000c101512 */
[----:B------:R-:W-:Y:S02]  /*19300*/  PRMT R22, R81, 0x7632, R22 ;  /* 0x0000763251167816 */ /* 0x000fe40000000016 */
[----:B------:R-:W-:Y:S01]  /*19310*/  PRMT R24, R82, 0x7632, R24 ;  /* 0x0000763252187816 */ /* 0x000fe20000000018 */
[----:B------:R-:W-:Y:S01]  /*19320*/  STG.E.U16 desc[UR18][R40.64], R20 ;  /* 0x0000001428007986 */ /* 0x000fe2000c101512 */
[----:B------:R-:W-:-:S03]  /*19330*/  PRMT R26, R83, 0x7632, R26 ;  /* 0x00007632531a7816 */ /* 0x000fc6000000001a */
[----:B------:R-:W-:Y:S04]  /*19340*/  STG.E.U16 desc[UR18][R42.64], R81 ;  /* 0x000000512a007986 */ /* 0x000fe8000c101512 */
[----:B------:R-:W-:Y:S04]  /*19350*/  STG.E.U16 desc[UR18][R44.64], R22 ;  /* 0x000000162c007986 */ /* 0x000fe8000c101512 */
[----:B------:R-:W-:Y:S04]  /*19360*/  STG.E.U16 desc[UR18][R46.64], R82 ;  /* 0x000000522e007986 */ /* 0x000fe8000c101512 */
[----:B------:R-:W-:Y:S04]  /*19370*/  STG.E.U16 desc[UR18][R48.64], R24 ;  /* 0x0000001830007986 */ /* 0x000fe8000c101512 */
[----:B------:R0:W-:Y:S04]  /*19380*/  STG.E.U16 desc[UR18][R50.64], R83 ;  /* 0x0000005332007986 */ /* 0x0001e8000c101512 */
[----:B------:R1:W-:Y:S04]  /*19390*/  STG.E.U16 desc[UR18][R52.64], R26 ;  /* 0x0000001a34007986 */ /* 0x0003e8000c101512 */
[----:B------:R2:W-:Y:S04]  /*193a0*/  STG.E.U16 desc[UR18][R54.64], R72 ;  /* 0x0000004836007986 */ /* 0x0005e8000c101512 */
[----:B------:R4:W-:Y:S01]  /*193b0*/  STG.E.U16 desc[UR18][R56.64], R28 ;  /* 0x0000001c38007986 */ /* 0x0009e2000c101512 */
[----:B0-----:R-:W-:-:S03]  /*193c0*/  PRMT R50, R75, 0x7632, R50 ;  /* 0x000076324b327816 */ /* 0x001fc60000000032 */
[----:B------:R0:W-:Y:S01]  /*193d0*/  STG.E.U16 desc[UR18][R58.64], R73 ;  /* 0x000000493a007986 */ /* 0x0001e2000c101512 */
[----:B-1----:R-:W-:-:S03]  /*193e0*/  PRMT R52, R68, 0x7632, R52 ;  /* 0x0000763244347816 */ /* 0x002fc60000000034 */
[----:B------:R1:W-:Y:S01]  /*193f0*/  STG.E.U16 desc[UR18][R60.64], R30 ;  /* 0x0000001e3c007986 */ /* 0x0003e2000c101512 */
[----:B--2---:R-:W-:-:S03]  /*19400*/  PRMT R54, R69, 0x7632, R54 ;  /* 0x0000763245367816 */ /* 0x004fc60000000036 */
[----:B------:R2:W-:Y:S01]  /*19410*/  STG.E.U16 desc[UR18][R62.64], R74 ;  /* 0x0000004a3e007986 */ /* 0x0005e2000c101512 */
[----:B----4-:R-:W-:-:S03]  /*19420*/  PRMT R56, R70, 0x7632, R56 ;  /* 0x0000763246387816 */ /* 0x010fc60000000038 */
[----:B------:R4:W-:Y:S04]  /*19430*/  STG.E.U16 desc[UR18][R64.64], R32 ;  /* 0x0000002040007986 */ /* 0x0009e8000c101512 */
[----:B------:R2:W-:Y:S01]  /*19440*/  STG.E.U16 desc[UR18][R66.64], R75 ;  /* 0x0000004b42007986 */ /* 0x0005e2000c101512 */
[----:B0-----:R-:W-:-:S03]  /*19450*/  PRMT R58, R71, 0x7632, R58 ;  /* 0x00007632473a7816 */ /* 0x001fc6000000003a */
[----:B------:R-:W-:Y:S04]  /*19460*/  STG.E.U16 desc[UR18][R100.64], R50 ;  /* 0x0000003264007986 */ /* 0x000fe8000c101512 */
[----:B------:R3:W-:Y:S01]  /*19470*/  STG.E.U16 desc[UR18][R102.64], R68 ;  /* 0x0000004466007986 */ /* 0x0007e2000c101512 */
[----:B-1----:R-:W-:-:S03]  /*19480*/  PRMT R60, R96, 0x7632, R60 ;  /* 0x00007632603c7816 */ /* 0x002fc6000000003c */
[----:B------:R-:W-:Y:S04]  /*19490*/  STG.E.U16 desc[UR18][R104.64], R52 ;  /* 0x0000003468007986 */ /* 0x000fe8000c101512 */
[----:B------:R-:W-:Y:S01]  /*194a0*/  STG.E.U16 desc[UR18][R106.64], R69 ;  /* 0x000000456a007986 */ /* 0x000fe2000c101512 */
[----:B--2---:R-:W-:-:S03]  /*194b0*/  PRMT R62, R97, 0x7632, R62 ;  /* 0x00007632613e7816 */ /* 0x004fc6000000003e */
[----:B------:R-:W-:Y:S04]  /*194c0*/  STG.E.U16 desc[UR18][R108.64], R54 ;  /* 0x000000366c007986 */ /* 0x000fe8000c101512 */
[----:B------:R0:W-:Y:S01]  /*194d0*/  STG.E.U16 desc[UR18][R110.64], R70 ;  /* 0x000000466e007986 */ /* 0x0001e2000c101512 */
[----:B----4-:R-:W-:-:S03]  /*194e0*/  PRMT R64, R98, 0x7632, R64 ;  /* 0x0000763262407816 */ /* 0x010fc60000000040 */
[----:B------:R-:W-:Y:S04]  /*194f0*/  STG.E.U16 desc[UR18][R112.64], R56 ;  /* 0x0000003870007986 */ /* 0x000fe8000c101512 */
[----:B------:R1:W-:Y:S01]  /*19500*/  STG.E.U16 desc[UR18][R114.64], R71 ;  /* 0x0000004772007986 */ /* 0x0003e2000c101512 */
[----:B------:R-:W-:-:S03]  /*19510*/  PRMT R66, R99, 0x7632, R66 ;  /* 0x0000763263427816 */ /* 0x000fc60000000042 */
[----:B------:R-:W-:Y:S04]  /*19520*/  STG.E.U16 desc[UR18][R116.64], R58 ;  /* 0x0000003a74007986 */ /* 0x000fe8000c101512 */
[----:B------:R-:W-:Y:S01]  /*19530*/  STG.E.U16 desc[UR18][R118.64], R96 ;  /* 0x0000006076007986 */ /* 0x000fe2000c101512 */
[----:B---3--:R-:W-:-:S03]  /*19540*/  PRMT R68, R4, 0x7632, R68 ;  /* 0x0000763204447816 */ /* 0x008fc60000000044 */
[----:B------:R-:W-:Y:S04]  /*19550*/  STG.E.U16 desc[UR18][R120.64], R60 ;  /* 0x0000003c78007986 */ /* 0x000fe8000c101512 */
[----:B------:R-:W-:Y:S01]  /*19560*/  STG.E.U16 desc[UR18][R122.64], R97 ;  /* 0x000000617a007986 */ /* 0x000fe2000c101512 */
[----:B0-----:R-:W-:-:S03]  /*19570*/  PRMT R70, R5, 0x7632, R70 ;  /* 0x0000763205467816 */ /* 0x001fc60000000046 */
[----:B------:R-:W-:Y:S04]  /*19580*/  STG.E.U16 desc[UR18][R124.64], R62 ;  /* 0x0000003e7c007986 */ /* 0x000fe8000c101512 */
[----:B------:R-:W-:Y:S01]  /*19590*/  STG.E.U16 desc[UR18][R126.64], R98 ;  /* 0x000000627e007986 */ /* 0x000fe2000c101512 */
[----:B-1----:R-:W-:-:S03]  /*195a0*/  PRMT R71, R6, 0x7632, R71 ;  /* 0x0000763206477816 */ /* 0x002fc60000000047 */
[----:B------:R-:W-:Y:S04]  /*195b0*/  STG.E.U16 desc[UR18][R128.64], R64 ;  /* 0x0000004080007986 */ /* 0x000fe8000c101512 */
[----:B------:R-:W-:Y:S01]  /*195c0*/  STG.E.U16 desc[UR18][R130.64], R99 ;  /* 0x0000006382007986 */ /* 0x000fe2000c101512 */
[----:B------:R-:W-:-:S03]  /*195d0*/  PRMT R73, R7, 0x7632, R73 ;  /* 0x0000763207497816 */ /* 0x000fc60000000049 */
[----:B------:R-:W-:Y:S04]  /*195e0*/  STG.E.U16 desc[UR18][R132.64], R66 ;  /* 0x0000004284007986 */ /* 0x000fe8000c101512 */
[----:B------:R-:W-:Y:S04]  /*195f0*/  STG.E.U16 desc[UR18][R134.64], R4 ;  /* 0x0000000486007986 */ /* 0x000fe8000c101512 */
[----:B------:R-:W-:Y:S04]  /*19600*/  STG.E.U16 desc[UR18][R136.64], R68 ;  /* 0x0000004488007986 */ /* 0x000fe8000c101512 */
[----:B------:R-:W-:Y:S04]  /*19610*/  STG.E.U16 desc[UR18][R138.64], R5 ;  /* 0x000000058a007986 */ /* 0x000fe8000c101512 */
[----:B------:R-:W-:Y:S04]  /*19620*/  STG.E.U16 desc[UR18][R140.64], R70 ;  /* 0x000000468c007986 */ /* 0x000fe8000c101512 */
[----:B------:R-:W-:Y:S04]  /*19630*/  STG.E.U16 desc[UR18][R2.64], R6 ;  /* 0x0000000602007986 */ /* 0x000fe8000c101512 */
[----:B------:R-:W-:Y:S04]  /*19640*/  STG.E.U16 desc[UR18][R142.64], R71 ;  /* 0x000000478e007986 */ /* 0x000fe8000c101512 */
[----:B------:R-:W-:Y:S04]  /*19650*/  STG.E.U16 desc[UR18][R144.64], R7 ;  /* 0x0000000790007986 */ /* 0x000fe8000c101512 */
[----:B------:R-:W-:Y:S01]  /*19660*/  STG.E.U16 desc[UR18][R146.64], R73 ;  /* 0x0000004992007986 */ /* 0x000fe2000c101512 */
[----:B------:R-:W-:Y:S06]  /*19670*/  BAR.SYNC.DEFER_BLOCKING 0x0 ;  /* 0x0000000000007b1d */ /* 0x000fec0000010000 */
[----:B------:R-:W0:Y:S01]  /*19680*/  S2R R87, SR_TID.X ;  /* 0x0000000000577919 */ /* 0x000e220000002100 */
[----:B------:R-:W-:-:S02]  /*19690*/  USHF.L.U32 UR8, UR10, 0x6, URZ ;  /* 0x000000060a087899 */ /* 0x000fc400080006ff */
[----:B------:R-:W-:Y:S01]  /*196a0*/  UIMAD UR4, UR9, UR4, URZ ;  /* 0x00000004090472a4 */ /* 0x000fe2000f8e02ff */
[----:B-----5:R1:W-:Y:S01]  /*196b0*/  STSM.16.M88 [R164], R165 ;  /* 0x000000a5a4007844 */ /* 0x0203e20000000000 */
[----:B------:R-:W-:Y:S02]  /*196c0*/  BAR.SYNC.DEFER_BLOCKING 0x0 ;  /* 0x0000000000007b1d */ /* 0x000fe40000010000 */
[----:B-1----:R-:W-:-:S04]  /*196d0*/  MOV R165, UR8 ;  /* 0x0000000800a57c02 */ /* 0x002fc80008000f00 */
[----:B------:R-:W1:Y:S01]  /*196e0*/  LDSM.16.M88 R5, [R162+UR6] ;  /* 0x00000006a205783b */ /* 0x000e620008000000 */
[----:B0-----:R-:W-:Y:S02]  /*196f0*/  LOP3.LUT R165, R165, 0x3f, R87, 0xf8, !PT ;  /* 0x0000003fa5a57812 */ /* 0x001fe400078ef857 */
[----:B------:R-:W-:Y:S01]  /*19700*/  LOP3.LUT R164, R87, 0x7f, RZ, 0xc0, !PT ;  /* 0x0000007f57a47812 */ /* 0x000fe200078ec0ff */
[----:B------:R-:W-:Y:S02]  /*19710*/  USHF.L.U32 UR6, UR4, 0x2, URZ ;  /* 0x0000000204067899 */ /* 0x000fe400080006ff */
[C---:B------:R-:W-:Y:S01]  /*19720*/  IMAD.SHL.U32 R3, R165.reuse, 0x4, RZ ;  /* 0x00000004a5037824 */ /* 0x040fe200078e00ff */
[----:B------:R-:W-:Y:S01]  /*19730*/  ISETP.GE.U32.AND P0, PT, R164, 0x40, PT ;  /* 0x00000040a400780c */ /* 0x000fe20003f06070 */
[----:B------:R-:W-:Y:S01]  /*19740*/  UIMAD.WIDE UR4, UR4, 0x4, URZ ;  /* 0x00000004040478a5 */ /* 0x000fe2000f8e02ff */
[----:B------:R-:W-:Y:S02]  /*19750*/  IMAD.HI R0, R165, 0x4, RZ ;  /* 0x00000004a5007827 */ /* 0x000fe400078e02ff */
[----:B------:R-:W-:-:S04]  /*19760*/  IADD3 R2, P1, P2, R3, UR6, R8 ;  /* 0x0000000603027c10 */ /* 0x000fc8000fa3e008 */
[----:B------:R-:W-:-:S05]  /*19770*/  IADD3.X R3, PT, PT, R0, UR5, R9, P1, P2 ;  /* 0x0000000500037c10 */ /* 0x000fca0008fe4409 */
[----:B-1----:R0:W-:Y:S01]  /*19780*/  @!P0 STG.E desc[UR18][R2.64], R5 ;  /* 0x0000000502008986 */ /* 0x0021e2000c101912 */
[----:B------:R-:W-:Y:S06]  /*19790*/  BAR.SYNC.DEFER_BLOCKING 0x0 ;  /* 0x0000000000007b1d */ /* 0x000fec0000010000 */
[----:B------:R-:W-:Y:S05]  /*197a0*/  BRA.U UP0, `(.L_x_20) ;  /* 0x0000000100a07547 */ /* 0x000fea000b800000 */
[----:B------:R-:W1:Y:S01]  /*197b0*/  S2UR UR5, SR_CgaCtaId ;  /* 0x00000000000579c3 */ /* 0x000e620000008800 */
[----:B------:R-:W-:Y:S01]  /*197c0*/  NOP ;  /* 0x0000000000007918 */ /* 0x000fe20000000000 */
[----:B------:R-:W-:Y:S01]  /*197d0*/  UMOV UR4, 0x50 ;  /* 0x0000005000047882 */ /* 0x000fe20000000000 */
[----:B------:R-:W-:Y:S02]  /*197e0*/  IMAD.U32 R0, RZ, RZ, UR7 ;  /* 0x00000007ff007e24 */ /* 0x000fe4000f8e00ff */
[----:B------:R-:W-:Y:S02]  /*197f0*/  HFMA2 R7, -RZ, RZ, 0, 5.9604644775390625e-08 ;  /* 0x00000001ff077431 */ /* 0x000fe400000001ff */
[----:B0-----:R-:W-:Y:S01]  /*19800*/  IMAD.MOV.U32 R3, RZ, RZ, 0xff ;  /* 0x000000ffff037424 */ /* 0x001fe200078e00ff */
[----:B------:R-:W-:-:S04]  /*19810*/  LOP3.LUT R0, R0, 0xffff, RZ, 0xc0, !PT ;  /* 0x0000ffff00007812 */ /* 0x000fc800078ec0ff */
[----:B------:R-:W-:-:S05]  /*19820*/  SHF.R.U32.HI R0, RZ, 0x5, R0 ;  /* 0x00000005ff007819 */ /* 0x000fca0000011600 */
[----:B------:R-:W-:Y:S01]  /*19830*/  VIADD R2, R0, 0x10 ;  /* 0x0000001000027836 */ /* 0x000fe20000000000 */
[----:B------:R-:W-:Y:S01]  /*19840*/  SHF.L.U32 R0, R3, R0, RZ ;  /* 0x0000000003007219 */ /* 0x000fe200000006ff */
[----:B-1----:R-:W-:-:S03]  /*19850*/  ULEA UR6, UR5, UR4, 0x18 ;  /* 0x0000000405067291 */ /* 0x002fc6000f8ec0ff */
[----:B------:R-:W-:-:S04]  /*19860*/  SHF.L.U32 R3, R7, R2, RZ ;  /* 0x0000000207037219 */ /* 0x000fc800000006ff */
[----:B------:R-:W-:Y:S02]  /*19870*/  LOP3.LUT R0, R3, R0, RZ, 0xfc, !PT ;  /* 0x0000000003007212 */ /* 0x000fe400078efcff */
[----:B------:R-:W0:Y:S02]  /*19880*/  LDS R5, [UR6] ;  /* 0x00000006ff057984 */ /* 0x000e240008000800 */
[C---:B------:R-:W-:Y:S02]  /*19890*/  LOP3.LUT R2, R0.reuse, 0xffff, RZ, 0xc0, !PT ;  /* 0x0000ffff00027812 */ /* 0x040fe400078ec0ff */
[----:B0-----:R-:W-:-:S04]  /*198a0*/  LOP3.LUT R3, R0, 0xffff, R5, 0x80, !PT ;  /* 0x0000ffff00037812 */ /* 0x001fc800078e8005 */
[----:B------:R-:W-:-:S13]  /*198b0*/  ISETP.NE.AND P0, PT, R3, R2, PT ;  /* 0x000000020300720c */ /* 0x000fda0003f05270 */
[----:B------:R-:W-:Y:S05]  /*198c0*/  @P0 BRA `(.L_x_21) ;  /* 0x0000000000500947 */ /* 0x000fea0003800000 */
[----:B------:R-:W-:Y:S02]  /*198d0*/  SHF.R.U32.HI R5, RZ, 0x10, R5 ;  /* 0x00000010ff057819 */ /* 0x000fe40000011605 */
[----:B------:R-:W-:-:S04]  /*198e0*/  SHF.R.U32.HI R2, RZ, 0x10, R0 ;  /* 0x00000010ff027819 */ /* 0x000fc80000011600 */
[----:B------:R-:W-:-:S04]  /*198f0*/  LOP3.LUT R5, R5, R2, RZ, 0xc0, !PT ;  /* 0x0000000205057212 */ /* 0x000fc800078ec0ff */
[----:B------:R-:W-:-:S13]  /*19900*/  ISETP.NE.AND P0, PT, R5, R2, PT ;  /* 0x000000020500720c */ /* 0x000fda0003f05270 */
[----:B------:R-:W-:Y:S05]  /*19910*/  @P0 BRA `(.L_x_22) ;  /* 0x0000000000300947 */ /* 0x000fea0003800000 */
[----:B------:R-:W-:Y:S01]  /*19920*/  R2UR UR4, R0 ;  /* 0x00000000000472ca */ /* 0x000fe200000e0000 */
[----:B------:R-:W-:Y:S01]  /*19930*/  VOTEU.ANY UR5, UPT, PT ;  /* 0x0000000000057886 */ /* 0x000fe200038e0100 */
[----:B------:R-:W0:Y:S01]  /*19940*/  S2R R0, SR_LANEID ;  /* 0x0000000000007919 */ /* 0x000e220000000000 */
[----:B------:R-:W-:-:S10]  /*19950*/  UFLO.U32 UR5, UR5 ;  /* 0x00000005000572bd */ /* 0x000fd400080e0000 */
[----:B------:R-:W-:-:S06]  /*19960*/  ULOP3.LUT UR4, URZ, UR4, URZ, 0x33, !UPT ;  /* 0x00000004ff047292 */ /* 0x000fcc000f8e33ff */
[----:B------:R-:W-:-:S04]  /*19970*/  IMAD.U32 R2, RZ, RZ, UR4 ;  /* 0x00000004ff027e24 */ /* 0x000fc8000f8e00ff */
[----:B------:R-:W1:Y:S02]  /*19980*/  REDUX UR7, R2 ;  /* 0x00000000020773c4 */ /* 0x000e640000000000 */
[----:B------:R2:W-:Y:S01]  /*19990*/  UTCATOMSWS.AND URZ, UR4 ;  /* 0x0000000400ff79e3 */ /* 0x0005e20008000000 */
[----:B0-----:R-:W-:Y:S01]  /*199a0*/  ISETP.EQ.U32.AND P0, PT, R0, UR5, PT ;  /* 0x0000000500007c0c */ /* 0x001fe2000bf02070 */
[----:B-1----:R-:W-:-:S12]  /*199b0*/  IMAD.U32 R0, RZ, RZ, UR7 ;  /* 0x00000007ff007e24 */ /* 0x002fd8000f8e00ff */
[----:B------:R2:W-:Y:S01]  /*199c0*/  @P0 ATOMS.AND RZ, [UR6], R0 ;  /* 0x00000000ffff098c */ /* 0x0005e2000a800006 */
[----:B------:R-:W-:Y:S05]  /*199d0*/  BRA `(.L_x_20) ;  /* 0x0000000000147947 */ /* 0x000fea0003800000 */
.L_x_22:
[----:B------:R-:W-:-:S07]  /*199e0*/  MOV R2, 0x19a00 ;  /* 0x00019a0000027802 */ /* 0x000fce0000000f00 */
[----:B------:R-:W-:Y:S05]  /*199f0*/  CALL.REL.NOINC `($__internal_0_$__cuda_sm10x_tcgen05_guardrail_trap_col_being_dealloced_not_returned_by_alloc) ;  /* 0x0000000000447944 */ /* 0x000fea0003c00000 */
[----:B------:R-:W-:Y:S05]  /*19a00*/  BRA `(.L_x_20) ;  /* 0x0000000000087947 */ /* 0x000fea0003800000 */
.L_x_21:
[----:B------:R-:W-:-:S07]  /*19a10*/  MOV R2, 0x19a30 ;  /* 0x00019a3000027802 */ /* 0x000fce0000000f00 */
[----:B------:R-:W-:Y:S05]  /*19a20*/  CALL.REL.NOINC `($__internal_2_$__cuda_sm10x_tcgen05_guardrail_trap_unallocated_columns_being_dealloced) ;  /* 0x0000000000507944 */ /* 0x000fea0003c00000 */
.L_x_20:
[----:B------:R-:W-:Y:S01]  /*19a30*/  NOP ;  /* 0x0000000000007918 */ /* 0x000fe20000000000 */
[----:B--2---:R-:W-:Y:S05]  /*19a40*/  EXIT ;  /* 0x000000000000794d */ /* 0x004fea0003800000 */
.L_x_8:
[----:B------:R-:W1:Y:S02]  /*19a50*/  SYNCS.PHASECHK.TRANS64.TRYWAIT P5, [UR6+0x8000], RZ ;  /* 0x008000ffff0075a7 */ /* 0x000e6400080a1106 */
[----:B-1----:R-:W-:Y:S05]  /*19a60*/  @!P5 BRA `(.L_x_8) ;  /* 0xfffffffc00f8d947 */ /* 0x002fea000383ffff */
[----:B------:R-:W-:Y:S05]  /*19a70*/  BRA `(.L_x_7) ;  /* 0xfffffeec00187947 */ /* 0x000fea000383ffff */
.L_x_14:
[----:B------:R-:W0:Y:S02]  /*19a80*/  SYNCS.PHASECHK.TRANS64.TRYWAIT P2, [UR6+0x1c010], RZ ;  /* 0x01c010ffff0075a7 */ /* 0x000e240008041106 */
[----:B0-----:R-:W-:Y:S05]  /*19a90*/  @!P2 BRA `(.L_x_14) ;  /* 0xfffffffc00f8a947 */ /* 0x001fea000383ffff */
[----:B------:R-:W-:Y:S05]  /*19aa0*/  BRA `(.L_x_23) ;  /* 0xffffff8400d07947 */ /* 0x000fea000383ffff */
.L_x_15:
[----:B------:R-:W0:Y:S02]  /*19ab0*/  SYNCS.PHASECHK.TRANS64.TRYWAIT P1, [UR9], R37 ;  /* 0x00000025ff0075a7 */ /* 0x000e240008021109 */
[----:B0-----:R-:W-:Y:S05]  /*19ac0*/  @!P1 BRA `(.L_x_15) ;  /* 0xfffffffc00f89947 */ /* 0x001fea000383ffff */
[----:B------:R-:W-:Y:S05]  /*19ad0*/  BRA `(.L_x_24) ;  /* 0xffffffac00607947 */ /* 0x000fea000383ffff */
.L_x_19:
[----:B------:R-:W0:Y:S02]  /*19ae0*/  SYNCS.PHASECHK.TRANS64.TRYWAIT P1, [UR9], R4 ;  /* 0x00000004ff0075a7 */ /* 0x000e240008021109 */
[----:B0-----:R-:W-:Y:S05]  /*19af0*/  @!P1 BRA `(.L_x_19) ;  /* 0xfffffffc00f89947 */ /* 0x001fea000383ffff */
[----:B------:R-:W-:Y:S05]  /*19b00*/  BRA `(.L_x_18) ;  /* 0xffffffd400887947 */ /* 0x000fea000383ffff */
        .weak           $__internal_0_$__cuda_sm10x_tcgen05_guardrail_trap_col_being_dealloced_not_returned_by_alloc
        .type           $__internal_0_$__cuda_sm10x_tcgen05_guardrail_trap_col_being_dealloced_not_returned_by_alloc,@function
        .size           $__internal_0_$__cuda_sm10x_tcgen05_guardrail_trap_col_being_dealloced_not_returned_by_alloc,($__internal_1_$__cuda_sm10x_tcgen05_guardrail_trap_phase_invalid_during_alloc - $__internal_0_$__cuda_sm10x_tcgen05_guardrail_trap_col_being_dealloced_not_returned_by_alloc)
$__internal_0_$__cuda_sm10x_tcgen05_guardrail_trap_col_being_dealloced_not_returned_by_alloc:
[----:B------:R-:W-:Y:S05]  /*19b10*/  BPT.TRAP 0x1 ;  /* 0x000000040000795c */ /* 0x000fea0000300000 */
[----:B------:R-:W-:-:S04]  /*19b20*/  MOV R3, 0x0 ;  /* 0x0000000000037802 */ /* 0x000fc80000000f00 */
[----:B------:R-:W-:Y:S05]  /*19b30*/  RET.REL.NODEC R2 `(attn_fwd) ;  /* 0xfffffe6402307950 */ /* 0x000fea0003c3ffff */
        .weak           $__internal_1_$__cuda_sm10x_tcgen05_guardrail_trap_phase_invalid_during_alloc
        .type           $__internal_1_$__cuda_sm10x_tcgen05_guardrail_trap_phase_invalid_during_alloc,@function
        .size           $__internal_1_$__cuda_sm10x_tcgen05_guardrail_trap_phase_invalid_during_alloc,($__internal_2_$__cuda_sm10x_tcgen05_guardrail_trap_unallocated_columns_being_dealloced - $__internal_1_$__cuda_sm10x_tcgen05_guardrail_trap_phase_invalid_during_alloc)
$__internal_1_$__cuda_sm10x_tcgen05_guardrail_trap_phase_invalid_during_alloc:
[----:B------:R-:W-:Y:S05]  /*19b40*/  BPT.TRAP 0x1 ;  /* 0x000000040000795c */ /* 0x000fea0000300000 */
[----:B------:R-:W-:-:S04]  /*19b50*/  IMAD.MOV.U32 R3, RZ, RZ, 0x0 ;  /* 0x00000000ff037424 */ /* 0x000fc800078e00ff */
[----:B------:R-:W-:Y:S05]  /*19b60*/  RET.REL.NODEC R2 `(attn_fwd) ;  /* 0xfffffe6402247950 */ /* 0x000fea0003c3ffff */
        .weak           $__internal_2_$__cuda_sm10x_tcgen05_guardrail_trap_unallocated_columns_being_dealloced
        .type           $__internal_2_$__cuda_sm10x_tcgen05_guardrail_trap_unallocated_columns_being_dealloced,@function
        .size           $__internal_2_$__cuda_sm10x_tcgen05_guardrail_trap_unallocated_columns_being_dealloced,(.L_x_28 - $__internal_2_$__cuda_sm10x_tcgen05_guardrail_trap_unallocated_columns_being_dealloced)
$__internal_2_$__cuda_sm10x_tcgen05_guardrail_trap_unallocated_columns_being_dealloced:
[----:B------:R-:W-:Y:S05]  /*19b70*/  BPT.TRAP 0x1 ;  /* 0x000000040000795c */ /* 0x000fea0000300000 */
[----:B------:R-:W-:-:S04]  /*19b80*/  IMAD.MOV.U32 R3, RZ, RZ, 0x0 ;  /* 0x00000000ff037424 */ /* 0x000fc800078e00ff */
[----:B------:R-:W-:Y:S05]  /*19b90*/  RET.REL.NODEC R2 `(attn_fwd) ;  /* 0xfffffe6402187950 */ /* 0x000fea0003c3ffff */
.L_x_25:
[----:B------:R-:W-:-:S00]  /*19ba0*/  BRA `(.L_x_25) ;  /* 0xfffffffc00fc7947 */ /* 0x000fc0000383ffff */
[----:B------:R-:W-:-:S00]  /*19bb0*/  NOP ;  /* 0x0000000000007918 */ /* 0x000fc00000000000 */
        /* <DEDUP_REMOVED lines=12> */
.L_x_28:


//--------------------- .nv.global.init           --------------------------
	.section	.nv.global.init,"aw",@progbits
.nv.global.init:
	.type		_$_str,@object
	.size		_$_str,(.L_3 - _$_str)
_$_str:
        /*0000*/ 	.byte	0x5f, 0x5f, 0x43, 0x55, 0x44, 0x41, 0x5f, 0x46, 0x54, 0x5a, 0x00
.L_3:


//--------------------- .nv.shared.attn_fwd       --------------------------
	.section	.nv.shared.attn_fwd,"aw",@nobits
	.sectionflags	@""
	.align	16
	.zero		1024


//--------------------- .nv.shared.reserved.0     --------------------------
	.section	.nv.shared.reserved.0,"aw",@nobits
	.align	8
	.weak		__nv_reservedSMEM_offset_0_alias
	.size		__nv_reservedSMEM_offset_0_alias, 0, 64
	.other		__nv_reservedSMEM_offset_0_alias,@"STO_CUDA_RESERVED_SHARED STV_DEFAULT"
__nv_reservedSMEM_offset_0_alias:
	.zero		0
.nv.shared.reserved.0:
	.zero		64
	.weak		__nv_reservedSMEM_allocation_phase
	.type		__nv_reservedSMEM_allocation_phase,@object
	.size		__nv_reservedSMEM_allocation_phase,(.L_0 - __nv_reservedSMEM_allocation_phase)
__nv_reservedSMEM_allocation_phase:
	.zero		1
.L_0:
	.zero		7
	.weak		__nv_reservedSMEM_devtool_atexit_pc
	.type		__nv_reservedSMEM_devtool_atexit_pc,@object
	.size		__nv_reservedSMEM_devtool_atexit_pc,(__nv_reservedSMEM_allocation_mask - __nv_reservedSMEM_devtool_atexit_pc)
__nv_reservedSMEM_devtool_atexit_pc:
	.zero		8
	.weak		__nv_reservedSMEM_allocation_mask
	.type		__nv_reservedSMEM_allocation_mask,@object
	.size		__nv_reservedSMEM_allocation_mask,(.L_2 - __nv_reservedSMEM_allocation_mask)
__nv_reservedSMEM_allocation_mask:
	.zero		4
.L_2:


//--------------------- .nv.constant0.attn_fwd    --------------------------
	.section	.nv.constant0.attn_fwd,"a",@progbits
	.sectionflags	@""
	.align	4
.nv.constant0.attn_fwd:
	.zero		1032


//--------------------- SYMBOLS --------------------------

	.type		.nv.reservedSmem.offset0,@object
	.size		.nv.reservedSmem.offset0,0x4
	.type		.nv.reservedSmem.cap,@object
	.size		.nv.reservedSmem.cap,0x4
